def matmul_kernel(
    a_ptr,
    b_ptr,
    c_ptr,
    M,
    N,
    K,
    stride_am,
    stride_ak,
    stride_bk,
    stride_bn,
    stride_cm,
    stride_cn,
    BLOCK_M: tl.constexpr,
    BLOCK_N: tl.constexpr,
    BLOCK_K: tl.constexpr,
    GROUP_M: tl.constexpr,
):
    pid = tl.program_id(axis=0)
    num_pid_m = tl.cdiv(M, BLOCK_M)
    num_pid_n = tl.cdiv(N, BLOCK_N)
    num_pid_in_group = GROUP_M * num_pid_n
    group_id = pid // num_pid_in_group
    first_pid_m = group_id * GROUP_M
    group_size_m = min(num_pid_m - first_pid_m, GROUP_M)
    pid_m = first_pid_m + ((pid % num_pid_in_group) % group_size_m)
    pid_n = (pid % num_pid_in_group) // group_size_m

    offs_am = (pid_m * BLOCK_M + tl.arange(0, BLOCK_M)) % M
    offs_bn = (pid_n * BLOCK_N + tl.arange(0, BLOCK_N)) % N
    offs_k = tl.arange(0, BLOCK_K)
    a_ptrs = a_ptr + offs_am[:, None] * stride_am + offs_k[None, :] * stride_ak
    b_ptrs = b_ptr + offs_k[:, None] * stride_bk + offs_bn[None, :] * stride_bn

    acc = tl.zeros((BLOCK_M, BLOCK_N), dtype=tl.float32)
    for kk in range(0, tl.cdiv(K, BLOCK_K)):
        a = tl.load(a_ptrs, mask=offs_k[None, :] < K - kk * BLOCK_K, other=0.0)
        b = tl.load(b_ptrs, mask=offs_k[:, None] < K - kk * BLOCK_K, other=0.0)
        acc = tl.dot(a, b, acc)
        a_ptrs += BLOCK_K * stride_ak
        b_ptrs += BLOCK_K * stride_bk

    c = acc.to(c_ptr.dtype.element_ty)
    offs_cm = pid_m * BLOCK_M + tl.arange(0, BLOCK_M)
    offs_cn = pid_n * BLOCK_N + tl.arange(0, BLOCK_N)
    c_ptrs = c_ptr + offs_cm[:, None] * stride_cm + offs_cn[None, :] * stride_cn
    mask = (offs_cm[:, None] < M) & (offs_cn[None, :] < N)
    tl.store(c_ptrs, c, mask=mask)

# config = {"BLOCK_K": 128, "BLOCK_M": 128, "BLOCK_N": 256, "GROUP_M": 8, "arch": "sm_90", "dtype": "bf16", "num_ctas": 2, "num_stages": 3, "num_warps": 4}
# arch = sm_90


// ===== COMPILED SASS (sm_90a) =====

	.target	sm_90a

	.elftype	@"ET_EXEC"


//--------------------- .note.nv.tkinfo           --------------------------
	.section	.note.nv.tkinfo,"",@"SHT_NOTE"
	.sectionflags	@"SHF_NOTE_NV_TKINFO"
	.tkinfo
        /*0018*/ 	.word	0x00000002
        /*0030*/ 	.string	""
        /*0030*/ 	.string	"ptxas"
        /*0030*/ 	.string	"Cuda compilation tools, release 13.0, V13.0.88"
        /*0030*/ 	.string	"Build cuda_13.0.r13.0/compiler.36424714_0"
        /*0030*/ 	.string	"-v  -suppress-debug-info  -lineinfo  -arch sm_90a "



//--------------------- .note.nv.cuinfo           --------------------------
	.section	.note.nv.cuinfo,"",@"SHT_NOTE"
	.sectionflags	@"SHF_NOTE_NV_CUINFO"
        /*0018*/ 	.short	0x0002
        /*001a*/ 	.short	0x005a
        /*001c*/ 	.short	0x0082
	.zero		2


//--------------------- .nv.info                  --------------------------
	.section	.nv.info,"",@"SHT_CUDA_INFO"
	.align	4


	//----- nvinfo : EIATTR_REGCOUNT
	.align		4
        /*0000*/ 	.byte	0x04, 0x2f
        /*0002*/ 	.short	(.L_1 - .L_0)
	.align		4
.L_0:
        /*0004*/ 	.word	index@(matmul_kernel)
        /*0008*/ 	.word	0x000000ff


	//----- nvinfo : EIATTR_FRAME_SIZE
	.align		4
.L_1:
        /*000c*/ 	.byte	0x04, 0x11
        /*000e*/ 	.short	(.L_3 - .L_2)
	.align		4
.L_2:
        /*0010*/ 	.word	index@(matmul_kernel)
        /*0014*/ 	.word	0x00000910


	//----- nvinfo : EIATTR_MIN_STACK_SIZE
	.align		4
.L_3:
        /*0018*/ 	.byte	0x04, 0x12
        /*001a*/ 	.short	(.L_5 - .L_4)
	.align		4
.L_4:
        /*001c*/ 	.word	index@(matmul_kernel)
        /*0020*/ 	.word	0x00000910
.L_5:


//--------------------- .nv.compat                --------------------------
	.section	.nv.compat,"",@"SHT_CUDA_COMPAT_INFO"
	.align	4
        /*0000*/ 	.byte	0x02, 0x09, 0x01, 0x00, 0x02, 0x02, 0x04, 0x00, 0x02, 0x05, 0x05, 0x00, 0x03, 0x07, 0x01, 0x01
        /*0010*/ 	.byte	0x02, 0x03, 0x00, 0x00, 0x02, 0x06, 0x01, 0x00, 0x04, 0x0b, 0x08, 0x00, 0x00, 0x00, 0x00, 0x00
        /*0020*/ 	.byte	0x00, 0x00, 0x00, 0x00


//--------------------- .nv.info.matmul_kernel    --------------------------
	.section	.nv.info.matmul_kernel,"",@"SHT_CUDA_INFO"
	.sectionflags	@""
	.align	4


	//----- nvinfo : EIATTR_CUDA_API_VERSION
	.align		4
        /*0000*/ 	.byte	0x04, 0x37
        /*0002*/ 	.short	(.L_7 - .L_6)
.L_6:
        /*0004*/ 	.word	0x00000082


	//----- nvinfo : EIATTR_KPARAM_INFO
	.align		4
.L_7:
        /*0008*/ 	.byte	0x04, 0x17
        /*000a*/ 	.short	(.L_9 - .L_8)
.L_8:
        /*000c*/ 	.word	0x00000000
        /*0010*/ 	.short	0x000d
        /*0012*/ 	.short	0x0048
        /*0014*/ 	.byte	0x00, 0xf4, 0x21, 0x00


	//----- nvinfo : EIATTR_KPARAM_INFO
	.align		4
.L_9:
        /*0018*/ 	.byte	0x04, 0x17
        /*001a*/ 	.short	(.L_11 - .L_10)
.L_10:
        /*001c*/ 	.word	0x00000000
        /*0020*/ 	.short	0x000c
        /*0022*/ 	.short	0x0040
        /*0024*/ 	.byte	0x00, 0xf4, 0x21, 0x00


	//----- nvinfo : EIATTR_KPARAM_INFO
	.align		4
.L_11:
        /*0028*/ 	.byte	0x04, 0x17
        /*002a*/ 	.short	(.L_13 - .L_12)
.L_12:
        /*002c*/ 	.word	0x00000000
        /*0030*/ 	.short	0x000b
        /*0032*/ 	.short	0x0038
        /*0034*/ 	.byte	0x00, 0xf0, 0x11, 0x00


	//----- nvinfo : EIATTR_KPARAM_INFO
	.align		4
.L_13:
        /*0038*/ 	.byte	0x04, 0x17
        /*003a*/ 	.short	(.L_15 - .L_14)
.L_14:
        /*003c*/ 	.word	0x00000000
        /*0040*/ 	.short	0x000a
        /*0042*/ 	.short	0x0034
        /*0044*/ 	.byte	0x00, 0xf0, 0x11, 0x00


	//----- nvinfo : EIATTR_KPARAM_INFO
	.align		4
.L_15:
        /*0048*/ 	.byte	0x04, 0x17
        /*004a*/ 	.short	(.L_17 - .L_16)
.L_16:
        /*004c*/ 	.word	0x00000000
        /*0050*/ 	.short	0x0009
        /*0052*/ 	.short	0x0030
        /*0054*/ 	.byte	0x00, 0xf0, 0x11, 0x00


	//----- nvinfo : EIATTR_KPARAM_INFO
	.align		4
.L_17:
        /*0058*/ 	.byte	0x04, 0x17
        /*005a*/ 	.short	(.L_19 - .L_18)
.L_18:
        /*005c*/ 	.word	0x00000000
        /*0060*/ 	.short	0x0008
        /*0062*/ 	.short	0x002c
        /*0064*/ 	.byte	0x00, 0xf0, 0x11, 0x00


	//----- nvinfo : EIATTR_KPARAM_INFO
	.align		4
.L_19:
        /*0068*/ 	.byte	0x04, 0x17
        /*006a*/ 	.short	(.L_21 - .L_20)
.L_20:
        /*006c*/ 	.word	0x00000000
        /*0070*/ 	.short	0x0007
        /*0072*/ 	.short	0x0028
        /*0074*/ 	.byte	0x00, 0xf0, 0x11, 0x00


	//----- nvinfo : EIATTR_KPARAM_INFO
	.align		4
.L_21:
        /*0078*/ 	.byte	0x04, 0x17
        /*007a*/ 	.short	(.L_23 - .L_22)
.L_22:
        /*007c*/ 	.word	0x00000000
        /*0080*/ 	.short	0x0006
        /*0082*/ 	.short	0x0024
        /*0084*/ 	.byte	0x00, 0xf0, 0x11, 0x00


	//----- nvinfo : EIATTR_KPARAM_INFO
	.align		4
.L_23:
        /*0088*/ 	.byte	0x04, 0x17
        /*008a*/ 	.short	(.L_25 - .L_24)
.L_24:
        /*008c*/ 	.word	0x00000000
        /*0090*/ 	.short	0x0005
        /*0092*/ 	.short	0x0020
        /*0094*/ 	.byte	0x00, 0xf0, 0x11, 0x00


	//----- nvinfo : EIATTR_KPARAM_INFO
	.align		4
.L_25:
        /*0098*/ 	.byte	0x04, 0x17
        /*009a*/ 	.short	(.L_27 - .L_26)
.L_26:
        /*009c*/ 	.word	0x00000000
        /*00a0*/ 	.short	0x0004
        /*00a2*/ 	.short	0x001c
        /*00a4*/ 	.byte	0x00, 0xf0, 0x11, 0x00


	//----- nvinfo : EIATTR_KPARAM_INFO
	.align		4
.L_27:
        /*00a8*/ 	.byte	0x04, 0x17
        /*00aa*/ 	.short	(.L_29 - .L_28)
.L_28:
        /*00ac*/ 	.word	0x00000000
        /*00b0*/ 	.short	0x0003
        /*00b2*/ 	.short	0x0018
        /*00b4*/ 	.byte	0x00, 0xf0, 0x11, 0x00


	//----- nvinfo : EIATTR_KPARAM_INFO
	.align		4
.L_29:
        /*00b8*/ 	.byte	0x04, 0x17
        /*00ba*/ 	.short	(.L_31 - .L_30)
.L_30:
        /*00bc*/ 	.word	0x00000000
        /*00c0*/ 	.short	0x0002
        /*00c2*/ 	.short	0x0010
        /*00c4*/ 	.byte	0x00, 0xf4, 0x21, 0x00


	//----- nvinfo : EIATTR_KPARAM_INFO
	.align		4
.L_31:
        /*00c8*/ 	.byte	0x04, 0x17
        /*00ca*/ 	.short	(.L_33 - .L_32)
.L_32:
        /*00cc*/ 	.word	0x00000000
        /*00d0*/ 	.short	0x0001
        /*00d2*/ 	.short	0x0008
        /*00d4*/ 	.byte	0x00, 0xf4, 0x21, 0x00


	//----- nvinfo : EIATTR_KPARAM_INFO
	.align		4
.L_33:
        /*00d8*/ 	.byte	0x04, 0x17
        /*00da*/ 	.short	(.L_35 - .L_34)
.L_34:
        /*00dc*/ 	.word	0x00000000
        /*00e0*/ 	.short	0x0000
        /*00e2*/ 	.short	0x0000
        /*00e4*/ 	.byte	0x00, 0xf4, 0x21, 0x00


	//----- nvinfo : EIATTR_EXPLICIT_CLUSTER
	.align		4
.L_35:
        /*00e8*/ 	.byte	0x01, 0x3e
	.zero		2


	//----- nvinfo : EIATTR_CTA_PER_CLUSTER
	.align		4
        /*00ec*/ 	.byte	0x04, 0x3d
        /*00ee*/ 	.short	(.L_37 - .L_36)
.L_36:
        /*00f0*/ 	.word	0x00000002
        /*00f4*/ 	.word	0x00000001
        /*00f8*/ 	.word	0x00000001


	//----- nvinfo : EIATTR_SPARSE_MMA_MASK
	.align		4
.L_37:
        /*00fc*/ 	.byte	0x03, 0x50
        /*00fe*/ 	.short	0x0000


	//----- nvinfo : EIATTR_MAXREG_COUNT
	.align		4
        /*0100*/ 	.byte	0x03, 0x1b
        /*0102*/ 	.short	0x00ff


	//----- nvinfo : EIATTR_NUM_BARRIERS
	.align		4
        /*0104*/ 	.byte	0x02, 0x4c
        /*0106*/ 	.byte	0x01
	.zero		1


	//----- nvinfo : EIATTR_ANNOTATIONS
	.align		4
        /*0108*/ 	.byte	0x04, 0x55
        /*010a*/ 	.short	(.L_39 - .L_38)


	//   ....[0]....
.L_38:
        /*010c*/ 	.word	0x00000001
        /*0110*/ 	.byte	0x60, 0x08, 0x00, 0x00, 0x01, 0x00, 0x00, 0x00, 0x10, 0x66, 0x00, 0x00, 0x01, 0x00, 0x00, 0x00
        /* <DEDUP_REMOVED lines=1028> */
        /*4160*/ 	.byte	0x40, 0xa3, 0x01, 0x00, 0x01, 0x00, 0x00, 0x00, 0x80, 0xa8, 0x01, 0x00


	//----- nvinfo : EIATTR_MERCURY_ISA_VERSION
	.align		4
.L_39:
        /*416c*/ 	.byte	0x03, 0x5f
        /*416e*/ 	.short	0x0101


	//----- nvinfo : EIATTR_EXIT_INSTR_OFFSETS
	.align		4
        /*4170*/ 	.byte	0x04, 0x1c
        /*4172*/ 	.short	(.L_41 - .L_40)


	//   ....[0]....
.L_40:
        /*4174*/ 	.word	0x0001e990


	//   ....[1]....
        /*4178*/ 	.word	0x0001e9c0


	//----- nvinfo : EIATTR_REQNTID
	.align		4
.L_41:
        /*417c*/ 	.byte	0x04, 0x10
        /*417e*/ 	.short	(.L_43 - .L_42)
.L_42:
        /*4180*/ 	.word	0x00000080
        /*4184*/ 	.word	0x00000001
        /*4188*/ 	.word	0x00000001


	//----- nvinfo : EIATTR_CBANK_PARAM_SIZE
	.align		4
.L_43:
        /*418c*/ 	.byte	0x03, 0x19
        /*418e*/ 	.short	0x0050


	//----- nvinfo : EIATTR_PARAM_CBANK
	.align		4
        /*4190*/ 	.byte	0x04, 0x0a
        /*4192*/ 	.short	(.L_45 - .L_44)
	.align		4
.L_44:
        /*4194*/ 	.word	index@(.nv.constant0.matmul_kernel)
        /*4198*/ 	.short	0x0210
        /*419a*/ 	.short	0x0050


	//----- nvinfo : EIATTR_SW_WAR
	.align		4
.L_45:
        /*419c*/ 	.byte	0x04, 0x36
        /*419e*/ 	.short	(.L_47 - .L_46)
.L_46:
        /*41a0*/ 	.word	0x00000008
.L_47:


//--------------------- .nv.callgraph             --------------------------
	.section	.nv.callgraph,"",@"SHT_CUDA_CALLGRAPH"
	.align	4
	.sectionentsize	8
	.align		4
        /*0000*/ 	.word	0x00000000
	.align		4
        /*0004*/ 	.word	0xffffffff
	.align		4
        /*0008*/ 	.word	0x00000000
	.align		4
        /*000c*/ 	.word	0xfffffffe
	.align		4
        /*0010*/ 	.word	0x00000000
	.align		4
        /*0014*/ 	.word	0xfffffffd
	.align		4
        /*0018*/ 	.word	0x00000000
	.align		4
        /*001c*/ 	.word	0xfffffffc


//--------------------- .text.matmul_kernel       --------------------------
	.section	.text.matmul_kernel,"ax",@progbits
	.align	128
        .global         matmul_kernel
        .type           matmul_kernel,@function
        .size           matmul_kernel,(.L_x_3 - matmul_kernel)
        .other          matmul_kernel,@"STO_CUDA_ENTRY STV_DEFAULT"
matmul_kernel:
.text.matmul_kernel:
[----:B------:R-:W0:Y:S08]  /*0000*/  LDC R1, c[0x0][0x28] ;  /* 0x00000a00ff017b82 */ /* 0x000e300000000800 */
[----:B------:R-:W1:Y:S01]  /*0010*/  LDC.64 R158, c[0x0][0x228] ;  /* 0x00008a00ff9e7b82 */ /* 0x000e620000000a00 */
[----:B0-----:R-:W-:Y:S01]  /*0020*/  VIADD R1, R1, 0xfffff6f0 ;  /* 0xfffff6f001017836 */ /* 0x001fe20000000000 */
[----:B------:R-:W-:Y:S01]  /*0030*/  UMOV UR5, 0x400 ;  /* 0x0000040000057882 */ /* 0x000fe20000000000 */
[----:B------:R-:W-:-:S02]  /*0040*/  CS2R R24, SRZ ;  /* 0x0000000000187805 */ /* 0x000fc4000001ff00 */
[----:B------:R-:W-:Y:S02]  /*0050*/  CS2R R26, SRZ ;  /* 0x00000000001a7805 */ /* 0x000fe4000001ff00 */
[----:B------:R-:W-:Y:S02]  /*0060*/  CS2R R28, SRZ ;  /* 0x00000000001c7805 */ /* 0x000fe4000001ff00 */
[----:B------:R-:W-:Y:S02]  /*0070*/  CS2R R30, SRZ ;  /* 0x00000000001e7805 */ /* 0x000fe4000001ff00 */
[----:B------:R-:W-:Y:S01]  /*0080*/  CS2R R32, SRZ ;  /* 0x0000000000207805 */ /* 0x000fe2000001ff00 */
[----:B------:R-:W0:Y:S01]  /*0090*/  S2UR UR4, SR_CTAID.X ;  /* 0x00000000000479c3 */ /* 0x000e220000002500 */
[----:B------:R-:W-:Y:S02]  /*00a0*/  CS2R R34, SRZ ;  /* 0x0000000000227805 */ /* 0x000fe4000001ff00 */
[----:B------:R-:W-:-:S02]  /*00b0*/  CS2R R36, SRZ ;  /* 0x0000000000247805 */ /* 0x000fc4000001ff00 */
[----:B------:R-:W-:Y:S02]  /*00c0*/  CS2R R38, SRZ ;  /* 0x0000000000267805 */ /* 0x000fe4000001ff00 */
[----:B------:R-:W-:Y:S02]  /*00d0*/  CS2R R40, SRZ ;  /* 0x0000000000287805 */ /* 0x000fe4000001ff00 */
[----:B------:R-:W-:Y:S02]  /*00e0*/  CS2R R42, SRZ ;  /* 0x00000000002a7805 */ /* 0x000fe4000001ff00 */
[----:B------:R-:W-:Y:S02]  /*00f0*/  CS2R R44, SRZ ;  /* 0x00000000002c7805 */ /* 0x000fe4000001ff00 */
[----:B------:R-:W-:Y:S01]  /*0100*/  CS2R R46, SRZ ;  /* 0x00000000002e7805 */ /* 0x000fe2000001ff00 */
[----:B------:R-:W2:Y:S01]  /*0110*/  LDC R20, c[0x0][0x230] ;  /* 0x00008c00ff147b82 */ /* 0x000ea20000000800 */
[----:B------:R-:W-:-:S02]  /*0120*/  CS2R R48, SRZ ;  /* 0x0000000000307805 */ /* 0x000fc4000001ff00 */
[----:B------:R-:W-:Y:S02]  /*0130*/  CS2R R50, SRZ ;  /* 0x0000000000327805 */ /* 0x000fe4000001ff00 */
[----:B------:R-:W-:Y:S02]  /*0140*/  CS2R R52, SRZ ;  /* 0x0000000000347805 */ /* 0x000fe4000001ff00 */
[----:B------:R-:W-:Y:S02]  /*0150*/  CS2R R54, SRZ ;  /* 0x0000000000367805 */ /* 0x000fe4000001ff00 */
[----:B------:R-:W-:Y:S02]  /*0160*/  CS2R R56, SRZ ;  /* 0x0000000000387805 */ /* 0x000fe4000001ff00 */
[----:B------:R-:W-:Y:S02]  /*0170*/  CS2R R58, SRZ ;  /* 0x00000000003a7805 */ /* 0x000fe4000001ff00 */
[----:B------:R-:W-:Y:S01]  /*0180*/  CS2R R60, SRZ ;  /* 0x00000000003c7805 */ /* 0x000fe2000001ff00 */
[----:B-1----:R-:W-:Y:S01]  /*0190*/  VIADD R0, R159, 0xff ;  /* 0x000000ff9f007836 */ /* 0x002fe20000000000 */
[----:B------:R-:W1:Y:S01]  /*01a0*/  S2UR UR6, SR_CgaCtaId ;  /* 0x00000000000679c3 */ /* 0x000e620000008800 */
[----:B------:R-:W-:-:S02]  /*01b0*/  CS2R R62, SRZ ;  /* 0x00000000003e7805 */ /* 0x000fc4000001ff00 */
[----:B------:R-:W-:Y:S02]  /*01c0*/  CS2R R64, SRZ ;  /* 0x0000000000407805 */ /* 0x000fe4000001ff00 */
[----:B------:R-:W-:Y:S02]  /*01d0*/  CS2R R66, SRZ ;  /* 0x0000000000427805 */ /* 0x000fe4000001ff00 */
[----:B------:R-:W-:Y:S02]  /*01e0*/  SHF.R.S32.HI R3, RZ, 0x1f, R0 ;  /* 0x0000001fff037819 */ /* 0x000fe40000011400 */
[----:B------:R-:W-:Y:S02]  /*01f0*/  CS2R R68, SRZ ;  /* 0x0000000000447805 */ /* 0x000fe4000001ff00 */
[----:B------:R-:W-:Y:S02]  /*0200*/  CS2R R70, SRZ ;  /* 0x0000000000467805 */ /* 0x000fe4000001ff00 */
[----:B0-----:R-:W-:Y:S01]  /*0210*/  I2FP.F32.U32 R5, UR4 ;  /* 0x0000000400057c45 */ /* 0x001fe20008201000 */
[----:B------:R-:W-:Y:S01]  /*0220*/  ULDC UR4, c[0x0][0x150] ;  /* 0x0000540000047ab9 */ /* 0x000fe20000000800 */
[----:B------:R-:W-:-:S02]  /*0230*/  LEA.HI R3, R3, R0, RZ, 0x8 ;  /* 0x0000000003037211 */ /* 0x000fc400078f40ff */
[----:B------:R-:W-:Y:S02]  /*0240*/  CS2R R72, SRZ ;  /* 0x0000000000487805 */ /* 0x000fe4000001ff00 */
[----:B------:R-:W-:Y:S01]  /*0250*/  CS2R R74, SRZ ;  /* 0x00000000004a7805 */ /* 0x000fe2000001ff00 */
[----:B------:R-:W-:Y:S01]  /*0260*/  FMUL R5, R5, UR4 ;  /* 0x0000000405057c20 */ /* 0x000fe20008400000 */
[----:B------:R-:W-:Y:S02]  /*0270*/  SHF.R.S32.HI R3, RZ, 0x8, R3 ;  /* 0x00000008ff037819 */ /* 0x000fe40000011403 */
[----:B------:R-:W-:Y:S01]  /*0280*/  CS2R R76, SRZ ;  /* 0x00000000004c7805 */ /* 0x000fe2000001ff00 */
[----:B--2---:R-:W-:Y:S01]  /*0290*/  VIADD R20, R20, 0x7f ;  /* 0x0000007f14147836 */ /* 0x004fe20000000000 */
[----:B------:R-:W-:Y:S02]  /*02a0*/  CS2R R78, SRZ ;  /* 0x00000000004e7805 */ /* 0x000fe4000001ff00 */
[----:B------:R-:W-:Y:S01]  /*02b0*/  CS2R R80, SRZ ;  /* 0x0000000000507805 */ /* 0x000fe2000001ff00 */
[----:B------:R-:W-:Y:S01]  /*02c0*/  IMAD.SHL.U32 R4, R3, 0x8, RZ ;  /* 0x0000000803047824 */ /* 0x000fe200078e00ff */
[----:B------:R-:W0:Y:S01]  /*02d0*/  F2I.U32.TRUNC.NTZ R5, R5 ;  /* 0x0000000500057305 */ /* 0x000e22000020f000 */
[----:B------:R-:W-:-:S02]  /*02e0*/  CS2R R82, SRZ ;  /* 0x0000000000527805 */ /* 0x000fc4000001ff00 */
[----:B------:R-:W-:Y:S02]  /*02f0*/  CS2R R84, SRZ ;  /* 0x0000000000547805 */ /* 0x000fe4000001ff00 */
[----:B------:R-:W-:Y:S02]  /*0300*/  CS2R R86, SRZ ;  /* 0x0000000000567805 */ /* 0x000fe4000001ff00 */
[----:B------:R-:W-:Y:S01]  /*0310*/  IABS R7, R4 ;  /* 0x0000000400077213 */ /* 0x000fe20000000000 */
[----:B-1----:R-:W-:-:S03]  /*0320*/  USHF.L.U32 UR4, UR6, 0x7, URZ ;  /* 0x0000000706047899 */ /* 0x002fc6000800063f */
[----:B------:R-:W1:Y:S01]  /*0330*/  I2F.RP R0, R7 ;  /* 0x0000000700007306 */ /* 0x000e620000209400 */
[----:B------:R-:W-:Y:S01]  /*0340*/  ULOP3.LUT UR4, UR4, 0x80, URZ, 0xc0, !UPT ;  /* 0x0000008004047892 */ /* 0x000fe2000f8ec03f */
[----:B0-----:R-:W-:-:S06]  /*0350*/  IABS R11, R5 ;  /* 0x00000005000b7213 */ /* 0x001fcc0000000000 */
[----:B-1----:R-:W0:Y:S02]  /*0360*/  MUFU.RCP R0, R0 ;  /* 0x0000000000007308 */ /* 0x002e240000001000 */
[----:B0-----:R-:W-:Y:S01]  /*0370*/  VIADD R2, R0, 0xffffffe ;  /* 0x0ffffffe00027836 */ /* 0x001fe20000000000 */
[----:B------:R-:W-:-:S05]  /*0380*/  IABS R0, R4 ;  /* 0x0000000400007213 */ /* 0x000fca0000000000 */
[----:B------:R0:W1:Y:S01]  /*0390*/  F2I.FTZ.U32.TRUNC.NTZ R3, R2 ;  /* 0x0000000200037305 */ /* 0x000062000021f000 */
[----:B------:R-:W-:Y:S02]  /*03a0*/  IMAD.MOV R0, RZ, RZ, -R0 ;  /* 0x000000ffff007224 */ /* 0x000fe400078e0a00 */
[----:B0-----:R-:W-:Y:S02]  /*03b0*/  IMAD.MOV.U32 R2, RZ, RZ, RZ ;  /* 0x000000ffff027224 */ /* 0x001fe400078e00ff */
[----:B-1----:R-:W-:-:S04]  /*03c0*/  IMAD.MOV R6, RZ, RZ, -R3 ;  /* 0x000000ffff067224 */ /* 0x002fc800078e0a03 */
[----:B------:R-:W-:-:S04]  /*03d0*/  IMAD R9, R6, R7, RZ ;  /* 0x0000000706097224 */ /* 0x000fc800078e02ff */
[----:B------:R-:W-:-:S06]  /*03e0*/  IMAD.HI.U32 R2, R3, R9, R2 ;  /* 0x0000000903027227 */ /* 0x000fcc00078e0002 */
[----:B------:R-:W-:-:S04]  /*03f0*/  IMAD.HI.U32 R2, R2, R11, RZ ;  /* 0x0000000b02027227 */ /* 0x000fc800078e00ff */
[----:B------:R-:W-:-:S05]  /*0400*/  IMAD R0, R2, R0, R11 ;  /* 0x0000000002007224 */ /* 0x000fca00078e020b */
[----:B------:R-:W-:-:S13]  /*0410*/  ISETP.GT.U32.AND P1, PT, R7, R0, PT ;  /* 0x000000000700720c */ /* 0x000fda0003f24070 */
[----:B------:R-:W-:Y:S02]  /*0420*/  @!P1 IMAD.IADD R0, R0, 0x1, -R7 ;  /* 0x0000000100009824 */ /* 0x000fe400078e0a07 */
[----:B------:R-:W-:Y:S01]  /*0430*/  @!P1 VIADD R2, R2, 0x1 ;  /* 0x0000000102029836 */ /* 0x000fe20000000000 */
[----:B------:R-:W-:Y:S02]  /*0440*/  ISETP.NE.AND P1, PT, R4, RZ, PT ;  /* 0x000000ff0400720c */ /* 0x000fe40003f25270 */
[----:B------:R-:W-:Y:S02]  /*0450*/  ISETP.GE.U32.AND P0, PT, R0, R7, PT ;  /* 0x000000070000720c */ /* 0x000fe40003f06070 */
[----:B------:R-:W-:-:S04]  /*0460*/  LOP3.LUT R0, R5, R4, RZ, 0x3c, !PT ;  /* 0x0000000405007212 */ /* 0x000fc800078e3cff */
[----:B------:R-:W-:Y:S01]  /*0470*/  ISETP.GE.AND P2, PT, R0, RZ, PT ;  /* 0x000000ff0000720c */ /* 0x000fe20003f46270 */
[----:B------:R-:W-:-:S05]  /*0480*/  VIADD R0, R158, 0x7f ;  /* 0x0000007f9e007836 */ /* 0x000fca0000000000 */
[----:B------:R-:W-:Y:S01]  /*0490*/  SHF.R.S32.HI R3, RZ, 0x1f, R0 ;  /* 0x0000001fff037819 */ /* 0x000fe20000011400 */
[----:B------:R-:W-:-:S03]  /*04a0*/  @P0 VIADD R2, R2, 0x1 ;  /* 0x0000000102020836 */ /* 0x000fc60000000000 */
[----:B------:R-:W-:-:S03]  /*04b0*/  LEA.HI R3, R3, R0, RZ, 0x7 ;  /* 0x0000000003037211 */ /* 0x000fc600078f38ff */
[----:B------:R-:W-:Y:S01]  /*04c0*/  @!P2 IMAD.MOV R2, RZ, RZ, -R2 ;  /* 0x000000ffff02a224 */ /* 0x000fe200078e0a02 */
[----:B------:R-:W-:-:S05]  /*04d0*/  @!P1 LOP3.LUT R2, RZ, R4, RZ, 0x33, !PT ;  /* 0x00000004ff029212 */ /* 0x000fca00078e33ff */
[----:B------:R-:W-:Y:S02]  /*04e0*/  IMAD.SHL.U32 R6, R2, 0x8, RZ ;  /* 0x0000000802067824 */ /* 0x000fe400078e00ff */
[----:B------:R-:W-:-:S03]  /*04f0*/  IMAD.MOV R2, RZ, RZ, -R2 ;  /* 0x000000ffff027224 */ /* 0x000fc600078e0a02 */
[----:B------:R-:W-:Y:S01]  /*0500*/  LEA.HI.SX32 R3, R3, -R6, 0x19 ;  /* 0x8000000603037211 */ /* 0x000fe200078fcaff */
[----:B------:R-:W-:-:S03]  /*0510*/  IMAD R4, R4, R2, R5 ;  /* 0x0000000204047224 */ /* 0x000fc600078e0205 */
[----:B------:R-:W-:Y:S02]  /*0520*/  VIMNMX R11, R3, 0x8, PT ;  /* 0x00000008030b7848 */ /* 0x000fe40003fe0100 */
[----:B------:R-:W-:Y:S02]  /*0530*/  IABS R9, R4 ;  /* 0x0000000400097213 */ /* 0x000fe40000000000 */
[----:B------:R-:W-:-:S04]  /*0540*/  IABS R7, R11 ;  /* 0x0000000b00077213 */ /* 0x000fc80000000000 */
[----:B------:R-:W0:Y:S08]  /*0550*/  I2F.RP R0, R7 ;  /* 0x0000000700007306 */ /* 0x000e300000209400 */
[----:B0-----:R-:W0:Y:S02]  /*0560*/  MUFU.RCP R0, R0 ;  /* 0x0000000000007308 */ /* 0x001e240000001000 */
[----:B0-----:R-:W-:-:S06]  /*0570*/  VIADD R3, R0, 0xffffffe ;  /* 0x0ffffffe00037836 */ /* 0x001fcc0000000000 */
[----:B------:R-:W0:Y:S02]  /*0580*/  F2I.FTZ.U32.TRUNC.NTZ R3, R3 ;  /* 0x0000000300037305 */ /* 0x000e24000021f000 */
[----:B0-----:R-:W-:-:S04]  /*0590*/  IMAD.MOV R8, RZ, RZ, -R3 ;  /* 0x000000ffff087224 */ /* 0x001fc800078e0a03 */
[----:B------:R-:W-:Y:S01]  /*05a0*/  IMAD.MOV.U32 R2, RZ, RZ, R8 ;  /* 0x000000ffff027224 */ /* 0x000fe200078e0008 */
[----:B------:R-:W-:-:S03]  /*05b0*/  IABS R8, R11 ;  /* 0x0000000b00087213 */ /* 0x000fc60000000000 */
[----:B------:R-:W-:Y:S02]  /*05c0*/  IMAD R5, R2, R7, RZ ;  /* 0x0000000702057224 */ /* 0x000fe400078e02ff */
[----:B------:R-:W-:Y:S02]  /*05d0*/  IMAD.MOV.U32 R2, RZ, RZ, RZ ;  /* 0x000000ffff027224 */ /* 0x000fe400078e00ff */
[----:B------:R-:W-:Y:S02]  /*05e0*/  IMAD.MOV R0, RZ, RZ, -R8 ;  /* 0x000000ffff007224 */ /* 0x000fe400078e0a08 */
        /* <DEDUP_REMOVED lines=9> */
[----:B------:R-:W-:-:S07]  /*0680*/  ISETP.GE.AND P2, PT, R0, RZ, PT ;  /* 0x000000ff0000720c */ /* 0x000fce0003f46270 */
[----:B------:R-:W-:Y:S01]  /*0690*/  @P0 VIADD R2, R2, 0x1 ;  /* 0x0000000102020836 */ /* 0x000fe20000000000 */
[----:B------:R-:W-:-:S05]  /*06a0*/  ISETP.GE.AND P0, PT, R20, 0x80, PT ;  /* 0x000000801400780c */ /* 0x000fca0003f06270 */
[----:B------:R-:W-:Y:S01]  /*06b0*/  @!P2 IMAD.MOV R2, RZ, RZ, -R2 ;  /* 0x000000ffff02a224 */ /* 0x000fe200078e0a02 */
[----:B------:R-:W-:-:S05]  /*06c0*/  @!P1 LOP3.LUT R2, RZ, R11, RZ, 0x33, !PT ;  /* 0x0000000bff029212 */ /* 0x000fca00078e33ff */
[----:B------:R-:W-:-:S04]  /*06d0*/  IMAD.MOV R0, RZ, RZ, -R2 ;  /* 0x000000ffff007224 */ /* 0x000fc800078e0a02 */
[----:B------:R-:W-:Y:S02]  /*06e0*/  IMAD R0, R11, R0, R4 ;  /* 0x000000000b007224 */ /* 0x000fe400078e0204 */
[----:B------:R-:W0:Y:S02]  /*06f0*/  S2R R4, SR_TID.X ;  /* 0x0000000000047919 */ /* 0x000e240000002100 */
[----:B------:R-:W-:Y:S01]  /*0700*/  IMAD.IADD R3, R6, 0x1, R0 ;  /* 0x0000000106037824 */ /* 0x000fe200078e0200 */
[----:B------:R-:W-:Y:S01]  /*0710*/  LEA R0, R2, UR4, 0x8 ;  /* 0x0000000402007c11 */ /* 0x000fe2000f8e40ff */
[----:B------:R-:W-:-:S03]  /*0720*/  ULEA UR4, UR6, UR5, 0x18 ;  /* 0x0000000506047291 */ /* 0x000fc6000f8ec03f */
[----:B------:R-:W-:Y:S01]  /*0730*/  ULDC.64 UR6, c[0x0][0x208] ;  /* 0x0000820000067ab9 */ /* 0x000fe20000000a00 */
[C---:B------:R-:W-:Y:S02]  /*0740*/  VIADD R94, R0.reuse, 0x1 ;  /* 0x00000001005e7836 */ /* 0x040fe40000000000 */
[C---:B------:R-:W-:Y:S02]  /*0750*/  VIADD R92, R0.reuse, 0x2 ;  /* 0x00000002005c7836 */ /* 0x040fe40000000000 */
[C---:B------:R-:W-:Y:S02]  /*0760*/  VIADD R90, R0.reuse, 0x3 ;  /* 0x00000003005a7836 */ /* 0x040fe40000000000 */
[C---:B------:R-:W-:Y:S02]  /*0770*/  VIADD R88, R0.reuse, 0x4 ;  /* 0x0000000400587836 */ /* 0x040fe40000000000 */
[C---:B------:R-:W-:Y:S02]  /*0780*/  VIADD R18, R0.reuse, 0x5 ;  /* 0x0000000500127836 */ /* 0x040fe40000000000 */
[----:B------:R-:W-:-:S02]  /*0790*/  VIADD R16, R0, 0x6 ;  /* 0x0000000600107836 */ /* 0x000fc40000000000 */
[C---:B------:R-:W-:Y:S02]  /*07a0*/  VIADD R96, R0.reuse, 0x7 ;  /* 0x0000000700607836 */ /* 0x040fe40000000000 */
[C---:B------:R-:W-:Y:S02]  /*07b0*/  VIADD R106, R0.reuse, 0x8 ;  /* 0x00000008006a7836 */ /* 0x040fe40000000000 */
[C---:B------:R-:W-:Y:S02]  /*07c0*/  VIADD R104, R0.reuse, 0x9 ;  /* 0x0000000900687836 */ /* 0x040fe40000000000 */
[C---:B------:R-:W-:Y:S02]  /*07d0*/  VIADD R102, R0.reuse, 0xa ;  /* 0x0000000a00667836 */ /* 0x040fe40000000000 */
[C---:B------:R-:W-:Y:S02]  /*07e0*/  VIADD R100, R0.reuse, 0xb ;  /* 0x0000000b00647836 */ /* 0x040fe40000000000 */
[----:B------:R-:W-:Y:S01]  /*07f0*/  VIADD R98, R0, 0xc ;  /* 0x0000000c00627836 */ /* 0x000fe20000000000 */
[----:B0-----:R-:W-:Y:S01]  /*0800*/  LOP3.LUT R204, R4, 0x7f, RZ, 0xc0, !PT ;  /* 0x0000007f04cc7812 */ /* 0x001fe200078ec0ff */
[----:B------:R-:W-:-:S02]  /*0810*/  VIADD R21, R0, 0xd ;  /* 0x0000000d00157836 */ /* 0x000fc40000000000 */
[C---:B------:R-:W-:Y:S02]  /*0820*/  VIADD R19, R0.reuse, 0xe ;  /* 0x0000000e00137836 */ /* 0x040fe40000000000 */
[----:B------:R-:W-:Y:S02]  /*0830*/  IMAD R203, R3, 0x80, R204 ;  /* 0x0000008003cb7824 */ /* 0x000fe400078e02cc */
[C---:B------:R-:W-:Y:S02]  /*0840*/  VIADD R17, R0.reuse, 0xf ;  /* 0x0000000f00117836 */ /* 0x040fe40000000000 */
[C---:B------:R-:W-:Y:S01]  /*0850*/  VIADD R15, R0.reuse, 0x10 ;  /* 0x00000010000f7836 */ /* 0x040fe20000000000 */
[----:B------:R0:W-:Y:S01]  /*0860*/  STL [R1+0x848], R203 ;  /* 0x000848cb01007387 */ /* 0x0001e20000100800 */
[C---:B------:R-:W-:Y:S02]  /*0870*/  VIADD R22, R0.reuse, 0x11 ;  /* 0x0000001100167836 */ /* 0x040fe40000000000 */
[----:B------:R-:W-:-:S02]  /*0880*/  VIADD R110, R0, 0x12 ;  /* 0x00000012006e7836 */ /* 0x000fc40000000000 */
        /* <DEDUP_REMOVED lines=108> */
[----:B------:R-:W-:Y:S01]  /*0f50*/  VIADD R202, R0, 0x7f ;  /* 0x0000007f00ca7836 */ /* 0x000fe20000000000 */
[----:B0-----:R-:W-:Y:S06]  /*0f60*/  @!P0 BRA `(.L_x_0) ;  /* 0x0000019800448947 */ /* 0x001fec0003800000 */
[----:B------:R-:W-:Y:S01]  /*0f70*/  IABS R24, R158 ;  /* 0x0000009e00187213 */ /* 0x000fe20000000000 */
[----:B------:R-:W-:Y:S01]  /*0f80*/  ULDC UR60, c[0x0][0x23c] ;  /* 0x00008f00003c7ab9 */ /* 0x000fe20000000800 */
[----:B------:R-:W-:Y:S01]  /*0f90*/  IABS R6, R159 ;  /* 0x0000009f00067213 */ /* 0x000fe20000000000 */
[----:B------:R-:W-:Y:S01]  /*0fa0*/  ULDC UR10, c[0x0][0x240] ;  /* 0x00009000000a7ab9 */ /* 0x000fe20000000800 */
[----:B------:R-:W0:Y:S01]  /*0fb0*/  I2F.RP R3, R24 ;  /* 0x0000001800037306 */ /* 0x000e220000209400 */
[----:B------:R-:W-:Y:S01]  /*0fc0*/  IABS R245, R0 ;  /* 0x0000000000f57213 */ /* 0x000fe20000000000 */
[----:B------:R-:W-:Y:S01]  /*0fd0*/  ULDC.64 UR8, c[0x0][0x218] ;  /* 0x0000860000087ab9 */ /* 0x000fe20000000a00 */
[----:B------:R-:W-:Y:S01]  /*0fe0*/  IABS R217, R202 ;  /* 0x000000ca00d97213 */ /* 0x000fe20000000000 */
[----:B------:R-:W-:Y:S01]  /*0ff0*/  ULDC UR5, c[0x0][0x234] ;  /* 0x00008d0000057ab9 */ /* 0x000fe20000000800 */
[----:B------:R-:W-:Y:S01]  /*1000*/  IABS R227, R200 ;  /* 0x000000c800e37213 */ /* 0x000fe20000000000 */
[----:B------:R-:W-:Y:S01]  /*1010*/  USHF.R.U32.HI UR36, URZ, 0x4, UR4 ;  /* 0x000000043f247899 */ /* 0x000fe20008011604 */
[----:B------:R-:W-:Y:S01]  /*1020*/  IABS R243, R201 ;  /* 0x000000c900f37213 */ /* 0x000fe20000000000 */
[----:B------:R-:W1:Y:S01]  /*1030*/  I2F.RP R9, R6 ;  /* 0x0000000600097306 */ /* 0x000e620000209400 */
[----:B------:R-:W-:Y:S01]  /*1040*/  ISETP.GE.AND P2, PT, R203, RZ, PT ;  /* 0x000000ffcb00720c */ /* 0x000fe20003f46270 */
[----:B------:R-:W-:Y:S01]  /*1050*/  USGXT.U32 UR36, UR36, 0xe ;  /* 0x0000000e2424789a */ /* 0x000fe20008000000 */
[----:B------:R-:W-:Y:S01]  /*1060*/  IABS R231, R199 ;  /* 0x000000c700e77213 */ /* 0x000fe20000000000 */
[----:B------:R-:W-:Y:S01]  /*1070*/  UMOV UR39, 0x40000040 ;  /* 0x4000004000277882 */ /* 0x000fe20000000000 */
[----:B------:R-:W-:Y:S01]  /*1080*/  IABS R241, R197 ;  /* 0x000000c500f17213 */ /* 0x000fe20000000000 */
[----:B------:R-:W-:Y:S01]  /*1090*/  UIADD3 UR11, UP0, UR36, 0x80, URZ ;  /* 0x00000080240b7890 */ /* 0x000fe2000ff1e03f */
[----:B------:R-:W-:Y:S01]  /*10a0*/  IABS R237, R196 ;  /* 0x000000c400ed7213 */ /* 0x000fe20000000000 */
[----:B0-----:R-:W0:Y:S01]  /*10b0*/  MUFU.RCP R3, R3 ;  /* 0x0000000300037308 */ /* 0x001e220000001000 */
[----:B------:R-:W-:-:S02]  /*10c0*/  IABS R247, R198 ;  /* 0x000000c600f77213 */ /* 0x000fc40000000000 */
[----:B------:R-:W-:Y:S02]  /*10d0*/  IABS R233, R191 ;  /* 0x000000bf00e97213 */ /* 0x000fe40000000000 */
[----:B------:R-:W-:Y:S02]  /*10e0*/  IABS R235, R195 ;  /* 0x000000c300eb7213 */ /* 0x000fe40000000000 */
[----:B------:R-:W-:Y:S01]  /*10f0*/  ISETP.GE.AND P3, PT, R202, RZ, PT ;  /* 0x000000ffca00720c */ /* 0x000fe20003f66270 */
[----:B-1----:R-:W1:Y:S01]  /*1100*/  MUFU.RCP R9, R9 ;  /* 0x0000000900097308 */ /* 0x002e620000001000 */
[----:B------:R-:W-:Y:S02]  /*1110*/  IABS R225, R192 ;  /* 0x000000c000e17213 */ /* 0x000fe40000000000 */
[----:B------:R-:W-:Y:S02]  /*1120*/  ISETP.GE.AND P1, PT, R200, RZ, PT ;  /* 0x000000ffc800720c */ /* 0x000fe40003f26270 */
[----:B------:R-:W-:-:S02]  /*1130*/  IABS R223, R193 ;  /* 0x000000c100df7213 */ /* 0x000fc40000000000 */
[----:B------:R-:W-:Y:S01]  /*1140*/  ISETP.GE.AND P4, PT, R201, RZ, PT ;  /* 0x000000ffc900720c */ /* 0x000fe20003f86270 */
[----:B0-----:R-:W-:Y:S01]  /*1150*/  VIADD R12, R3, 0xffffffe ;  /* 0x0ffffffe030c7836 */ /* 0x001fe20000000000 */
[----:B------:R-:W-:Y:S02]  /*1160*/  IABS R3, R203 ;  /* 0x000000cb00037213 */ /* 0x000fe40000000000 */
[----:B------:R-:W-:Y:S01]  /*1170*/  IABS R221, R194 ;  /* 0x000000c200dd7213 */ /* 0x000fe20000000000 */
[----:B------:R0:W2:Y:S01]  /*1180*/  F2I.FTZ.U32.TRUNC.NTZ R13, R12 ;  /* 0x0000000c000d7305 */ /* 0x0000a2000021f000 */
[----:B------:R-:W-:Y:S02]  /*1190*/  IABS R219, R14 ;  /* 0x0000000e00db7213 */ /* 0x000fe40000000000 */
[----:B------:R-:W-:Y:S01]  /*11a0*/  IABS R213, R189 ;  /* 0x000000bd00d57213 */ /* 0x000fe20000000000 */
[----:B-1----:R-:W-:Y:S01]  /*11b0*/  VIADD R10, R9, 0xffffffe ;  /* 0x0ffffffe090a7836 */ /* 0x002fe20000000000 */
[----:B------:R-:W-:-:S02]  /*11c0*/  IABS R215, R190 ;  /* 0x000000be00d77213 */ /* 0x000fc40000000000 */
[----:B------:R-:W-:Y:S01]  /*11d0*/  IABS R211, R188 ;  /* 0x000000bc00d37213 */ /* 0x000fe20000000000 */
[----:B------:R1:W3:Y:S01]  /*11e0*/  F2I.FTZ.U32.TRUNC.NTZ R11, R10 ;  /* 0x0000000a000b7305 */ /* 0x0002e2000021f000 */
[----:B0-----:R-:W-:Y:S01]  /*11f0*/  IMAD.MOV.U32 R12, RZ, RZ, RZ ;  /* 0x000000ffff0c7224 */ /* 0x001fe200078e00ff */
[----:B------:R-:W-:Y:S02]  /*1200*/  IABS R209, R186 ;  /* 0x000000ba00d17213 */ /* 0x000fe40000000000 */
[----:B------:R-:W-:Y:S02]  /*1210*/  IABS R207, R187 ;  /* 0x000000bb00cf7213 */ /* 0x000fe40000000000 */
[----:B------:R-:W-:Y:S01]  /*1220*/  IABS R205, R183 ;  /* 0x000000b700cd7213 */ /* 0x000fe20000000000 */
[----:B--2---:R-:W-:Y:S01]  /*1230*/  IMAD.MOV R25, RZ, RZ, -R13 ;  /* 0x000000ffff197224 */ /* 0x004fe200078e0a0d */
[----:B------:R-:W-:Y:S01]  /*1240*/  IABS R203, R185 ;  /* 0x000000b900cb7213 */ /* 0x000fe20000000000 */
[----:B-1----:R-:W-:Y:S01]  /*1250*/  IMAD.MOV.U32 R10, RZ, RZ, RZ ;  /* 0x000000ffff0a7224 */ /* 0x002fe200078e00ff */
[----:B------:R-:W-:Y:S01]  /*1260*/  IABS R201, R184 ;  /* 0x000000b800c97213 */ /* 0x000fe20000000000 */
[----:B------:R-:W-:Y:S01]  /*1270*/  IMAD R25, R25, R24, RZ ;  /* 0x0000001819197224 */ /* 0x000fe200078e02ff */
[----:B------:R-:W-:-:S02]  /*1280*/  IABS R27, R147 ;  /* 0x00000093001b7213 */ /* 0x000fc40000000000 */
[----:B------:R-:W-:Y:S01]  /*1290*/  IABS R29, R149 ;  /* 0x00000095001d7213 */ /* 0x000fe20000000000 */
[----:B------:R-:W-:Y:S01]  /*12a0*/  IMAD.HI.U32 R13, R13, R25, R12 ;  /* 0x000000190d0d7227 */ /* 0x000fe200078e000c */
[----:B------:R-:W-:Y:S02]  /*12b0*/  IABS R31, R109 ;  /* 0x0000006d001f7213 */ /* 0x000fe40000000000 */
[----:B------:R-:W-:Y:S01]  /*12c0*/  IABS R33, R99 ;  /* 0x0000006300217213 */ /* 0x000fe20000000000 */
[----:B---3--:R-:W-:Y:S01]  /*12d0*/  IMAD.MOV R9, RZ, RZ, -R11 ;  /* 0x000000ffff097224 */ /* 0x008fe200078e0a0b */
[----:B------:R-:W-:Y:S01]  /*12e0*/  IABS R87, R91 ;  /* 0x0000005b00577213 */ /* 0x000fe20000000000 */
[----:B------:R-:W-:Y:S01]  /*12f0*/  IMAD.HI.U32 R13, R13, R3, RZ ;  /* 0x000000030d0d7227 */ /* 0x000fe200078e00ff */
[----:B------:R-:W-:Y:S02]  /*1300*/  IABS R85, R166 ;  /* 0x000000a600557213 */ /* 0x000fe40000000000 */
[----:B------:R-:W-:Y:S01]  /*1310*/  IABS R83, R89 ;  /* 0x0000005900537213 */ /* 0x000fe20000000000 */
[----:B------:R-:W-:Y:S01]  /*1320*/  IMAD.MOV R13, RZ, RZ, -R13 ;  /* 0x000000ffff0d7224 */ /* 0x000fe200078e0a0d */
[----:B------:R-:W-:Y:S01]  /*1330*/  IABS R81, R160 ;  /* 0x000000a000517213 */ /* 0x000fe20000000000 */
[----:B------:R-:W-:Y:S01]  /*1340*/  IMAD R9, R9, R6, RZ ;  /* 0x0000000609097224 */ /* 0x000fe200078e02ff */
[----:B------:R-:W-:Y:S01]  /*1350*/  IABS R79, R162 ;  /* 0x000000a2004f7213 */ /* 0x000fe20000000000 */
[----:B------:R-:W-:Y:S01]  /*1360*/  IMAD R3, R24, R13, R3 ;  /* 0x0000000d18037224 */ /* 0x000fe200078e0203 */
[----:B------:R-:W-:Y:S01]  /*1370*/  IABS R77, R164 ;  /* 0x000000a4004d7213 */ /* 0x000fe20000000000 */
[----:B------:R-:W-:Y:S01]  /*1380*/  IMAD.HI.U32 R9, R11, R9, R10 ;  /* 0x000000090b097227 */ /* 0x000fe200078e000a */
[----:B------:R-:W-:-:S02]  /*1390*/  IABS R75, R150 ;  /* 0x00000096004b7213 */ /* 0x000fc40000000000 */
[----:B------:R-:W-:Y:S02]  /*13a0*/  ISETP.GT.U32.AND P0, PT, R24, R3, PT ;  /* 0x000000031800720c */ /* 0x000fe40003f04070 */
[----:B------:R-:W-:Y:S01]  /*13b0*/  IABS R73, R152 ;  /* 0x0000009800497213 */ /* 0x000fe20000000000 */
[C---:B------:R-:W-:Y:S01]  /*13c0*/  IMAD.HI.U32 R12, R9.reuse, R245, RZ ;  /* 0x000000f5090c7227 */ /* 0x040fe200078e00ff */
[----:B------:R-:W-:Y:S02]  /*13d0*/  IABS R71, R154 ;  /* 0x0000009a00477213 */ /* 0x000fe40000000000 */
[----:B------:R-:W-:Y:S01]  /*13e0*/  IABS R67, R148 ;  /* 0x0000009400437213 */ /* 0x000fe20000000000 */
[----:B------:R-:W-:Y:S01]  /*13f0*/  IMAD.HI.U32 R10, R9, R217, RZ ;  /* 0x000000d9090a7227 */ /* 0x000fe200078e00ff */
[----:B------:R-:W-:Y:S02]  /*1400*/  IABS R69, R156 ;  /* 0x0000009c00457213 */ /* 0x000fe40000000000 */
[----:B------:R-:W-:Y:S01]  /*1410*/  IABS R61, R146 ;  /* 0x00000092003d7213 */ /* 0x000fe20000000000 */
[----:B------:R-:W-:Y:S01]  /*1420*/  IMAD.MOV R12, RZ, RZ, -R12 ;  /* 0x000000ffff0c7224 */ /* 0x000fe200078e0a0c */
[----:B------:R-:W-:Y:S01]  /*1430*/  IABS R65, R142 ;  /* 0x0000008e00417213 */ /* 0x000fe20000000000 */
[----:B------:R-:W-:Y:S01]  /*1440*/  @!P0 IMAD.IADD R3, R3, 0x1, -R24 ;  /* 0x0000000103038824 */ /* 0x000fe200078e0a18 */
[----:B------:R-:W-:Y:S01]  /*1450*/  IABS R63, R144 ;  /* 0x00000090003f7213 */ /* 0x000fe20000000000 */
[----:B------:R-:W-:Y:S01]  /*1460*/  IMAD.MOV R10, RZ, RZ, -R10 ;  /* 0x000000ffff0a7224 */ /* 0x000fe200078e0a0a */
[----:B------:R-:W-:Y:S01]  /*1470*/  IABS R59, R2 ;  /* 0x00000002003b7213 */ /* 0x000fe20000000000 */
[----:B------:R-:W-:Y:S01]  /*1480*/  IMAD R245, R6, R12, R245 ;  /* 0x0000000c06f57224 */ /* 0x000fe200078e02f5 */
[----:B------:R-:W-:Y:S01]  /*1490*/  ISETP.GT.U32.AND P6, PT, R24, R3, PT ;  /* 0x000000031800720c */ /* 0x000fe20003fc4070 */
[C---:B------:R-:W-:Y:S01]  /*14a0*/  IMAD R217, R6.reuse, R10, R217 ;  /* 0x0000000a06d97224 */ /* 0x040fe200078e02d9 */
[----:B------:R-:W-:Y:S01]  /*14b0*/  IABS R57, R140 ;  /* 0x0000008c00397213 */ /* 0x000fe20000000000 */
[----:B------:R-:W-:Y:S01]  /*14c0*/  IMAD.HI.U32 R10, R9, R227, RZ ;  /* 0x000000e3090a7227 */ /* 0x000fe200078e00ff */
[----:B------:R-:W-:-:S02]  /*14d0*/  ISETP.GT.U32.AND P0, PT, R6, R245, PT ;  /* 0x000000f50600720c */ /* 0x000fc40003f04070 */
[----:B------:R-:W-:Y:S01]  /*14e0*/  ISETP.GT.U32.AND P5, PT, R6, R217, PT ;  /* 0x000000d90600720c */ /* 0x000fe20003fa4070 */
[----:B------:R-:W-:Y:S01]  /*14f0*/  IMAD.HI.U32 R11, R9, R243, RZ ;  /* 0x000000f3090b7227 */ /* 0x000fe200078e00ff */
[----:B------:R-:W-:Y:S02]  /*1500*/  IABS R53, R138 ;  /* 0x0000008a00357213 */ /* 0x000fe40000000000 */
[----:B------:R-:W-:Y:S01]  /*1510*/  IABS R51, R132 ;  /* 0x0000008400337213 */ /* 0x000fe20000000000 */
[----:B------:R-:W-:Y:S01]  /*1520*/  IMAD.MOV R13, RZ, RZ, -R10 ;  /* 0x000000ffff0d7224 */ /* 0x000fe200078e0a0a */
[----:B------:R-:W-:Y:S01]  /*1530*/  IABS R49, R134 ;  /* 0x0000008600317213 */ /* 0x000fe20000000000 */
[----:B------:R-:W-:Y:S01]  /*1540*/  @!P6 IMAD.IADD R3, R3, 0x1, -R24 ;  /* 0x000000010303e824 */ /* 0x000fe200078e0a18 */
[----:B------:R-:W-:Y:S01]  /*1550*/  ISETP.NE.AND P6, PT, R158, RZ, PT ;  /* 0x000000ff9e00720c */ /* 0x000fe20003fc5270 */
[----:B------:R-:W-:Y:S01]  /*1560*/  IMAD.MOV R11, RZ, RZ, -R11 ;  /* 0x000000ffff0b7224 */ /* 0x000fe200078e0a0b */
[----:B------:R-:W-:Y:S01]  /*1570*/  IABS R24, R170 ;  /* 0x000000aa00187213 */ /* 0x000fe20000000000 */
[--C-:B------:R-:W-:Y:S01]  /*1580*/  @!P0 IMAD.IADD R245, R245, 0x1, -R6.reuse ;  /* 0x00000001f5f58824 */ /* 0x100fe200078e0a06 */
[----:B------:R-:W-:Y:S01]  /*1590*/  IABS R55, R136 ;  /* 0x0000008800377213 */ /* 0x000fe20000000000 */
[----:B------:R-:W-:Y:S01]  /*15a0*/  @!P5 IMAD.IADD R217, R217, 0x1, -R6 ;  /* 0x00000001d9d9d824 */ /* 0x000fe200078e0a06 */
[----:B------:R-:W-:Y:S01]  /*15b0*/  IABS R45, R126 ;  /* 0x0000007e002d7213 */ /* 0x000fe20000000000 */
[C---:B------:R-:W-:Y:S01]  /*15c0*/  IMAD R227, R6.reuse, R13, R227 ;  /* 0x0000000d06e37224 */ /* 0x040fe200078e02e3 */
[C---:B------:R-:W-:Y:S01]  /*15d0*/  ISETP.GT.U32.AND P5, PT, R6.reuse, R245, PT ;  /* 0x000000f50600720c */ /* 0x040fe20003fa4070 */
[C---:B------:R-:W-:Y:S01]  /*15e0*/  IMAD R243, R6.reuse, R11, R243 ;  /* 0x0000000b06f37224 */ /* 0x040fe200078e02f3 */
[----:B------:R-:W-:Y:S01]  /*15f0*/  ISETP.GT.U32.AND P0, PT, R6, R217, PT ;  /* 0x000000d90600720c */ /* 0x000fe20003f04070 */
[----:B------:R-:W-:Y:S01]  /*1600*/  IMAD.HI.U32 R11, R9, R231, RZ ;  /* 0x000000e7090b7227 */ /* 0x000fe200078e00ff */
[----:B------:R-:W-:-:S02]  /*1610*/  IABS R47, R130 ;  /* 0x00000082002f7213 */ /* 0x000fc40000000000 */
[----:B------:R-:W-:Y:S01]  /*1620*/  IABS R41, R124 ;  /* 0x0000007c00297213 */ /* 0x000fe20000000000 */
[C---:B------:R-:W-:Y:S01]  /*1630*/  IMAD.HI.U32 R12, R9.reuse, R241, RZ ;  /* 0x000000f1090c7227 */ /* 0x040fe200078e00ff */
[----:B------:R-:W-:Y:S02]  /*1640*/  IABS R39, R122 ;  /* 0x0000007a00277213 */ /* 0x000fe40000000000 */
[----:B------:R-:W-:Y:S01]  /*1650*/  IABS R43, R128 ;  /* 0x00000080002b7213 */ /* 0x000fe20000000000 */
[----:B------:R-:W-:Y:S01]  /*1660*/  @!P2 IMAD.MOV R3, RZ, RZ, -R3 ;  /* 0x000000ffff03a224 */ /* 0x000fe200078e0a03 */
[----:B------:R-:W-:Y:S01]  /*1670*/  @!P6 LOP3.LUT R3, RZ, R158, RZ, 0x33, !PT ;  /* 0x0000009eff03e212 */ /* 0x000fe200078e33ff */
[----:B------:R-:W-:Y:S01]  /*1680*/  IMAD.MOV R11, RZ, RZ, -R11 ;  /* 0x000000ffff0b7224 */ /* 0x000fe200078e0a0b */
[C---:B------:R-:W-:Y:S01]  /*1690*/  ISETP.GT.U32.AND P6, PT, R6.reuse, R227, PT ;  /* 0x000000e30600720c */ /* 0x040fe20003fc4070 */
[----:B------:R-:W-:Y:S01]  /*16a0*/  IMAD.HI.U32 R10, R9, R237, RZ ;  /* 0x000000ed090a7227 */ /* 0x000fe200078e00ff */
[----:B------:R-:W-:-:S02]  /*16b0*/  ISETP.GT.U32.AND P2, PT, R6, R243, PT ;  /* 0x000000f30600720c */ /* 0x000fc40003f44070 */
[----:B------:R-:W-:Y:S01]  /*16c0*/  IABS R37, R118 ;  /* 0x0000007600257213 */ /* 0x000fe20000000000 */
[----:B------:R-:W-:Y:S01]  /*16d0*/  IMAD.MOV R12, RZ, RZ, -R12 ;  /* 0x000000ffff0c7224 */ /* 0x000fe200078e0a0c */
[----:B------:R-:W-:Y:S01]  /*16e0*/  IABS R35, R120 ;  /* 0x0000007800237213 */ /* 0x000fe20000000000 */
[C---:B------:R-:W-:Y:S01]  /*16f0*/  IMAD R231, R6.reuse, R11, R231 ;  /* 0x0000000b06e77224 */ /* 0x040fe200078e02e7 */
[----:B------:R-:W-:Y:S01]  /*1700*/  IABS R229, R98 ;  /* 0x0000006200e57213 */ /* 0x000fe20000000000 */
[----:B------:R-:W-:Y:S01]  /*1710*/  IMAD.MOV R10, RZ, RZ, -R10 ;  /* 0x000000ffff0a7224 */ /* 0x000fe200078e0a0a */
[----:B------:R-:W-:Y:S01]  /*1720*/  IABS R239, R100 ;  /* 0x0000006400ef7213 */ /* 0x000fe20000000000 */
[C---:B------:R-:W-:Y:S01]  /*1730*/  IMAD R241, R6.reuse, R12, R241 ;  /* 0x0000000c06f17224 */ /* 0x040fe200078e02f1 */
[----:B------:R-:W-:Y:S01]  /*1740*/  IABS R249, R102 ;  /* 0x0000006600f97213 */ /* 0x000fe20000000000 */
[C---:B------:R-:W-:Y:S01]  /*1750*/  IMAD R237, R6.reuse, R10, R237 ;  /* 0x0000000a06ed7224 */ /* 0x040fe200078e02ed */
[----:B------:R-:W-:Y:S01]  /*1760*/  IABS R251, R104 ;  /* 0x0000006800fb7213 */ /* 0x000fe20000000000 */
[--C-:B------:R-:W-:Y:S01]  /*1770*/  @!P5 IMAD.IADD R245, R245, 0x1, -R6.reuse ;  /* 0x00000001f5f5d824 */ /* 0x100fe200078e0a06 */
[C---:B------:R-:W-:Y:S01]  /*1780*/  ISETP.GT.U32.AND P5, PT, R6.reuse, R231, PT ;  /* 0x000000e70600720c */ /* 0x040fe20003fa4070 */
[--C-:B------:R-:W-:Y:S01]  /*1790*/  @!P0 IMAD.IADD R217, R217, 0x1, -R6.reuse ;  /* 0x00000001d9d98824 */ /* 0x100fe200078e0a06 */
[C---:B------:R-:W-:Y:S01]  /*17a0*/  ISETP.GT.U32.AND P0, PT, R6.reuse, R241, PT ;  /* 0x000000f10600720c */ /* 0x040fe20003f04070 */
[--C-:B------:R-:W-:Y:S01]  /*17b0*/  @!P6 IMAD.IADD R227, R227, 0x1, -R6.reuse ;  /* 0x00000001e3e3e824 */ /* 0x100fe200078e0a06 */
[----:B------:R-:W-:Y:S01]  /*17c0*/  ISETP.GT.U32.AND P6, PT, R6, R237, PT ;  /* 0x000000ed0600720c */ /* 0x000fe20003fc4070 */
[----:B------:R-:W-:Y:S01]  /*17d0*/  @!P2 IMAD.IADD R243, R243, 0x1, -R6 ;  /* 0x00000001f3f3a824 */ /* 0x000fe200078e0a06 */
[----:B------:R-:W-:Y:S01]  /*17e0*/  ISETP.GE.AND P2, PT, R0, RZ, PT ;  /* 0x000000ff0000720c */ /* 0x000fe20003f46270 */
[----:B------:R-:W-:Y:S01]  /*17f0*/  IMAD.HI.U32 R10, R9, R247, RZ ;  /* 0x000000f7090a7227 */ /* 0x000fe200078e00ff */
[----:B------:R-:W-:-:S02]  /*1800*/  IABS R26, R92 ;  /* 0x0000005c001a7213 */ /* 0x000fc40000000000 */
[----:B------:R-:W-:Y:S01]  /*1810*/  IABS R28, R94 ;  /* 0x0000005e001c7213 */ /* 0x000fe20000000000 */
[----:B------:R-:W-:Y:S02]  /*1820*/  IMAD.MOV R12, RZ, RZ, -R10 ;  /* 0x000000ffff0c7224 */ /* 0x000fe400078e0a0a */
[--C-:B------:R-:W-:Y:S01]  /*1830*/  @!P5 IMAD.IADD R231, R231, 0x1, -R6.reuse ;  /* 0x00000001e7e7d824 */ /* 0x100fe200078e0a06 */
[C---:B------:R-:W-:Y:S01]  /*1840*/  ISETP.GT.U32.AND P5, PT, R6.reuse, R243, PT ;  /* 0x000000f30600720c */ /* 0x040fe20003fa4070 */
[--C-:B------:R-:W-:Y:S02]  /*1850*/  @!P0 IMAD.IADD R241, R241, 0x1, -R6.reuse ;  /* 0x00000001f1f18824 */ /* 0x100fe400078e0a06 */
[----:B------:R-:W-:Y:S01]  /*1860*/  @!P6 IMAD.IADD R237, R237, 0x1, -R6 ;  /* 0x00000001edede824 */ /* 0x000fe200078e0a06 */
[C---:B------:R-:W-:Y:S01]  /*1870*/  ISETP.GT.U32.AND P0, PT, R6.reuse, R231, PT ;  /* 0x000000e70600720c */ /* 0x040fe20003f04070 */
[----:B------:R-:W-:Y:S01]  /*1880*/  IMAD.HI.U32 R10, R9, R233, RZ ;  /* 0x000000e9090a7227 */ /* 0x000fe200078e00ff */
[----:B------:R-:W-:-:S03]  /*1890*/  ISETP.GT.U32.AND P6, PT, R6, R241, PT ;  /* 0x000000f10600720c */ /* 0x000fc60003fc4070 */
[C---:B------:R-:W-:Y:S02]  /*18a0*/  IMAD R247, R6.reuse, R12, R247 ;  /* 0x0000000c06f77224 */ /* 0x040fe400078e02f7 */
[----:B------:R-:W-:Y:S02]  /*18b0*/  IMAD.MOV R10, RZ, RZ, -R10 ;  /* 0x000000ffff0a7224 */ /* 0x000fe400078e0a0a */
[----:B------:R-:W-:Y:S01]  /*18c0*/  @!P2 IMAD.MOV R245, RZ, RZ, -R245 ;  /* 0x000000fffff5a224 */ /* 0x000fe200078e0af5 */
[C---:B------:R-:W-:Y:S01]  /*18d0*/  ISETP.GT.U32.AND P2, PT, R6.reuse, R227, PT ;  /* 0x000000e30600720c */ /* 0x040fe20003f44070 */
[C---:B------:R-:W-:Y:S02]  /*18e0*/  IMAD R233, R6.reuse, R10, R233 ;  /* 0x0000000a06e97224 */ /* 0x040fe400078e02e9 */
[----:B------:R-:W-:Y:S01]  /*18f0*/  @!P5 IMAD.IADD R243, R243, 0x1, -R6 ;  /* 0x00000001f3f3d824 */ /* 0x000fe200078e0a06 */
[----:B------:R-:W-:Y:S01]  /*1900*/  ISETP.GT.U32.AND P5, PT, R6, R247, PT ;  /* 0x000000f70600720c */ /* 0x000fe20003fa4070 */
[----:B------:R-:W-:-:S04]  /*1910*/  IMAD.HI.U32 R11, R9, R235, RZ ;  /* 0x000000eb090b7227 */ /* 0x000fc800078e00ff */
[----:B------:R-:W-:Y:S01]  /*1920*/  @!P6 IMAD.IADD R241, R241, 0x1, -R6 ;  /* 0x00000001f1f1e824 */ /* 0x000fe200078e0a06 */
[----:B------:R-:W-:Y:S01]  /*1930*/  ISETP.GT.U32.AND P6, PT, R6, R233, PT ;  /* 0x000000e90600720c */ /* 0x000fe20003fc4070 */
[----:B------:R-:W-:Y:S02]  /*1940*/  IMAD.MOV R11, RZ, RZ, -R11 ;  /* 0x000000ffff0b7224 */ /* 0x000fe400078e0a0b */
[----:B------:R-:W-:-:S04]  /*1950*/  IMAD.HI.U32 R10, R9, R225, RZ ;  /* 0x000000e1090a7227 */ /* 0x000fc800078e00ff */
[C---:B------:R-:W-:Y:S02]  /*1960*/  IMAD R235, R6.reuse, R11, R235 ;  /* 0x0000000b06eb7224 */ /* 0x040fe400078e02eb */
[--C-:B------:R-:W-:Y:S02]  /*1970*/  @!P2 IMAD.IADD R227, R227, 0x1, -R6.reuse ;  /* 0x00000001e3e3a824 */ /* 0x100fe400078e0a06 */
[--C-:B------:R-:W-:Y:S01]  /*1980*/  @!P0 IMAD.IADD R231, R231, 0x1, -R6.reuse ;  /* 0x00000001e7e78824 */ /* 0x100fe200078e0a06 */
[C---:B------:R-:W-:Y:S01]  /*1990*/  ISETP.GT.U32.AND P2, PT, R6.reuse, R235, PT ;  /* 0x000000eb0600720c */ /* 0x040fe20003f44070 */
[----:B------:R-:W-:Y:S01]  /*19a0*/  @!P5 IMAD.IADD R247, R247, 0x1, -R6 ;  /* 0x00000001f7f7d824 */ /* 0x000fe200078e0a06 */
[----:B------:R-:W-:Y:S01]  /*19b0*/  ISETP.GE.AND P0, PT, R199, RZ, PT ;  /* 0x000000ffc700720c */ /* 0x000fe20003f06270 */
[----:B------:R-:W-:Y:S01]  /*19c0*/  @!P3 IMAD.MOV R217, RZ, RZ, -R217 ;  /* 0x000000ffffd9b224 */ /* 0x000fe200078e0ad9 */
[----:B------:R-:W-:Y:S01]  /*19d0*/  ISETP.GT.U32.AND P3, PT, R6, R237, PT ;  /* 0x000000ed0600720c */ /* 0x000fe20003f64070 */
[----:B------:R-:W-:Y:S01]  /*19e0*/  IMAD.MOV R10, RZ, RZ, -R10 ;  /* 0x000000ffff0a7224 */ /* 0x000fe200078e0a0a */
[----:B------:R-:W-:Y:S01]  /*19f0*/  ISETP.GE.AND P5, PT, R196, RZ, PT ;  /* 0x000000ffc400720c */ /* 0x000fe20003fa6270 */
[----:B------:R-:W-:Y:S01]  /*1a00*/  @!P6 IMAD.IADD R233, R233, 0x1, -R6 ;  /* 0x00000001e9e9e824 */ /* 0x000fe200078e0a06 */
[C---:B------:R-:W-:Y:S01]  /*1a10*/  ISETP.GT.U32.AND P6, PT, R6.reuse, R247, PT ;  /* 0x000000f70600720c */ /* 0x040fe20003fc4070 */
[----:B------:R-:W-:Y:S01]  /*1a20*/  IMAD R225, R6, R10, R225 ;  /* 0x0000000a06e17224 */ /* 0x000fe200078e02e1 */
[----:B------:R-:W-:Y:S01]  /*1a30*/  IABS R199, R182 ;  /* 0x000000b600c77213 */ /* 0x000fe20000000000 */
[----:B------:R-:W-:-:S04]  /*1a40*/  IMAD.HI.U32 R11, R9, R223, RZ ;  /* 0x000000df090b7227 */ /* 0x000fc800078e00ff */
[----:B------:R-:W-:Y:S01]  /*1a50*/  @!P1 IMAD.MOV R227, RZ, RZ, -R227 ;  /* 0x000000ffffe39224 */ /* 0x000fe200078e0ae3 */
[----:B------:R-:W-:Y:S01]  /*1a60*/  ISETP.GT.U32.AND P1, PT, R6, R225, PT ;  /* 0x000000e10600720c */ /* 0x000fe20003f24070 */
[----:B------:R-:W-:Y:S02]  /*1a70*/  IMAD.MOV R11, RZ, RZ, -R11 ;  /* 0x000000ffff0b7224 */ /* 0x000fe400078e0a0b */
[--C-:B------:R-:W-:Y:S01]  /*1a80*/  @!P2 IMAD.IADD R235, R235, 0x1, -R6.reuse ;  /* 0x00000001ebeba824 */ /* 0x100fe200078e0a06 */
[----:B------:R-:W-:Y:S01]  /*1a90*/  ISETP.GE.AND P2, PT, R198, RZ, PT ;  /* 0x000000ffc600720c */ /* 0x000fe20003f46270 */
[----:B------:R-:W-:Y:S01]  /*1aa0*/  @!P0 IMAD.MOV R231, RZ, RZ, -R231 ;  /* 0x000000ffffe78224 */ /* 0x000fe200078e0ae7 */
[C---:B------:R-:W-:Y:S01]  /*1ab0*/  ISETP.GT.U32.AND P0, PT, R6.reuse, R233, PT ;  /* 0x000000e90600720c */ /* 0x040fe20003f04070 */
[--C-:B------:R-:W-:Y:S01]  /*1ac0*/  @!P3 IMAD.IADD R237, R237, 0x1, -R6.reuse ;  /* 0x00000001ededb824 */ /* 0x100fe200078e0a06 */
[----:B------:R-:W-:Y:S01]  /*1ad0*/  ISETP.GE.AND P3, PT, R197, RZ, PT ;  /* 0x000000ffc500720c */ /* 0x000fe20003f66270 */
[C---:B------:R-:W-:Y:S01]  /*1ae0*/  IMAD R223, R6.reuse, R11, R223 ;  /* 0x0000000b06df7224 */ /* 0x040fe200078e02df */
[----:B------:R-:W-:Y:S01]  /*1af0*/  IABS R197, R180 ;  /* 0x000000b400c57213 */ /* 0x000fe20000000000 */
[----:B------:R-:W-:Y:S01]  /*1b00*/  @!P4 IMAD.MOV R243, RZ, RZ, -R243 ;  /* 0x000000fffff3c224 */ /* 0x000fe200078e0af3 */
[----:B------:R-:W-:Y:S01]  /*1b10*/  ISETP.GT.U32.AND P4, PT, R6, R235, PT ;  /* 0x000000eb0600720c */ /* 0x000fe20003f84070 */
[----:B------:R-:W-:Y:S01]  /*1b20*/  @!P6 IMAD.IADD R247, R247, 0x1, -R6 ;  /* 0x00000001f7f7e824 */ /* 0x000fe200078e0a06 */
[----:B------:R-:W-:Y:S01]  /*1b30*/  ISETP.GE.AND P6, PT, R191, RZ, PT ;  /* 0x000000ffbf00720c */ /* 0x000fe20003fc6270 */
[----:B------:R-:W-:Y:S01]  /*1b40*/  IMAD.HI.U32 R10, R9, R221, RZ ;  /* 0x000000dd090a7227 */ /* 0x000fe200078e00ff */
[----:B------:R-:W-:-:S03]  /*1b50*/  IABS R191, R178 ;  /* 0x000000b200bf7213 */ /* 0x000fc60000000000 */
[----:B------:R-:W-:Y:S01]  /*1b60*/  @!P5 IMAD.MOV R237, RZ, RZ, -R237 ;  /* 0x000000ffffedd224 */ /* 0x000fe200078e0aed */
[----:B------:R-:W-:Y:S01]  /*1b70*/  ISETP.GT.U32.AND P5, PT, R6, R223, PT ;  /* 0x000000df0600720c */ /* 0x000fe20003fa4070 */
[----:B------:R-:W-:Y:S02]  /*1b80*/  IMAD.MOV R10, RZ, RZ, -R10 ;  /* 0x000000ffff0a7224 */ /* 0x000fe400078e0a0a */
[--C-:B------:R-:W-:Y:S01]  /*1b90*/  @!P1 IMAD.IADD R225, R225, 0x1, -R6.reuse ;  /* 0x00000001e1e19824 */ /* 0x100fe200078e0a06 */
[----:B------:R-:W-:Y:S01]  /*1ba0*/  ISETP.GE.AND P1, PT, R194, RZ, PT ;  /* 0x000000ffc200720c */ /* 0x000fe20003f26270 */
[--C-:B------:R-:W-:Y:S01]  /*1bb0*/  @!P0 IMAD.IADD R233, R233, 0x1, -R6.reuse ;  /* 0x00000001e9e98824 */ /* 0x100fe200078e0a06 */
[----:B------:R-:W-:Y:S01]  /*1bc0*/  ISETP.GE.AND P0, PT, R193, RZ, PT ;  /* 0x000000ffc100720c */ /* 0x000fe20003f06270 */
[C---:B------:R-:W-:Y:S01]  /*1bd0*/  IMAD R221, R6.reuse, R10, R221 ;  /* 0x0000000a06dd7224 */ /* 0x040fe200078e02dd */
[----:B------:R-:W-:Y:S01]  /*1be0*/  IABS R193, R177 ;  /* 0x000000b100c17213 */ /* 0x000fe20000000000 */
[----:B------:R-:W-:Y:S01]  /*1bf0*/  @!P2 IMAD.MOV R247, RZ, RZ, -R247 ;  /* 0x000000fffff7a224 */ /* 0x000fe200078e0af7 */
[----:B------:R-:W-:Y:S01]  /*1c00*/  ISETP.GT.U32.AND P2, PT, R6, R225, PT ;  /* 0x000000e10600720c */ /* 0x000fe20003f44070 */
[--C-:B------:R-:W-:Y:S01]  /*1c10*/  @!P4 IMAD.IADD R235, R235, 0x1, -R6.reuse ;  /* 0x00000001ebebc824 */ /* 0x100fe200078e0a06 */
[----:B------:R-:W-:Y:S01]  /*1c20*/  ISETP.GE.AND P4, PT, R192, RZ, PT ;  /* 0x000000ffc000720c */ /* 0x000fe20003f86270 */
[----:B------:R-:W-:Y:S01]  /*1c30*/  @!P6 IMAD.MOV R233, RZ, RZ, -R233 ;  /* 0x000000ffffe9e224 */ /* 0x000fe200078e0ae9 */
[----:B------:R-:W-:Y:S01]  /*1c40*/  ISETP.GT.U32.AND P6, PT, R6, R221, PT ;  /* 0x000000dd0600720c */ /* 0x000fe20003fc4070 */
[----:B------:R-:W-:-:S02]  /*1c50*/  @!P5 IMAD.IADD R223, R223, 0x1, -R6 ;  /* 0x00000001dfdfd824 */ /* 0x000fc400078e0a06 */
[----:B------:R-:W-:-:S03]  /*1c60*/  IMAD.HI.U32 R10, R9, R219, RZ ;  /* 0x000000db090a7227 */ /* 0x000fc600078e00ff */
[----:B------:R-:W-:Y:S01]  /*1c70*/  ISETP.GT.U32.AND P5, PT, R6, R223, PT ;  /* 0x000000df0600720c */ /* 0x000fe20003fa4070 */
[----:B------:R-:W-:Y:S02]  /*1c80*/  IMAD.MOV R12, RZ, RZ, -R10 ;  /* 0x000000ffff0c7224 */ /* 0x000fe400078e0a0a */
[----:B------:R-:W-:-:S04]  /*1c90*/  IMAD.HI.U32 R10, R9, R213, RZ ;  /* 0x000000d5090a7227 */ /* 0x000fc800078e00ff */
[----:B------:R-:W-:Y:S01]  /*1ca0*/  @!P2 IMAD.IADD R225, R225, 0x1, -R6 ;  /* 0x00000001e1e1a824 */ /* 0x000fe200078e0a06 */
[----:B------:R-:W-:Y:S01]  /*1cb0*/  ISETP.GE.AND P2, PT, R190, RZ, PT ;  /* 0x000000ffbe00720c */ /* 0x000fe20003f46270 */
[----:B------:R-:W-:Y:S02]  /*1cc0*/  IMAD R219, R6, R12, R219 ;  /* 0x0000000c06db7224 */ /* 0x000fe400078e02db */
[----:B------:R-:W-:Y:S02]  /*1cd0*/  IMAD.MOV R10, RZ, RZ, -R10 ;  /* 0x000000ffff0a7224 */ /* 0x000fe400078e0a0a */
[----:B------:R-:W-:-:S04]  /*1ce0*/  IMAD.HI.U32 R11, R9, R215, RZ ;  /* 0x000000d7090b7227 */ /* 0x000fc800078e00ff */
[----:B------:R-:W-:Y:S02]  /*1cf0*/  @!P6 IMAD.IADD R221, R221, 0x1, -R6 ;  /* 0x00000001dddde824 */ /* 0x000fe400078e0a06 */
[----:B------:R-:W-:Y:S01]  /*1d00*/  @!P4 IMAD.MOV R225, RZ, RZ, -R225 ;  /* 0x000000ffffe1c224 */ /* 0x000fe200078e0ae1 */
[C---:B------:R-:W-:Y:S01]  /*1d10*/  ISETP.GT.U32.AND P4, PT, R6.reuse, R219, PT ;  /* 0x000000db0600720c */ /* 0x040fe20003f84070 */
[C---:B------:R-:W-:Y:S01]  /*1d20*/  IMAD R213, R6.reuse, R10, R213 ;  /* 0x0000000a06d57224 */ /* 0x040fe200078e02d5 */
[----:B------:R-:W-:Y:S01]  /*1d30*/  ISETP.GT.U32.AND P6, PT, R6, R221, PT ;  /* 0x000000dd0600720c */ /* 0x000fe20003fc4070 */
[----:B------:R-:W-:Y:S02]  /*1d40*/  IMAD.MOV R11, RZ, RZ, -R11 ;  /* 0x000000ffff0b7224 */ /* 0x000fe400078e0a0b */
[----:B------:R-:W-:-:S04]  /*1d50*/  IMAD.HI.U32 R10, R9, R211, RZ ;  /* 0x000000d3090a7227 */ /* 0x000fc800078e00ff */
[----:B------:R-:W-:Y:S01]  /*1d60*/  @!P5 IMAD.IADD R223, R223, 0x1, -R6 ;  /* 0x00000001dfdfd824 */ /* 0x000fe200078e0a06 */
[----:B------:R-:W-:Y:S01]  /*1d70*/  ISETP.GE.AND P5, PT, R189, RZ, PT ;  /* 0x000000ffbd00720c */ /* 0x000fe20003fa6270 */
[C---:B------:R-:W-:Y:S01]  /*1d80*/  IMAD R215, R6.reuse, R11, R215 ;  /* 0x0000000b06d77224 */ /* 0x040fe200078e02d7 */
[----:B------:R-:W-:Y:S01]  /*1d90*/  IABS R189, R179 ;  /* 0x000000b300bd7213 */ /* 0x000fe20000000000 */
[----:B------:R-:W-:Y:S02]  /*1da0*/  IMAD.MOV R10, RZ, RZ, -R10 ;  /* 0x000000ffff0a7224 */ /* 0x000fe400078e0a0a */
[----:B------:R-:W-:Y:S01]  /*1db0*/  @!P0 IMAD.MOV R223, RZ, RZ, -R223 ;  /* 0x000000ffffdf8224 */ /* 0x000fe200078e0adf */
[C---:B------:R-:W-:Y:S01]  /*1dc0*/  ISETP.GT.U32.AND P0, PT, R6.reuse, R215, PT ;  /* 0x000000d70600720c */ /* 0x040fe20003f04070 */
[----:B------:R-:W-:Y:S02]  /*1dd0*/  IMAD R211, R6, R10, R211 ;  /* 0x0000000a06d37224 */ /* 0x000fe400078e02d3 */
[----:B------:R-:W-:-:S02]  /*1de0*/  @!P4 IMAD.IADD R219, R219, 0x1, -R6 ;  /* 0x00000001dbdbc824 */ /* 0x000fc400078e0a06 */
[----:B------:R-:W-:Y:S01]  /*1df0*/  @!P6 IMAD.IADD R221, R221, 0x1, -R6 ;  /* 0x00000001dddde824 */ /* 0x000fe200078e0a06 */
[C---:B------:R-:W-:Y:S01]  /*1e00*/  ISETP.GT.U32.AND P4, PT, R6.reuse, R211, PT ;  /* 0x000000d30600720c */ /* 0x040fe20003f84070 */
[----:B------:R-:W-:Y:S01]  /*1e10*/  IMAD.HI.U32 R10, R9, R209, RZ ;  /* 0x000000d1090a7227 */ /* 0x000fe200078e00ff */
[----:B------:R-:W-:-:S03]  /*1e20*/  ISETP.GT.U32.AND P6, PT, R6, R213, PT ;  /* 0x000000d50600720c */ /* 0x000fc60003fc4070 */
[----:B------:R-:W-:Y:S02]  /*1e30*/  @!P1 IMAD.MOV R221, RZ, RZ, -R221 ;  /* 0x000000ffffdd9224 */ /* 0x000fe400078e0add */
[----:B------:R-:W-:Y:S01]  /*1e40*/  @!P0 IMAD.IADD R215, R215, 0x1, -R6 ;  /* 0x00000001d7d78824 */ /* 0x000fe200078e0a06 */
[C---:B------:R-:W-:Y:S01]  /*1e50*/  ISETP.GT.U32.AND P0, PT, R6.reuse, R219, PT ;  /* 0x000000db0600720c */ /* 0x040fe20003f04070 */
[----:B------:R-:W-:Y:S02]  /*1e60*/  IMAD.MOV R10, RZ, RZ, -R10 ;  /* 0x000000ffff0a7224 */ /* 0x000fe400078e0a0a */
[----:B------:R-:W-:Y:S01]  /*1e70*/  IMAD.HI.U32 R11, R9, R207, RZ ;  /* 0x000000cf090b7227 */ /* 0x000fe200078e00ff */
[----:B------:R-:W-:-:S03]  /*1e80*/  ISETP.GT.U32.AND P1, PT, R6, R215, PT ;  /* 0x000000d70600720c */ /* 0x000fc60003f24070 */
[--C-:B------:R-:W-:Y:S02]  /*1e90*/  @!P4 IMAD.IADD R211, R211, 0x1, -R6.reuse ;  /* 0x00000001d3d3c824 */ /* 0x100fe400078e0a06 */
[----:B------:R-:W-:Y:S02]  /*1ea0*/  @!P6 IMAD.IADD R213, R213, 0x1, -R6 ;  /* 0x00000001d5d5e824 */ /* 0x000fe400078e0a06 */
[C---:B------:R-:W-:Y:S01]  /*1eb0*/  IMAD R209, R6.reuse, R10, R209 ;  /* 0x0000000a06d17224 */ /* 0x040fe200078e02d1 */
[C---:B------:R-:W-:Y:S01]  /*1ec0*/  ISETP.GT.U32.AND P4, PT, R6.reuse, R211, PT ;  /* 0x000000d30600720c */ /* 0x040fe20003f84070 */
[----:B------:R-:W-:Y:S01]  /*1ed0*/  IMAD.MOV R11, RZ, RZ, -R11 ;  /* 0x000000ffff0b7224 */ /* 0x000fe200078e0a0b */
[----:B------:R-:W-:Y:S01]  /*1ee0*/  ISETP.GT.U32.AND P6, PT, R6, R213, PT ;  /* 0x000000d50600720c */ /* 0x000fe20003fc4070 */
[----:B------:R-:W-:-:S04]  /*1ef0*/  IMAD.HI.U32 R10, R9, R205, RZ ;  /* 0x000000cd090a7227 */ /* 0x000fc800078e00ff */
[C---:B------:R-:W-:Y:S02]  /*1f00*/  IMAD R207, R6.reuse, R11, R207 ;  /* 0x0000000b06cf7224 */ /* 0x040fe400078e02cf */
[----:B------:R-:W-:Y:S02]  /*1f10*/  IMAD.MOV R10, RZ, RZ, -R10 ;  /* 0x000000ffff0a7224 */ /* 0x000fe400078e0a0a */
[--C-:B------:R-:W-:Y:S01]  /*1f20*/  @!P1 IMAD.IADD R215, R215, 0x1, -R6.reuse ;  /* 0x00000001d7d79824 */ /* 0x100fe200078e0a06 */
[C---:B------:R-:W-:Y:S01]  /*1f30*/  ISETP.GT.U32.AND P1, PT, R6.reuse, R207, PT ;  /* 0x000000cf0600720c */ /* 0x040fe20003f24070 */
[C---:B------:R-:W-:Y:S02]  /*1f40*/  IMAD R205, R6.reuse, R10, R205 ;  /* 0x0000000a06cd7224 */ /* 0x040fe400078e02cd */
[--C-:B------:R-:W-:Y:S02]  /*1f50*/  @!P4 IMAD.IADD R211, R211, 0x1, -R6.reuse ;  /* 0x00000001d3d3c824 */ /* 0x100fe400078e0a06 */
[----:B------:R-:W-:Y:S01]  /*1f60*/  @!P6 IMAD.IADD R213, R213, 0x1, -R6 ;  /* 0x00000001d5d5e824 */ /* 0x000fe200078e0a06 */
[----:B------:R-:W-:Y:S01]  /*1f70*/  ISETP.GT.U32.AND P4, PT, R6, R205, PT ;  /* 0x000000cd0600720c */ /* 0x000fe20003f84070 */
[----:B------:R-:W-:Y:S01]  /*1f80*/  IMAD.HI.U32 R10, R9, R203, RZ ;  /* 0x000000cb090a7227 */ /* 0x000fe200078e00ff */
[----:B------:R-:W-:-:S03]  /*1f90*/  ISETP.GE.AND P6, PT, R188, RZ, PT ;  /* 0x000000ffbc00720c */ /* 0x000fc60003fc6270 */
[----:B------:R-:W-:Y:S02]  /*1fa0*/  IMAD.MOV R10, RZ, RZ, -R10 ;  /* 0x000000ffff0a7224 */ /* 0x000fe400078e0a0a */
[----:B------:R-:W-:Y:S01]  /*1fb0*/  @!P1 IMAD.IADD R207, R207, 0x1, -R6 ;  /* 0x00000001cfcf9824 */ /* 0x000fe200078e0a06 */
[----:B------:R-:W-:Y:S01]  /*1fc0*/  ISETP.GE.AND P1, PT, R187, RZ, PT ;  /* 0x000000ffbb00720c */ /* 0x000fe20003f26270 */
[----:B------:R-:W-:Y:S01]  /*1fd0*/  IMAD R203, R6, R10, R203 ;  /* 0x0000000a06cb7224 */ /* 0x000fe200078e02cb */
[----:B------:R-:W-:Y:S01]  /*1fe0*/  IABS R187, R173 ;  /* 0x000000ad00bb7213 */ /* 0x000fe20000000000 */
[----:B------:R-:W-:-:S04]  /*1ff0*/  IMAD.HI.U32 R10, R9, R201, RZ ;  /* 0x000000c9090a7227 */ /* 0x000fc800078e00ff */
[----:B------:R-:W-:Y:S01]  /*2000*/  @!P4 IMAD.IADD R205, R205, 0x1, -R6 ;  /* 0x00000001cdcdc824 */ /* 0x000fe200078e0a06 */
[C---:B------:R-:W-:Y:S01]  /*2010*/  ISETP.GT.U32.AND P4, PT, R6.reuse, R207, PT ;  /* 0x000000cf0600720c */ /* 0x040fe20003f84070 */
[----:B------:R-:W-:Y:S01]  /*2020*/  @!P6 IMAD.MOV R211, RZ, RZ, -R211 ;  /* 0x000000ffffd3e224 */ /* 0x000fe200078e0ad3 */
[----:B------:R-:W-:Y:S01]  /*2030*/  ISETP.GT.U32.AND P6, PT, R6, R203, PT ;  /* 0x000000cb0600720c */ /* 0x000fe20003fc4070 */
[----:B------:R-:W-:-:S04]  /*2040*/  IMAD.HI.U32 R11, R9, R199, RZ ;  /* 0x000000c7090b7227 */ /* 0x000fc800078e00ff */
[----:B------:R-:W-:Y:S02]  /*2050*/  IMAD.MOV R10, RZ, RZ, -R10 ;  /* 0x000000ffff0a7224 */ /* 0x000fe400078e0a0a */
[----:B------:R-:W-:Y:S02]  /*2060*/  IMAD.MOV R11, RZ, RZ, -R11 ;  /* 0x000000ffff0b7224 */ /* 0x000fe400078e0a0b */
[C---:B------:R-:W-:Y:S02]  /*2070*/  IMAD R201, R6.reuse, R10, R201 ;  /* 0x0000000a06c97224 */ /* 0x040fe400078e02c9 */
[C---:B------:R-:W-:Y:S02]  /*2080*/  IMAD R199, R6.reuse, R11, R199 ;  /* 0x0000000b06c77224 */ /* 0x040fe400078e02c7 */
[--C-:B------:R-:W-:Y:S01]  /*2090*/  @!P4 IMAD.IADD R207, R207, 0x1, -R6.reuse ;  /* 0x00000001cfcfc824 */ /* 0x100fe200078e0a06 */
[C---:B------:R-:W-:Y:S01]  /*20a0*/  ISETP.GT.U32.AND P4, PT, R6.reuse, R201, PT ;  /* 0x000000c90600720c */ /* 0x040fe20003f84070 */
[----:B------:R-:W-:Y:S01]  /*20b0*/  @!P6 IMAD.IADD R203, R203, 0x1, -R6 ;  /* 0x00000001cbcbe824 */ /* 0x000fe200078e0a06 */
[----:B------:R-:W-:Y:S01]  /*20c0*/  ISETP.GT.U32.AND P6, PT, R6, R199, PT ;  /* 0x000000c70600720c */ /* 0x000fe20003fc4070 */
[----:B------:R-:W-:Y:S01]  /*20d0*/  @!P3 IMAD.MOV R241, RZ, RZ, -R241 ;  /* 0x000000fffff1b224 */ /* 0x000fe200078e0af1 */
[----:B------:R-:W-:Y:S01]  /*20e0*/  ISETP.GE.AND P3, PT, R195, RZ, PT ;  /* 0x000000ffc300720c */ /* 0x000fe20003f66270 */
[----:B------:R-:W-:Y:S01]  /*20f0*/  IMAD.HI.U32 R10, R9, R197, RZ ;  /* 0x000000c5090a7227 */ /* 0x000fe200078e00ff */
[----:B------:R-:W-:-:S03]  /*2100*/  IABS R195, R181 ;  /* 0x000000b500c37213 */ /* 0x000fc60000000000 */
[----:B------:R-:W-:Y:S02]  /*2110*/  IMAD.MOV R10, RZ, RZ, -R10 ;  /* 0x000000ffff0a7224 */ /* 0x000fe400078e0a0a */
[----:B------:R-:W-:-:S04]  /*2120*/  IMAD.HI.U32 R11, R9, R195, RZ ;  /* 0x000000c3090b7227 */ /* 0x000fc800078e00ff */
[--C-:B------:R-:W-:Y:S01]  /*2130*/  @!P4 IMAD.IADD R201, R201, 0x1, -R6.reuse ;  /* 0x00000001c9c9c824 */ /* 0x100fe200078e0a06 */
[C---:B------:R-:W-:Y:S01]  /*2140*/  ISETP.GT.U32.AND P4, PT, R6.reuse, R203, PT ;  /* 0x000000cb0600720c */ /* 0x040fe20003f84070 */
[----:B------:R-:W-:Y:S02]  /*2150*/  @!P6 IMAD.IADD R199, R199, 0x1, -R6 ;  /* 0x00000001c7c7e824 */ /* 0x000fe400078e0a06 */
[----:B------:R-:W-:Y:S01]  /*2160*/  IMAD.MOV R11, RZ, RZ, -R11 ;  /* 0x000000ffff0b7224 */ /* 0x000fe200078e0a0b */
[C---:B------:R-:W-:Y:S01]  /*2170*/  ISETP.GT.U32.AND P6, PT, R6.reuse, R201, PT ;  /* 0x000000c90600720c */ /* 0x040fe20003fc4070 */
[----:B------:R-:W-:Y:S01]  /*2180*/  @!P1 IMAD.MOV R207, RZ, RZ, -R207 ;  /* 0x000000ffffcf9224 */ /* 0x000fe200078e0acf */
[C---:B------:R-:W-:Y:S01]  /*2190*/  ISETP.GT.U32.AND P1, PT, R6.reuse, R199, PT ;  /* 0x000000c70600720c */ /* 0x040fe20003f24070 */
[C---:B------:R-:W-:Y:S02]  /*21a0*/  IMAD R195, R6.reuse, R11, R195 ;  /* 0x0000000b06c37224 */ /* 0x040fe400078e02c3 */
[----:B------:R-:W-:-:S02]  /*21b0*/  IMAD R197, R6, R10, R197 ;  /* 0x0000000a06c57224 */ /* 0x000fc400078e02c5 */
[----:B------:R-:W-:-:S04]  /*21c0*/  IMAD.HI.U32 R10, R9, R193, RZ ;  /* 0x000000c1090a7227 */ /* 0x000fc800078e00ff */
[----:B------:R-:W-:Y:S02]  /*21d0*/  IMAD.MOV R10, RZ, RZ, -R10 ;  /* 0x000000ffff0a7224 */ /* 0x000fe400078e0a0a */
[--C-:B------:R-:W-:Y:S01]  /*21e0*/  @!P6 IMAD.IADD R201, R201, 0x1, -R6.reuse ;  /* 0x00000001c9c9e824 */ /* 0x100fe200078e0a06 */
[C---:B------:R-:W-:Y:S01]  /*21f0*/  ISETP.GT.U32.AND P6, PT, R6.reuse, R195, PT ;  /* 0x000000c30600720c */ /* 0x040fe20003fc4070 */
[----:B------:R-:W-:Y:S01]  /*2200*/  @!P0 IMAD.IADD R219, R219, 0x1, -R6 ;  /* 0x00000001dbdb8824 */ /* 0x000fe200078e0a06 */
[C---:B------:R-:W-:Y:S01]  /*2210*/  ISETP.GT.U32.AND P0, PT, R6.reuse, R209, PT ;  /* 0x000000d10600720c */ /* 0x040fe20003f04070 */
[----:B------:R-:W-:Y:S02]  /*2220*/  IMAD R193, R6, R10, R193 ;  /* 0x0000000a06c17224 */ /* 0x000fe400078e02c1 */
[----:B------:R-:W-:Y:S01]  /*2230*/  @!P3 IMAD.MOV R235, RZ, RZ, -R235 ;  /* 0x000000ffffebb224 */ /* 0x000fe200078e0aeb */
[----:B------:R-:W-:Y:S01]  /*2240*/  ISETP.GE.AND P3, PT, R14, RZ, PT ;  /* 0x000000ff0e00720c */ /* 0x000fe20003f66270 */
[----:B------:R-:W-:Y:S01]  /*2250*/  IMAD.HI.U32 R10, R9, R191, RZ ;  /* 0x000000bf090a7227 */ /* 0x000fe200078e00ff */
[----:B------:R-:W-:-:S03]  /*2260*/  IABS R14, R168 ;  /* 0x000000a8000e7213 */ /* 0x000fc60000000000 */
[--C-:B------:R-:W-:Y:S01]  /*2270*/  @!P1 IMAD.IADD R199, R199, 0x1, -R6.reuse ;  /* 0x00000001c7c79824 */ /* 0x100fe200078e0a06 */
[C---:B------:R-:W-:Y:S01]  /*2280*/  ISETP.GT.U32.AND P1, PT, R6.reuse, R193, PT ;  /* 0x000000c10600720c */ /* 0x040fe20003f24070 */
[----:B------:R-:W-:Y:S02]  /*2290*/  @!P6 IMAD.IADD R195, R195, 0x1, -R6 ;  /* 0x00000001c3c3e824 */ /* 0x000fe400078e0a06 */
[----:B------:R-:W-:Y:S02]  /*22a0*/  IMAD.MOV R11, RZ, RZ, -R10 ;  /* 0x000000ffff0b7224 */ /* 0x000fe400078e0a0a */
[----:B------:R-:W-:Y:S01]  /*22b0*/  IMAD.HI.U32 R10, R9, R189, RZ ;  /* 0x000000bd090a7227 */ /* 0x000fe200078e00ff */
[----:B------:R-:W-:-:S03]  /*22c0*/  ISETP.GT.U32.AND P6, PT, R6, R195, PT ;  /* 0x000000c30600720c */ /* 0x000fc60003fc4070 */
[----:B------:R-:W-:Y:S02]  /*22d0*/  IMAD R191, R6, R11, R191 ;  /* 0x0000000b06bf7224 */ /* 0x000fe400078e02bf */
[----:B------:R-:W-:Y:S01]  /*22e0*/  @!P0 IMAD.IADD R209, R209, 0x1, -R6 ;  /* 0x00000001d1d18824 */ /* 0x000fe200078e0a06 */
[----:B------:R-:W-:Y:S01]  /*22f0*/  ISETP.GE.AND P0, PT, R186, RZ, PT ;  /* 0x000000ffba00720c */ /* 0x000fe20003f06270 */
[----:B------:R-:W-:Y:S02]  /*2300*/  IMAD.MOV R12, RZ, RZ, -R10 ;  /* 0x000000ffff0c7224 */ /* 0x000fe400078e0a0a */
[----:B------:R-:W-:Y:S01]  /*2310*/  @!P3 IMAD.MOV R219, RZ, RZ, -R219 ;  /* 0x000000ffffdbb224 */ /* 0x000fe200078e0adb */
[----:B------:R-:W-:Y:S01]  /*2320*/  ISETP.GT.U32.AND P3, PT, R6, R209, PT ;  /* 0x000000d10600720c */ /* 0x000fe20003f64070 */
[----:B------:R-:W-:-:S04]  /*2330*/  IMAD.HI.U32 R10, R9, R187, RZ ;  /* 0x000000bb090a7227 */ /* 0x000fc800078e00ff */
[--C-:B------:R-:W-:Y:S01]  /*2340*/  @!P6 IMAD.IADD R195, R195, 0x1, -R6.reuse ;  /* 0x00000001c3c3e824 */ /* 0x100fe200078e0a06 */
[C---:B------:R-:W-:Y:S01]  /*2350*/  ISETP.GT.U32.AND P6, PT, R6.reuse, R191, PT ;  /* 0x000000bf0600720c */ /* 0x040fe20003fc4070 */
[----:B------:R-:W-:Y:S02]  /*2360*/  @!P1 IMAD.IADD R193, R193, 0x1, -R6 ;  /* 0x00000001c1c19824 */ /* 0x000fe400078e0a06 */
[----:B------:R-:W-:Y:S02]  /*2370*/  IMAD.MOV R10, RZ, RZ, -R10 ;  /* 0x000000ffff0a7224 */ /* 0x000fe400078e0a0a */
[----:B------:R-:W-:Y:S01]  /*2380*/  @!P5 IMAD.MOV R213, RZ, RZ, -R213 ;  /* 0x000000ffffd5d224 */ /* 0x000fe200078e0ad5 */
[C---:B------:R-:W-:Y:S01]  /*2390*/  ISETP.GT.U32.AND P1, PT, R6.reuse, R193, PT ;  /* 0x000000c10600720c */ /* 0x040fe20003f24070 */
[--C-:B------:R-:W-:Y:S01]  /*23a0*/  @!P4 IMAD.IADD R203, R203, 0x1, -R6.reuse ;  /* 0x00000001cbcbc824 */ /* 0x100fe200078e0a06 */
[----:B------:R-:W-:Y:S01]  /*23b0*/  ISETP.GE.AND P5, PT, R183, RZ, PT ;  /* 0x000000ffb700720c */ /* 0x000fe20003fa6270 */
[C---:B------:R-:W-:Y:S01]  /*23c0*/  IMAD R187, R6.reuse, R10, R187 ;  /* 0x0000000a06bb7224 */ /* 0x040fe200078e02bb */
[C---:B------:R-:W-:Y:S01]  /*23d0*/  ISETP.GT.U32.AND P4, PT, R6.reuse, R197, PT ;  /* 0x000000c50600720c */ /* 0x040fe20003f84070 */
[----:B------:R-:W-:Y:S01]  /*23e0*/  @!P2 IMAD.MOV R215, RZ, RZ, -R215 ;  /* 0x000000ffffd7a224 */ /* 0x000fe200078e0ad7 */
[----:B------:R-:W-:Y:S01]  /*23f0*/  IABS R183, R175 ;  /* 0x000000af00b77213 */ /* 0x000fe20000000000 */
[--C-:B------:R-:W-:Y:S01]  /*2400*/  @!P6 IMAD.IADD R191, R191, 0x1, -R6.reuse ;  /* 0x00000001bfbfe824 */ /* 0x100fe200078e0a06 */
[C---:B------:R-:W-:Y:S01]  /*2410*/  ISETP.GT.U32.AND P2, PT, R6.reuse, R205, PT ;  /* 0x000000cd0600720c */ /* 0x040fe20003f44070 */
[----:B------:R-:W-:Y:S01]  /*2420*/  @!P3 IMAD.IADD R209, R209, 0x1, -R6 ;  /* 0x00000001d1d1b824 */ /* 0x000fe200078e0a06 */
[----:B------:R-:W-:Y:S01]  /*2430*/  ISETP.GT.U32.AND P6, PT, R6, R187, PT ;  /* 0x000000bb0600720c */ /* 0x000fe20003fc4070 */
[----:B------:R-:W-:Y:S01]  /*2440*/  IMAD.HI.U32 R10, R9, R183, RZ ;  /* 0x000000b7090a7227 */ /* 0x000fe200078e00ff */
[----:B------:R-:W-:-:S02]  /*2450*/  ISETP.GE.AND P3, PT, R185, RZ, PT ;  /* 0x000000ffb900720c */ /* 0x000fc40003f66270 */
[----:B------:R-:W-:Y:S01]  /*2460*/  IABS R185, R174 ;  /* 0x000000ae00b97213 */ /* 0x000fe20000000000 */
[C---:B------:R-:W-:Y:S02]  /*2470*/  IMAD R189, R6.reuse, R12, R189 ;  /* 0x0000000c06bd7224 */ /* 0x040fe400078e02bd */
[----:B------:R-:W-:Y:S02]  /*2480*/  IMAD.MOV R10, RZ, RZ, -R10 ;  /* 0x000000ffff0a7224 */ /* 0x000fe400078e0a0a */
[----:B------:R-:W-:Y:S01]  /*2490*/  @!P1 IMAD.IADD R193, R193, 0x1, -R6 ;  /* 0x00000001c1c19824 */ /* 0x000fe200078e0a06 */
[----:B------:R-:W-:Y:S01]  /*24a0*/  ISETP.GT.U32.AND P1, PT, R6, R189, PT ;  /* 0x000000bd0600720c */ /* 0x000fe20003f24070 */
[----:B------:R-:W-:Y:S01]  /*24b0*/  @!P0 IMAD.MOV R209, RZ, RZ, -R209 ;  /* 0x000000ffffd18224 */ /* 0x000fe200078e0ad1 */
[----:B------:R-:W-:Y:S01]  /*24c0*/  ISETP.GE.AND P0, PT, R182, RZ, PT ;  /* 0x000000ffb600720c */ /* 0x000fe20003f06270 */
[----:B------:R-:W-:-:S04]  /*24d0*/  IMAD.HI.U32 R11, R9, R185, RZ ;  /* 0x000000b9090b7227 */ /* 0x000fc800078e00ff */
[--C-:B------:R-:W-:Y:S02]  /*24e0*/  @!P4 IMAD.IADD R197, R197, 0x1, -R6.reuse ;  /* 0x00000001c5c5c824 */ /* 0x100fe400078e0a06 */
[----:B------:R-:W-:Y:S02]  /*24f0*/  IMAD R183, R6, R10, R183 ;  /* 0x0000000a06b77224 */ /* 0x000fe400078e02b7 */
[--C-:B------:R-:W-:Y:S01]  /*2500*/  @!P2 IMAD.IADD R205, R205, 0x1, -R6.reuse ;  /* 0x00000001cdcda824 */ /* 0x100fe200078e0a06 */
[----:B------:R-:W-:Y:S01]  /*2510*/  ISETP.GE.AND P2, PT, R184, RZ, PT ;  /* 0x000000ffb800720c */ /* 0x000fe20003f46270 */
[----:B------:R-:W-:Y:S01]  /*2520*/  IMAD.MOV R11, RZ, RZ, -R11 ;  /* 0x000000ffff0b7224 */ /* 0x000fe200078e0a0b */
[C---:B------:R-:W-:Y:S01]  /*2530*/  ISETP.GT.U32.AND P4, PT, R6.reuse, R197, PT ;  /* 0x000000c50600720c */ /* 0x040fe20003f84070 */
[--C-:B------:R-:W-:Y:S01]  /*2540*/  @!P6 IMAD.IADD R187, R187, 0x1, -R6.reuse ;  /* 0x00000001bbbbe824 */ /* 0x100fe200078e0a06 */
[C---:B------:R-:W-:Y:S01]  /*2550*/  ISETP.GT.U32.AND P6, PT, R6.reuse, R183, PT ;  /* 0x000000b70600720c */ /* 0x040fe20003fc4070 */
[----:B------:R-:W-:Y:S01]  /*2560*/  @!P3 IMAD.MOV R203, RZ, RZ, -R203 ;  /* 0x000000ffffcbb224 */ /* 0x000fe200078e0acb */
[----:B------:R-:W-:Y:S01]  /*2570*/  ISETP.GE.AND P3, PT, R181, RZ, PT ;  /* 0x000000ffb500720c */ /* 0x000fe20003f66270 */
[----:B------:R-:W-:Y:S01]  /*2580*/  IMAD R185, R6, R11, R185 ;  /* 0x0000000b06b97224 */ /* 0x000fe200078e02b9 */
[----:B------:R-:W-:Y:S01]  /*2590*/  IABS R181, R176 ;  /* 0x000000b000b57213 */ /* 0x000fe20000000000 */
[----:B------:R-:W-:Y:S01]  /*25a0*/  @!P5 IMAD.MOV R205, RZ, RZ, -R205 ;  /* 0x000000ffffcdd224 */ /* 0x000fe200078e0acd */
[----:B------:R-:W-:Y:S01]  /*25b0*/  ISETP.GE.AND P5, PT, R180, RZ, PT ;  /* 0x000000ffb400720c */ /* 0x000fe20003fa6270 */
[----:B------:R-:W-:Y:S01]  /*25c0*/  @!P1 IMAD.IADD R189, R189, 0x1, -R6 ;  /* 0x00000001bdbd9824 */ /* 0x000fe200078e0a06 */
[C---:B------:R-:W-:Y:S01]  /*25d0*/  ISETP.GT.U32.AND P1, PT, R6.reuse, R185, PT ;  /* 0x000000b90600720c */ /* 0x040fe20003f24070 */
[----:B------:R-:W-:Y:S01]  /*25e0*/  @!P0 IMAD.MOV R199, RZ, RZ, -R199 ;  /* 0x000000ffffc78224 */ /* 0x000fe200078e0ac7 */
[----:B------:R-:W-:Y:S01]  /*25f0*/  ISETP.GT.U32.AND P0, PT, R6, R191, PT ;  /* 0x000000bf0600720c */ /* 0x000fe20003f04070 */
[----:B------:R-:W-:-:S04]  /*2600*/  IMAD.HI.U32 R10, R9, R181, RZ ;  /* 0x000000b5090a7227 */ /* 0x000fc800078e00ff */
[----:B------:R-:W-:Y:S01]  /*2610*/  @!P2 IMAD.MOV R201, RZ, RZ, -R201 ;  /* 0x000000ffffc9a224 */ /* 0x000fe200078e0ac9 */
[----:B------:R-:W-:Y:S01]  /*2620*/  ISETP.GE.AND P2, PT, R177, RZ, PT ;  /* 0x000000ffb100720c */ /* 0x000fe20003f46270 */
[----:B------:R-:W-:Y:S01]  /*2630*/  @!P4 IMAD.IADD R197, R197, 0x1, -R6 ;  /* 0x00000001c5c5c824 */ /* 0x000fe200078e0a06 */
[----:B------:R-:W-:Y:S01]  /*2640*/  IABS R177, R169 ;  /* 0x000000a900b17213 */ /* 0x000fe20000000000 */
[----:B------:R-:W-:Y:S01]  /*2650*/  IMAD.MOV R13, RZ, RZ, -R10 ;  /* 0x000000ffff0d7224 */ /* 0x000fe200078e0a0a */
[----:B------:R-:W-:Y:S01]  /*2660*/  ISETP.GE.AND P4, PT, R178, RZ, PT ;  /* 0x000000ffb200720c */ /* 0x000fe20003f86270 */
[----:B------:R-:W-:Y:S02]  /*2670*/  @!P6 IMAD.IADD R183, R183, 0x1, -R6 ;  /* 0x00000001b7b7e824 */ /* 0x000fe400078e0a06 */
[----:B------:R-:W-:-:S03]  /*2680*/  IMAD.HI.U32 R11, R9, R14, RZ ;  /* 0x0000000e090b7227 */ /* 0x000fc600078e00ff */
[C---:B------:R-:W-:Y:S01]  /*2690*/  ISETP.GT.U32.AND P6, PT, R6.reuse, R183, PT ;  /* 0x000000b70600720c */ /* 0x040fe20003fc4070 */
[C---:B------:R-:W-:Y:S01]  /*26a0*/  IMAD R181, R6.reuse, R13, R181 ;  /* 0x0000000d06b57224 */ /* 0x040fe200078e02b5 */
[----:B------:R-:W-:Y:S01]  /*26b0*/  IABS R13, R171 ;  /* 0x000000ab000d7213 */ /* 0x000fe20000000000 */
[----:B------:R-:W-:Y:S01]  /*26c0*/  @!P5 IMAD.MOV R197, RZ, RZ, -R197 ;  /* 0x000000ffffc5d224 */ /* 0x000fe200078e0ac5 */
[----:B------:R-:W-:Y:S01]  /*26d0*/  ISETP.GT.U32.AND P5, PT, R6, R189, PT ;  /* 0x000000bd0600720c */ /* 0x000fe20003fa4070 */
[----:B------:R-:W-:Y:S02]  /*26e0*/  IMAD.MOV R11, RZ, RZ, -R11 ;  /* 0x000000ffff0b7224 */ /* 0x000fe400078e0a0b */
[----:B------:R-:W-:-:S04]  /*26f0*/  IMAD.HI.U32 R10, R9, R24, RZ ;  /* 0x00000018090a7227 */ /* 0x000fc800078e00ff */
[--C-:B------:R-:W-:Y:S01]  /*2700*/  @!P1 IMAD.IADD R185, R185, 0x1, -R6.reuse ;  /* 0x00000001b9b99824 */ /* 0x100fe200078e0a06 */
[----:B------:R-:W-:Y:S01]  /*2710*/  ISETP.GE.AND P1, PT, R179, RZ, PT ;  /* 0x000000ffb300720c */ /* 0x000fe20003f26270 */
[----:B------:R-:W-:Y:S01]  /*2720*/  @!P3 IMAD.MOV R195, RZ, RZ, -R195 ;  /* 0x000000ffffc3b224 */ /* 0x000fe200078e0ac3 */
[C---:B------:R-:W-:Y:S01]  /*2730*/  ISETP.GT.U32.AND P3, PT, R6.reuse, R187, PT ;  /* 0x000000bb0600720c */ /* 0x040fe20003f64070 */
[----:B------:R-:W-:Y:S01]  /*2740*/  @!P0 IMAD.IADD R191, R191, 0x1, -R6 ;  /* 0x00000001bfbf8824 */ /* 0x000fe200078e0a06 */
[----:B------:R-:W-:Y:S01]  /*2750*/  ISETP.GT.U32.AND P0, PT, R6, R181, PT ;  /* 0x000000b50600720c */ /* 0x000fe20003f04070 */
[----:B------:R-:W-:-:S04]  /*2760*/  IMAD.HI.U32 R12, R9, R177, RZ ;  /* 0x000000b1090c7227 */ /* 0x000fc800078e00ff */
[C---:B------:R-:W-:Y:S01]  /*2770*/  IMAD R179, R6.reuse, R11, R14 ;  /* 0x0000000b06b37224 */ /* 0x040fe200078e020e */
[----:B------:R-:W-:Y:S01]  /*2780*/  IABS R14, R172 ;  /* 0x000000ac000e7213 */ /* 0x000fe20000000000 */
[----:B------:R-:W-:Y:S02]  /*2790*/  IMAD.MOV R11, RZ, RZ, -R10 ;  /* 0x000000ffff0b7224 */ /* 0x000fe400078e0a0a */
[----:B------:R-:W-:Y:S01]  /*27a0*/  @!P2 IMAD.MOV R193, RZ, RZ, -R193 ;  /* 0x000000ffffc1a224 */ /* 0x000fe200078e0ac1 */
[C---:B------:R-:W-:Y:S01]  /*27b0*/  ISETP.GT.U32.AND P2, PT, R6.reuse, R185, PT ;  /* 0x000000b90600720c */ /* 0x040fe20003f44070 */
[----:B------:R-:W-:Y:S02]  /*27c0*/  IMAD.MOV R12, RZ, RZ, -R12 ;  /* 0x000000ffff0c7224 */ /* 0x000fe400078e0a0c */
[C---:B------:R-:W-:Y:S01]  /*27d0*/  IMAD R11, R6.reuse, R11, R24 ;  /* 0x0000000b060b7224 */ /* 0x040fe200078e0218 */
[----:B------:R-:W-:Y:S01]  /*27e0*/  IABS R24, R145 ;  /* 0x0000009100187213 */ /* 0x000fe20000000000 */
[----:B------:R-:W-:-:S02]  /*27f0*/  IMAD R177, R6, R12, R177 ;  /* 0x0000000c06b17224 */ /* 0x000fc400078e02b1 */
        /* <DEDUP_REMOVED lines=8> */
[----:B------:R-:W-:-:S04]  /*2880*/  IMAD.HI.U32 R10, R9, R13, RZ ;  /* 0x0000000d090a7227 */ /* 0x000fc800078e00ff */
[----:B------:R-:W-:Y:S01]  /*2890*/  @!P2 IMAD.IADD R185, R185, 0x1, -R6 ;  /* 0x00000001b9b9a824 */ /* 0x000fe200078e0a06 */
[----:B------:R-:W-:Y:S01]  /*28a0*/  ISETP.GE.AND P2, PT, R173, RZ, PT ;  /* 0x000000ffad00720c */ /* 0x000fe20003f46270 */
[----:B------:R-:W-:Y:S02]  /*28b0*/  IMAD.MOV R10, RZ, RZ, -R10 ;  /* 0x000000ffff0a7224 */ /* 0x000fe400078e0a0a */
[--C-:B------:R-:W-:Y:S01]  /*28c0*/  @!P5 IMAD.IADD R179, R179, 0x1, -R6.reuse ;  /* 0x00000001b3b3d824 */ /* 0x100fe200078e0a06 */
[----:B------:R-:W-:Y:S01]  /*28d0*/  ISETP.GE.AND P5, PT, R175, RZ, PT ;  /* 0x000000ffaf00720c */ /* 0x000fe20003fa6270 */
[C---:B------:R-:W-:Y:S02]  /*28e0*/  IMAD R173, R6.reuse, R10, R13 ;  /* 0x0000000a06ad7224 */ /* 0x040fe400078e020d */
[----:B------:R-:W-:Y:S01]  /*28f0*/  @!P6 IMAD.IADD R11, R11, 0x1, -R6 ;  /* 0x000000010b0be824 */ /* 0x000fe200078e0a06 */
[----:B------:R-:W-:Y:S01]  /*2900*/  ISETP.GT.U32.AND P6, PT, R6, R181, PT ;  /* 0x000000b50600720c */ /* 0x000fe20003fc4070 */
[----:B------:R-:W-:-:S04]  /*2910*/  IMAD.HI.U32 R12, R9, R14, RZ ;  /* 0x0000000e090c7227 */ /* 0x000fc800078e00ff */
[----:B------:R-:W-:Y:S01]  /*2920*/  @!P3 IMAD.IADD R177, R177, 0x1, -R6 ;  /* 0x00000001b1b1b824 */ /* 0x000fe200078e0a06 */
[----:B------:R-:W-:Y:S01]  /*2930*/  ISETP.GE.AND P3, PT, R176, RZ, PT ;  /* 0x000000ffb000720c */ /* 0x000fe20003f66270 */
[----:B------:R-:W-:Y:S01]  /*2940*/  @!P1 IMAD.MOV R189, RZ, RZ, -R189 ;  /* 0x000000ffffbd9224 */ /* 0x000fe200078e0abd */
[C---:B------:R-:W-:Y:S01]  /*2950*/  ISETP.GT.U32.AND P1, PT, R6.reuse, R179, PT ;  /* 0x000000b30600720c */ /* 0x040fe20003f24070 */
[----:B------:R-:W-:Y:S01]  /*2960*/  @!P0 IMAD.MOV R185, RZ, RZ, -R185 ;  /* 0x000000ffffb98224 */ /* 0x000fe200078e0ab9 */
[C---:B------:R-:W-:Y:S01]  /*2970*/  ISETP.GT.U32.AND P0, PT, R6.reuse, R173, PT ;  /* 0x000000ad0600720c */ /* 0x040fe20003f04070 */
[----:B------:R-:W-:Y:S01]  /*2980*/  IMAD.MOV R25, RZ, RZ, -R12 ;  /* 0x000000ffff197224 */ /* 0x000fe200078e0a0c */
[----:B------:R-:W-:Y:S01]  /*2990*/  IABS R12, R163 ;  /* 0x000000a3000c7213 */ /* 0x000fe20000000000 */
[----:B------:R-:W-:Y:S01]  /*29a0*/  @!P2 IMAD.MOV R187, RZ, RZ, -R187 ;  /* 0x000000ffffbba224 */ /* 0x000fe200078e0abb */
[C---:B------:R-:W-:Y:S01]  /*29b0*/  ISETP.GT.U32.AND P2, PT, R6.reuse, R177, PT ;  /* 0x000000b10600720c */ /* 0x040fe20003f44070 */
[C---:B------:R-:W-:Y:S01]  /*29c0*/  IMAD R13, R6.reuse, R25, R14 ;  /* 0x00000019060d7224 */ /* 0x040fe200078e020e */
[----:B------:R-:W-:Y:S01]  /*29d0*/  IABS R14, R157 ;  /* 0x0000009d000e7213 */ /* 0x000fe20000000000 */
[----:B------:R-:W-:Y:S01]  /*29e0*/  @!P4 IMAD.MOV R191, RZ, RZ, -R191 ;  /* 0x000000ffffbfc224 */ /* 0x000fe200078e0abf */
[C---:B------:R-:W-:Y:S01]  /*29f0*/  ISETP.GT.U32.AND P4, PT, R6.reuse, R11, PT ;  /* 0x0000000b0600720c */ /* 0x040fe20003f84070 */
[----:B------:R-:W-:Y:S01]  /*2a00*/  @!P6 IMAD.IADD R181, R181, 0x1, -R6 ;  /* 0x00000001b5b5e824 */ /* 0x000fe200078e0a06 */
[----:B------:R-:W-:Y:S01]  /*2a10*/  ISETP.GT.U32.AND P6, PT, R6, R13, PT ;  /* 0x0000000d0600720c */ /* 0x000fe20003fc4070 */
[----:B------:R-:W-:Y:S01]  /*2a20*/  IMAD.HI.U32 R10, R9, R12, RZ ;  /* 0x0000000c090a7227 */ /* 0x000fe200078e00ff */
[----:B------:R-:W-:-:S03]  /*2a30*/  IABS R25, R155 ;  /* 0x0000009b00197213 */ /* 0x000fc60000000000 */
[--C-:B------:R-:W-:Y:S01]  /*2a40*/  @!P1 IMAD.IADD R179, R179, 0x1, -R6.reuse ;  /* 0x00000001b3b39824 */ /* 0x100fe200078e0a06 */
[----:B------:R-:W-:Y:S01]  /*2a50*/  ISETP.GE.AND P1, PT, R169, RZ, PT ;  /* 0x000000ffa900720c */ /* 0x000fe20003f26270 */
[----:B------:R-:W-:Y:S01]  /*2a60*/  @!P0 IMAD.IADD R173, R173, 0x1, -R6 ;  /* 0x00000001adad8824 */ /* 0x000fe200078e0a06 */
[----:B------:R-:W-:Y:S01]  /*2a70*/  ISETP.GE.AND P0, PT, R172, RZ, PT ;  /* 0x000000ffac00720c */ /* 0x000fe20003f06270 */
[----:B------:R-:W-:Y:S01]  /*2a80*/  IMAD.MOV R169, RZ, RZ, -R10 ;  /* 0x000000ffffa97224 */ /* 0x000fe200078e0a0a */
[----:B------:R-:W-:Y:S01]  /*2a90*/  IABS R10, R165 ;  /* 0x000000a5000a7213 */ /* 0x000fe20000000000 */
[----:B------:R-:W-:Y:S01]  /*2aa0*/  @!P2 IMAD.IADD R177, R177, 0x1, -R6 ;  /* 0x00000001b1b1a824 */ /* 0x000fe200078e0a06 */
[----:B------:R-:W-:Y:S01]  /*2ab0*/  ISETP.GE.AND P2, PT, R170, RZ, PT ;  /* 0x000000ffaa00720c */ /* 0x000fe20003f46270 */
[----:B------:R-:W-:Y:S01]  /*2ac0*/  @!P3 IMAD.MOV R181, RZ, RZ, -R181 ;  /* 0x000000ffffb5b224 */ /* 0x000fe200078e0ab5 */
[----:B------:R-:W-:Y:S01]  /*2ad0*/  ISETP.GT.U32.AND P3, PT, R6, R173, PT ;  /* 0x000000ad0600720c */ /* 0x000fe20003f64070 */
[----:B------:R-:W-:Y:S01]  /*2ae0*/  @!P5 IMAD.MOV R183, RZ, RZ, -R183 ;  /* 0x000000ffffb7d224 */ /* 0x000fe200078e0ab7 */
[----:B------:R-:W-:Y:S01]  /*2af0*/  ISETP.GE.AND P5, PT, R168, RZ, PT ;  /* 0x000000ffa800720c */ /* 0x000fe20003fa6270 */
[----:B------:R-:W-:-:S02]  /*2b00*/  IMAD R169, R6, R169, R12 ;  /* 0x000000a906a97224 */ /* 0x000fc400078e020c */
[----:B------:R-:W-:Y:S02]  /*2b10*/  IMAD.MOV.U32 R12, RZ, RZ, R10 ;  /* 0x000000ffff0c7224 */ /* 0x000fe400078e000a */
[--C-:B------:R-:W-:Y:S01]  /*2b20*/  @!P4 IMAD.IADD R11, R11, 0x1, -R6.reuse ;  /* 0x000000010b0bc824 */ /* 0x100fe200078e0a06 */
[----:B------:R-:W-:Y:S01]  /*2b30*/  ISETP.GE.AND P4, PT, R171, RZ, PT ;  /* 0x000000ffab00720c */ /* 0x000fe20003f86270 */
[----:B------:R-:W-:Y:S01]  /*2b40*/  @!P6 IMAD.IADD R13, R13, 0x1, -R6 ;  /* 0x000000010d0de824 */ /* 0x000fe200078e0a06 */
[----:B------:R-:W-:Y:S01]  /*2b50*/  ISETP.GT.U32.AND P6, PT, R6, R169, PT ;  /* 0x000000a90600720c */ /* 0x000fe20003fc4070 */
[----:B------:R-:W-:-:S04]  /*2b60*/  IMAD.HI.U32 R10, R9, R12, RZ ;  /* 0x0000000c090a7227 */ /* 0x000fc800078e00ff */
[----:B------:R-:W-:Y:S02]  /*2b70*/  IMAD.MOV.U32 R175, RZ, RZ, R11 ;  /* 0x000000ffffaf7224 */ /* 0x000fe400078e000b */
[----:B------:R-:W-:Y:S01]  /*2b80*/  IMAD.MOV R11, RZ, RZ, -R10 ;  /* 0x000000ffff0b7224 */ /* 0x000fe200078e0a0a */
[----:B------:R-:W-:Y:S01]  /*2b90*/  IABS R10, R161 ;  /* 0x000000a1000a7213 */ /* 0x000fe20000000000 */
[----:B------:R-:W-:Y:S01]  /*2ba0*/  @!P2 IMAD.MOV R175, RZ, RZ, -R175 ;  /* 0x000000ffffafa224 */ /* 0x000fe200078e0aaf */
[----:B------:R-:W-:Y:S01]  /*2bb0*/  ISETP.GE.AND P2, PT, R165, RZ, PT ;  /* 0x000000ffa500720c */ /* 0x000fe20003f46270 */
[----:B------:R-:W-:Y:S01]  /*2bc0*/  @!P3 IMAD.IADD R173, R173, 0x1, -R6 ;  /* 0x00000001adadb824 */ /* 0x000fe200078e0a06 */
[----:B------:R-:W-:Y:S01]  /*2bd0*/  IABS R165, R167 ;  /* 0x000000a700a57213 */ /* 0x000fe20000000000 */
[----:B------:R-:W-:Y:S01]  /*2be0*/  @!P5 IMAD.MOV R179, RZ, RZ, -R179 ;  /* 0x000000ffffb3d224 */ /* 0x000fe200078e0ab3 */
[----:B------:R-:W-:Y:S01]  /*2bf0*/  ISETP.GE.AND P3, PT, R167, RZ, PT ;  /* 0x000000ffa700720c */ /* 0x000fe20003f66270 */
[C---:B------:R-:W-:Y:S01]  /*2c00*/  IMAD R167, R6.reuse, R11, R12 ;  /* 0x0000000b06a77224 */ /* 0x040fe200078e020c */
[C---:B------:R-:W-:Y:S01]  /*2c10*/  ISETP.GT.U32.AND P5, PT, R6.reuse, R13, PT ;  /* 0x0000000d0600720c */ /* 0x040fe20003fa4070 */
[----:B------:R-:W-:Y:S01]  /*2c20*/  @!P6 IMAD.IADD R169, R169, 0x1, -R6 ;  /* 0x00000001a9a9e824 */ /* 0x000fe200078e0a06 */
[----:B------:R-:W-:Y:S01]  /*2c30*/  IABS R12, R151 ;  /* 0x00000097000c7213 */ /* 0x000fe20000000000 */
[----:B------:R-:W-:Y:S01]  /*2c40*/  @!P1 IMAD.MOV R177, RZ, RZ, -R177 ;  /* 0x000000ffffb19224 */ /* 0x000fe200078e0ab1 */
[C---:B------:R-:W-:Y:S01]  /*2c50*/  ISETP.GT.U32.AND P6, PT, R6.reuse, R167, PT ;  /* 0x000000a70600720c */ /* 0x040fe20003fc4070 */
[----:B------:R-:W-:Y:S01]  /*2c60*/  @!P4 IMAD.MOV R173, RZ, RZ, -R173 ;  /* 0x000000ffffadc224 */ /* 0x000fe200078e0aad */
[----:B------:R-:W-:Y:S01]  /*2c70*/  ISETP.GE.AND P1, PT, R163, RZ, PT ;  /* 0x000000ffa300720c */ /* 0x000fe20003f26270 */
[----:B------:R-:W-:Y:S01]  /*2c80*/  IMAD R3, R3, UR5, RZ ;  /* 0x0000000503037c24 */ /* 0x000fe2000f8e02ff */
[----:B------:R-:W-:Y:S01]  /*2c90*/  IABS R163, R8 ;  /* 0x0000000800a37213 */ /* 0x000fe20000000000 */
[----:B------:R-:W-:Y:S01]  /*2ca0*/  UIADD3 UR5, UR4, 0x8000, URZ ;  /* 0x0000800004057890 */ /* 0x000fe2000fffe03f */
[----:B------:R-:W-:-:S03]  /*2cb0*/  ISETP.GT.U32.AND P4, PT, R6, R169, PT ;  /* 0x000000a90600720c */ /* 0x000fc60003f84070 */
[----:B------:R-:W-:Y:S01]  /*2cc0*/  @!P5 IMAD.IADD R13, R13, 0x1, -R6 ;  /* 0x000000010d0dd824 */ /* 0x000fe200078e0a06 */
[----:B------:R-:W-:Y:S01]  /*2cd0*/  ISETP.GE.AND P5, PT, R8, RZ, PT ;  /* 0x000000ff0800720c */ /* 0x000fe20003fa6270 */
[----:B------:R-:W-:Y:S01]  /*2ce0*/  IMAD.HI.U32 R8, R9, R165, RZ ;  /* 0x000000a509087227 */ /* 0x000fe200078e00ff */
[----:B------:R-:W-:-:S03]  /*2cf0*/  USHF.R.U32.HI UR5, URZ, 0x4, UR5 ;  /* 0x000000043f057899 */ /* 0x000fc60008011605 */
[----:B------:R-:W-:Y:S01]  /*2d00*/  @!P6 IMAD.IADD R167, R167, 0x1, -R6 ;  /* 0x00000001a7a7e824 */ /* 0x000fe200078e0a06 */
[----:B------:R-:W-:Y:S01]  /*2d10*/  USGXT.U32 UR38, UR5, 0xe ;  /* 0x0000000e0526789a */ /* 0x000fe20008000000 */
[----:B------:R-:W-:Y:S02]  /*2d20*/  IMAD.MOV R8, RZ, RZ, -R8 ;  /* 0x000000ffff087224 */ /* 0x000fe400078e0a08 */
[----:B------:R-:W-:Y:S01]  /*2d30*/  IMAD.MOV.U32 R171, RZ, RZ, R13 ;  /* 0x000000ffffab7224 */ /* 0x000fe200078e000d */
[C---:B------:R-:W-:Y:S01]  /*2d40*/  ISETP.GT.U32.AND P6, PT, R6.reuse, R167, PT ;  /* 0x000000a70600720c */ /* 0x040fe20003fc4070 */
[----:B------:R-:W-:Y:S02]  /*2d50*/  IMAD R165, R6, R8, R165 ;  /* 0x0000000806a57224 */ /* 0x000fe400078e02a5 */
[----:B------:R-:W-:-:S04]  /*2d60*/  IMAD.HI.U32 R8, R9, R163, RZ ;  /* 0x000000a309087227 */ /* 0x000fc800078e00ff */
[----:B------:R-:W-:Y:S01]  /*2d70*/  @!P0 IMAD.MOV R171, RZ, RZ, -R171 ;  /* 0x000000ffffab8224 */ /* 0x000fe200078e0aab */
[----:B------:R-:W-:Y:S01]  /*2d80*/  ISETP.GE.AND P0, PT, R161, RZ, PT ;  /* 0x000000ffa100720c */ /* 0x000fe20003f06270 */
[----:B------:R-:W-:Y:S02]  /*2d90*/  IMAD.MOV R11, RZ, RZ, -R8 ;  /* 0x000000ffff0b7224 */ /* 0x000fe400078e0a08 */
[----:B------:R-:W-:Y:S02]  /*2da0*/  IMAD.MOV.U32 R161, RZ, RZ, R10 ;  /* 0x000000ffffa17224 */ /* 0x000fe400078e000a */
[----:B------:R-:W-:Y:S02]  /*2db0*/  IMAD R163, R6, R11, R163 ;  /* 0x0000000b06a37224 */ /* 0x000fe400078e02a3 */
[----:B------:R-:W-:-:S04]  /*2dc0*/  IMAD.HI.U32 R8, R9, R161, RZ ;  /* 0x000000a109087227 */ /* 0x000fc800078e00ff */
[----:B------:R-:W-:-:S04]  /*2dd0*/  IMAD.HI.U32 R10, R9, R14, RZ ;  /* 0x0000000e090a7227 */ /* 0x000fc800078e00ff */
[----:B------:R-:W-:Y:S01]  /*2de0*/  @!P6 IMAD.IADD R167, R167, 0x1, -R6 ;  /* 0x00000001a7a7e824 */ /* 0x000fe200078e0a06 */
[----:B------:R-:W-:Y:S01]  /*2df0*/  ISETP.GT.U32.AND P6, PT, R6, R163, PT ;  /* 0x000000a30600720c */ /* 0x000fe20003fc4070 */
[----:B------:R-:W-:Y:S02]  /*2e00*/  IMAD.MOV R11, RZ, RZ, -R8 ;  /* 0x000000ffff0b7224 */ /* 0x000fe400078e0a08 */
[----:B------:R-:W-:Y:S01]  /*2e10*/  IMAD.MOV R13, RZ, RZ, -R10 ;  /* 0x000000ffff0d7224 */ /* 0x000fe200078e0a0a */
[----:B------:R-:W-:Y:S01]  /*2e20*/  IABS R10, R153 ;  /* 0x00000099000a7213 */ /* 0x000fe20000000000 */
[----:B------:R-:W-:-:S04]  /*2e30*/  IMAD.HI.U32 R8, R9, R12, RZ ;  /* 0x0000000c09087227 */ /* 0x000fc800078e00ff */
[C---:B------:R-:W-:Y:S02]  /*2e40*/  IMAD R161, R6.reuse, R11, R161 ;  /* 0x0000000b06a17224 */ /* 0x040fe400078e02a1 */
[----:B------:R-:W-:Y:S01]  /*2e50*/  @!P4 IMAD.IADD R169, R169, 0x1, -R6 ;  /* 0x00000001a9a9c824 */ /* 0x000fe200078e0a06 */
[C---:B------:R-:W-:Y:S01]  /*2e60*/  ISETP.GT.U32.AND P4, PT, R6.reuse, R165, PT ;  /* 0x000000a50600720c */ /* 0x040fe20003f84070 */
[C---:B------:R-:W-:Y:S02]  /*2e70*/  IMAD R14, R6.reuse, R13, R14 ;  /* 0x0000000d060e7224 */ /* 0x040fe400078e020e */
[----:B------:R-:W-:Y:S02]  /*2e80*/  IMAD.MOV R11, RZ, RZ, -R8 ;  /* 0x000000ffff0b7224 */ /* 0x000fe400078e0a08 */
[----:B------:R-:W-:Y:S01]  /*2e90*/  @!P1 IMAD.MOV R169, RZ, RZ, -R169 ;  /* 0x000000ffffa99224 */ /* 0x000fe200078e0aa9 */
[C---:B------:R-:W-:Y:S01]  /*2ea0*/  ISETP.GT.U32.AND P1, PT, R6.reuse, R161, PT ;  /* 0x000000a10600720c */ /* 0x040fe20003f24070 */
[----:B------:R-:W-:-:S02]  /*2eb0*/  IMAD R11, R6, R11, R12 ;  /* 0x0000000b060b7224 */ /* 0x000fc400078e020c */
[----:B------:R-:W-:Y:S01]  /*2ec0*/  @!P2 IMAD.MOV R167, RZ, RZ, -R167 ;  /* 0x000000ffffa7a224 */ /* 0x000fe200078e0aa7 */
[C---:B------:R-:W-:Y:S01]  /*2ed0*/  ISETP.GT.U32.AND P2, PT, R6.reuse, R14, PT ;  /* 0x0000000e0600720c */ /* 0x040fe20003f44070 */
[----:B------:R-:W-:Y:S01]  /*2ee0*/  @!P6 IMAD.IADD R163, R163, 0x1, -R6 ;  /* 0x00000001a3a3e824 */ /* 0x000fe200078e0a06 */
[----:B------:R-:W-:Y:S01]  /*2ef0*/  ISETP.GT.U32.AND P6, PT, R6, R11, PT ;  /* 0x0000000b0600720c */ /* 0x000fe20003fc4070 */
[----:B------:R-:W-:Y:S02]  /*2f00*/  IMAD.MOV.U32 R13, RZ, RZ, R10 ;  /* 0x000000ffff0d7224 */ /* 0x000fe400078e000a */
[----:B------:R-:W-:Y:S02]  /*2f10*/  @!P4 IMAD.IADD R165, R165, 0x1, -R6 ;  /* 0x00000001a5a5c824 */ /* 0x000fe400078e0a06 */
[----:B------:R-:W-:-:S03]  /*2f20*/  IMAD.HI.U32 R8, R9, R13, RZ ;  /* 0x0000000d09087227 */ /* 0x000fc600078e00ff */
[C---:B------:R-:W-:Y:S01]  /*2f30*/  ISETP.GT.U32.AND P4, PT, R6.reuse, R165, PT ;  /* 0x000000a50600720c */ /* 0x040fe20003f84070 */
[--C-:B------:R-:W-:Y:S01]  /*2f40*/  @!P1 IMAD.IADD R161, R161, 0x1, -R6.reuse ;  /* 0x00000001a1a19824 */ /* 0x100fe200078e0a06 */
[----:B------:R-:W-:Y:S01]  /*2f50*/  ISETP.GT.U32.AND P1, PT, R6, R163, PT ;  /* 0x000000a30600720c */ /* 0x000fe20003f24070 */
[----:B------:R-:W-:Y:S02]  /*2f60*/  @!P2 IMAD.IADD R14, R14, 0x1, -R6 ;  /* 0x000000010e0ea824 */ /* 0x000fe400078e0a06 */
[----:B------:R-:W-:Y:S01]  /*2f70*/  IMAD.MOV R8, RZ, RZ, -R8 ;  /* 0x000000ffff087224 */ /* 0x000fe200078e0a08 */
[C---:B------:R-:W-:Y:S01]  /*2f80*/  ISETP.GT.U32.AND P2, PT, R6.reuse, R161, PT ;  /* 0x000000a10600720c */ /* 0x040fe20003f44070 */
[----:B------:R-:W-:Y:S01]  /*2f90*/  @!P6 IMAD.IADD R11, R11, 0x1, -R6 ;  /* 0x000000010b0be824 */ /* 0x000fe200078e0a06 */
[C---:B------:R-:W-:Y:S01]  /*2fa0*/  ISETP.GT.U32.AND P6, PT, R6.reuse, R14, PT ;  /* 0x0000000e0600720c */ /* 0x040fe20003fc4070 */
[----:B------:R-:W-:Y:S02]  /*2fb0*/  IMAD R13, R6, R8, R13 ;  /* 0x00000008060d7224 */ /* 0x000fe400078e020d */
[----:B------:R-:W-:-:S04]  /*2fc0*/  IMAD.HI.U32 R8, R9, R25, RZ ;  /* 0x0000001909087227 */ /* 0x000fc800078e00ff */
[----:B------:R-:W-:Y:S02]  /*2fd0*/  IMAD.MOV R8, RZ, RZ, -R8 ;  /* 0x000000ffff087224 */ /* 0x000fe400078e0a08 */
[--C-:B------:R-:W-:Y:S01]  /*2fe0*/  @!P1 IMAD.IADD R163, R163, 0x1, -R6.reuse ;  /* 0x00000001a3a39824 */ /* 0x100fe200078e0a06 */
[C---:B------:R-:W-:Y:S01]  /*2ff0*/  ISETP.GT.U32.AND P1, PT, R6.reuse, R13, PT ;  /* 0x0000000d0600720c */ /* 0x040fe20003f24070 */
[----:B------:R-:W-:Y:S02]  /*3000*/  IMAD R25, R6, R8, R25 ;  /* 0x0000000806197224 */ /* 0x000fe400078e0219 */
[--C-:B------:R-:W-:Y:S02]  /*3010*/  @!P6 IMAD.IADD R14, R14, 0x1, -R6.reuse ;  /* 0x000000010e0ee824 */ /* 0x100fe400078e0a06 */
[----:B------:R-:W-:Y:S01]  /*3020*/  @!P4 IMAD.IADD R165, R165, 0x1, -R6 ;  /* 0x00000001a5a5c824 */ /* 0x000fe200078e0a06 */
[----:B------:R-:W-:Y:S01]  /*3030*/  ISETP.GT.U32.AND P6, PT, R6, R25, PT ;  /* 0x000000190600720c */ /* 0x000fe20003fc4070 */
[----:B------:R-:W-:Y:S01]  /*3040*/  IMAD.HI.U32 R10, R9, R27, RZ ;  /* 0x0000001b090a7227 */ /* 0x000fe200078e00ff */
[----:B------:R-:W-:-:S03]  /*3050*/  ISETP.GE.AND P4, PT, R157, RZ, PT ;  /* 0x000000ff9d00720c */ /* 0x000fc60003f86270 */
[----:B------:R-:W-:-:S04]  /*3060*/  IMAD.HI.U32 R12, R9, R29, RZ ;  /* 0x0000001d090c7227 */ /* 0x000fc800078e00ff */
[----:B------:R-:W-:Y:S01]  /*3070*/  @!P1 IMAD.IADD R13, R13, 0x1, -R6 ;  /* 0x000000010d0d9824 */ /* 0x000fe200078e0a06 */
[----:B------:R-:W-:Y:S01]  /*3080*/  ISETP.GE.AND P1, PT, R155, RZ, PT ;  /* 0x000000ff9b00720c */ /* 0x000fe20003f26270 */
[----:B------:R-:W-:Y:S02]  /*3090*/  IMAD.MOV R10, RZ, RZ, -R10 ;  /* 0x000000ffff0a7224 */ /* 0x000fe400078e0a0a */
[----:B------:R-:W-:Y:S01]  /*30a0*/  @!P6 IMAD.IADD R25, R25, 0x1, -R6 ;  /* 0x000000011919e824 */ /* 0x000fe200078e0a06 */
[C---:B------:R-:W-:Y:S01]  /*30b0*/  ISETP.GT.U32.AND P6, PT, R6.reuse, R13, PT ;  /* 0x0000000d0600720c */ /* 0x040fe20003fc4070 */
[----:B------:R-:W-:Y:S01]  /*30c0*/  @!P3 IMAD.MOV R165, RZ, RZ, -R165 ;  /* 0x000000ffffa5b224 */ /* 0x000fe200078e0aa5 */
[----:B------:R-:W-:Y:S01]  /*30d0*/  ISETP.GT.U32.AND P3, PT, R6, R11, PT ;  /* 0x0000000b0600720c */ /* 0x000fe20003f64070 */
[----:B------:R-:W-:-:S04]  /*30e0*/  IMAD.HI.U32 R8, R9, R24, RZ ;  /* 0x0000001809087227 */ /* 0x000fc800078e00ff */
[----:B------:R-:W-:Y:S02]  /*30f0*/  IMAD.MOV R12, RZ, RZ, -R12 ;  /* 0x000000ffff0c7224 */ /* 0x000fe400078e0a0c */
[C---:B------:R-:W-:Y:S01]  /*3100*/  IMAD R27, R6.reuse, R10, R27 ;  /* 0x0000000a061b7224 */ /* 0x040fe200078e021b */
[----:B------:R-:W-:Y:S01]  /*3110*/  IABS R10, R139 ;  /* 0x0000008b000a7213 */ /* 0x000fe20000000000 */
[----:B------:R-:W-:Y:S01]  /*3120*/  @!P2 IMAD.IADD R161, R161, 0x1, -R6 ;  /* 0x00000001a1a1a824 */ /* 0x000fe200078e0a06 */
[----:B------:R-:W-:Y:S01]  /*3130*/  ISETP.GE.AND P2, PT, R151, RZ, PT ;  /* 0x000000ff9700720c */ /* 0x000fe20003f46270 */
[----:B------:R-:W-:Y:S02]  /*3140*/  IMAD.MOV R151, RZ, RZ, -R8 ;  /* 0x000000ffff977224 */ /* 0x000fe400078e0a08 */
[C---:B------:R-:W-:Y:S01]  /*3150*/  IMAD R29, R6.reuse, R12, R29 ;  /* 0x0000000c061d7224 */ /* 0x040fe200078e021d */
[----:B------:R-:W-:Y:S01]  /*3160*/  IABS R12, R141 ;  /* 0x0000008d000c7213 */ /* 0x000fe20000000000 */
[----:B------:R-:W-:Y:S01]  /*3170*/  @!P4 IMAD.MOV R14, RZ, RZ, -R14 ;  /* 0x000000ffff0ec224 */ /* 0x000fe200078e0a0e */
[C---:B------:R-:W-:Y:S01]  /*3180*/  ISETP.GT.U32.AND P4, PT, R6.reuse, R27, PT ;  /* 0x0000001b0600720c */ /* 0x040fe20003f84070 */
[C---:B------:R-:W-:Y:S01]  /*3190*/  IMAD R151, R6.reuse, R151, R24 ;  /* 0x0000009706977224 */ /* 0x040fe200078e0218 */
[----:B------:R-:W-:Y:S01]  /*31a0*/  IABS R24, R137 ;  /* 0x0000008900187213 */ /* 0x000fe20000000000 */
[--C-:B------:R-:W-:Y:S01]  /*31b0*/  @!P6 IMAD.IADD R13, R13, 0x1, -R6.reuse ;  /* 0x000000010d0de824 */ /* 0x100fe200078e0a06 */
[C---:B------:R-:W-:Y:S01]  /*31c0*/  ISETP.GT.U32.AND P6, PT, R6.reuse, R29, PT ;  /* 0x0000001d0600720c */ /* 0x040fe20003fc4070 */
[----:B------:R-:W-:Y:S01]  /*31d0*/  @!P0 IMAD.MOV R161, RZ, RZ, -R161 ;  /* 0x000000ffffa18224 */ /* 0x000fe200078e0aa1 */
[C---:B------:R-:W-:Y:S01]  /*31e0*/  ISETP.GT.U32.AND P0, PT, R6.reuse, R25, PT ;  /* 0x000000190600720c */ /* 0x040fe20003f04070 */
[----:B------:R-:W-:Y:S01]  /*31f0*/  @!P5 IMAD.MOV R163, RZ, RZ, -R163 ;  /* 0x000000ffffa3d224 */ /* 0x000fe200078e0aa3 */
[----:B------:R-:W-:Y:S01]  /*3200*/  ISETP.GT.U32.AND P5, PT, R6, R151, PT ;  /* 0x000000970600720c */ /* 0x000fe20003fa4070 */
[----:B------:R-:W-:Y:S01]  /*3210*/  @!P3 IMAD.IADD R11, R11, 0x1, -R6 ;  /* 0x000000010b0bb824 */ /* 0x000fe200078e0a06 */
[----:B------:R-:W-:Y:S01]  /*3220*/  ISETP.GE.AND P3, PT, R153, RZ, PT ;  /* 0x000000ff9900720c */ /* 0x000fe20003f66270 */
[----:B------:R-:W-:-:S04]  /*3230*/  IMAD.HI.U32 R8, R9, R10, RZ ;  /* 0x0000000a09087227 */ /* 0x000fc800078e00ff */
[----:B------:R-:W-:Y:S02]  /*3240*/  IMAD.MOV.U32 R157, RZ, RZ, R11 ;  /* 0x000000ffff9d7224 */ /* 0x000fe400078e000b */
[----:B------:R-:W-:Y:S02]  /*3250*/  @!P4 IMAD.IADD R27, R27, 0x1, -R6 ;  /* 0x000000011b1bc824 */ /* 0x000fe400078e0a06 */
[----:B------:R-:W-:Y:S01]  /*3260*/  IMAD.MOV.U32 R11, RZ, RZ, R12 ;  /* 0x000000ffff0b7224 */ /* 0x000fe200078e000c */
[----:B------:R-:W-:Y:S01]  /*3270*/  IABS R12, R143 ;  /* 0x0000008f000c7213 */ /* 0x000fe20000000000 */
[----:B------:R-:W-:Y:S01]  /*3280*/  @!P2 IMAD.MOV R157, RZ, RZ, -R157 ;  /* 0x000000ffff9da224 */ /* 0x000fe200078e0a9d */
[----:B------:R-:W-:Y:S01]  /*3290*/  ISETP.GE.AND P2, PT, R145, RZ, PT ;  /* 0x000000ff9100720c */ /* 0x000fe20003f46270 */
[----:B------:R-:W-:Y:S01]  /*32a0*/  @!P6 IMAD.IADD R29, R29, 0x1, -R6 ;  /* 0x000000011d1de824 */ /* 0x000fe200078e0a06 */
[----:B------:R-:W-:Y:S01]  /*32b0*/  ISETP.GT.U32.AND P6, PT, R6, R27, PT ;  /* 0x0000001b0600720c */ /* 0x000fe20003fc4070 */
[----:B------:R-:W-:-:S02]  /*32c0*/  IMAD.MOV R145, RZ, RZ, -R8 ;  /* 0x000000ffff917224 */ /* 0x000fc400078e0a08 */
[----:B------:R-:W-:Y:S01]  /*32d0*/  @!P0 IMAD.IADD R25, R25, 0x1, -R6 ;  /* 0x0000000119198824 */ /* 0x000fe200078e0a06 */
[----:B------:R-:W-:Y:S01]  /*32e0*/  ISETP.GE.AND P0, PT, R147, RZ, PT ;  /* 0x000000ff9300720c */ /* 0x000fe20003f06270 */
[----:B------:R-:W-:-:S04]  /*32f0*/  IMAD.HI.U32 R8, R9, R11, RZ ;  /* 0x0000000b09087227 */ /* 0x000fc800078e00ff */
[----:B------:R-:W-:Y:S01]  /*3300*/  IMAD.MOV.U32 R155, RZ, RZ, R13 ;  /* 0x000000ffff9b7224 */ /* 0x000fe200078e000d */
[----:B------:R-:W-:Y:S01]  /*3310*/  IABS R13, R135 ;  /* 0x00000087000d7213 */ /* 0x000fe20000000000 */
[----:B------:R-:W-:Y:S01]  /*3320*/  @!P5 IMAD.IADD R151, R151, 0x1, -R6 ;  /* 0x000000019797d824 */ /* 0x000fe200078e0a06 */
[----:B------:R-:W-:Y:S01]  /*3330*/  ISETP.GE.AND P5, PT, R149, RZ, PT ;  /* 0x000000ff9500720c */ /* 0x000fe20003fa6270 */
[C---:B------:R-:W-:Y:S02]  /*3340*/  IMAD R145, R6.reuse, R145, R10 ;  /* 0x0000009106917224 */ /* 0x040fe400078e020a */
[----:B------:R-:W-:Y:S01]  /*3350*/  IMAD.MOV R8, RZ, RZ, -R8 ;  /* 0x000000ffff087224 */ /* 0x000fe200078e0a08 */
[C---:B------:R-:W-:Y:S01]  /*3360*/  ISETP.GT.U32.AND P4, PT, R6.reuse, R151, PT ;  /* 0x000000970600720c */ /* 0x040fe20003f84070 */
[----:B------:R-:W-:Y:S01]  /*3370*/  @!P3 IMAD.MOV R155, RZ, RZ, -R155 ;  /* 0x000000ffff9bb224 */ /* 0x000fe200078e0a9b */
[----:B------:R-:W-:Y:S01]  /*3380*/  ISETP.GT.U32.AND P3, PT, R6, R29, PT ;  /* 0x0000001d0600720c */ /* 0x000fe20003f64070 */
[----:B------:R-:W-:-:S02]  /*3390*/  IMAD.MOV.U32 R153, RZ, RZ, R25 ;  /* 0x000000ffff997224 */ /* 0x000fc400078e0019 */
[C---:B------:R-:W-:Y:S02]  /*33a0*/  IMAD R11, R6.reuse, R8, R11 ;  /* 0x00000008060b7224 */ /* 0x040fe400078e020b */
[----:B------:R-:W-:Y:S01]  /*33b0*/  @!P1 IMAD.MOV R153, RZ, RZ, -R153 ;  /* 0x000000ffff999224 */ /* 0x000fe200078e0a99 */
[C---:B------:R-:W-:Y:S01]  /*33c0*/  ISETP.GT.U32.AND P1, PT, R6.reuse, R145, PT ;  /* 0x000000910600720c */ /* 0x040fe20003f24070 */
[----:B------:R-:W-:Y:S01]  /*33d0*/  @!P6 IMAD.IADD R27, R27, 0x1, -R6 ;  /* 0x000000011b1be824 */ /* 0x000fe200078e0a06 */
[----:B------:R-:W-:Y:S01]  /*33e0*/  ISETP.GT.U32.AND P6, PT, R6, R11, PT ;  /* 0x0000000b0600720c */ /* 0x000fe20003fc4070 */
[----:B------:R-:W-:-:S04]  /*33f0*/  IMAD.HI.U32 R10, R9, R13, RZ ;  /* 0x0000000d090a7227 */ /* 0x000fc800078e00ff */
[----:B------:R-:W-:Y:S01]  /*3400*/  @!P3 IMAD.IADD R29, R29, 0x1, -R6 ;  /* 0x000000011d1db824 */ /* 0x000fe200078e0a06 */
[----:B------:R-:W-:Y:S01]  /*3410*/  ISETP.GE.AND P3, PT, R141, RZ, PT ;  /* 0x000000ff8d00720c */ /* 0x000fe20003f66270 */
[----:B------:R-:W-:Y:S02]  /*3420*/  IMAD.MOV R10, RZ, RZ, -R10 ;  /* 0x000000ffff0a7224 */ /* 0x000fe400078e0a0a */
[--C-:B------:R-:W-:Y:S01]  /*3430*/  @!P4 IMAD.IADD R151, R151, 0x1, -R6.reuse ;  /* 0x000000019797c824 */ /* 0x100fe200078e0a06 */
[----:B------:R-:W-:Y:S01]  /*3440*/  ISETP.GE.AND P4, PT, R139, RZ, PT ;  /* 0x000000ff8b00720c */ /* 0x000fe20003f86270 */
[----:B------:R-:W-:Y:S01]  /*3450*/  @!P1 IMAD.IADD R145, R145, 0x1, -R6 ;  /* 0x0000000191919824 */ /* 0x000fe200078e0a06 */
[----:B------:R-:W-:Y:S01]  /*3460*/  ISETP.GE.AND P1, PT, R143, RZ, PT ;  /* 0x000000ff8f00720c */ /* 0x000fe20003f26270 */
[----:B------:R-:W-:Y:S01]  /*3470*/  IMAD R139, R6, R10, R13 ;  /* 0x0000000a068b7224 */ /* 0x000fe200078e020d */
[----:B------:R-:W-:Y:S01]  /*3480*/  IABS R10, R131 ;  /* 0x00000083000a7213 */ /* 0x000fe20000000000 */
[----:B------:R-:W-:Y:S01]  /*3490*/  IMAD.MOV.U32 R147, RZ, RZ, R29 ;  /* 0x000000ffff937224 */ /* 0x000fe200078e001d */
[----:B------:R-:W-:Y:S01]  /*34a0*/  IABS R29, R107 ;  /* 0x0000006b001d7213 */ /* 0x000fe20000000000 */
[----:B------:R-:W-:-:S04]  /*34b0*/  IMAD.HI.U32 R8, R9, R12, RZ ;  /* 0x0000000c09087227 */ /* 0x000fc800078e00ff */
[----:B------:R-:W-:Y:S01]  /*34c0*/  @!P6 IMAD.IADD R11, R11, 0x1, -R6 ;  /* 0x000000010b0be824 */ /* 0x000fe200078e0a06 */
[C---:B------:R-:W-:Y:S01]  /*34d0*/  ISETP.GT.U32.AND P6, PT, R6.reuse, R145, PT ;  /* 0x000000910600720c */ /* 0x040fe20003fc4070 */
[----:B------:R-:W-:Y:S02]  /*34e0*/  IMAD.MOV.U32 R149, RZ, RZ, R27 ;  /* 0x000000ffff957224 */ /* 0x000fe400078e001b */
[----:B------:R-:W-:Y:S01]  /*34f0*/  @!P5 IMAD.MOV R147, RZ, RZ, -R147 ;  /* 0x000000ffff93d224 */ /* 0x000fe200078e0a93 */
[C---:B------:R-:W-:Y:S01]  /*3500*/  ISETP.GT.U32.AND P5, PT, R6.reuse, R139, PT ;  /* 0x0000008b0600720c */ /* 0x040fe20003fa4070 */
[----:B------:R-:W-:Y:S02]  /*3510*/  IMAD.MOV R141, RZ, RZ, -R8 ;  /* 0x000000ffff8d7224 */ /* 0x000fe400078e0a08 */
[----:B------:R-:W-:Y:S01]  /*3520*/  @!P0 IMAD.MOV R149, RZ, RZ, -R149 ;  /* 0x000000ffff958224 */ /* 0x000fe200078e0a95 */
[----:B------:R-:W-:Y:S01]  /*3530*/  ISETP.GT.U32.AND P0, PT, R6, R11, PT ;  /* 0x0000000b0600720c */ /* 0x000fe20003f04070 */
[----:B------:R-:W-:-:S04]  /*3540*/  IMAD.HI.U32 R8, R9, R24, RZ ;  /* 0x0000001809087227 */ /* 0x000fc800078e00ff */
[C---:B------:R-:W-:Y:S01]  /*3550*/  IMAD R141, R6.reuse, R141, R12 ;  /* 0x0000008d068d7224 */ /* 0x040fe200078e020c */
[----:B------:R-:W-:Y:S01]  /*3560*/  IABS R12, R133 ;  /* 0x00000085000c7213 */ /* 0x000fe20000000000 */
[----:B------:R-:W-:Y:S02]  /*3570*/  IMAD.MOV R13, RZ, RZ, -R8 ;  /* 0x000000ffff0d7224 */ /* 0x000fe400078e0a08 */
[----:B------:R-:W-:Y:S01]  /*3580*/  @!P2 IMAD.MOV R151, RZ, RZ, -R151 ;  /* 0x000000ffff97a224 */ /* 0x000fe200078e0a97 */
[C---:B------:R-:W-:Y:S01]  /*3590*/  ISETP.GT.U32.AND P2, PT, R6.reuse, R141, PT ;  /* 0x0000008d0600720c */ /* 0x040fe20003f44070 */
[----:B------:R-:W-:Y:S01]  /*35a0*/  IMAD R13, R6, R13, R24 ;  /* 0x0000000d060d7224 */ /* 0x000fe200078e0218 */
[----:B------:R-:W-:Y:S01]  /*35b0*/  IABS R24, R127 ;  /* 0x0000007f00187213 */ /* 0x000fe20000000000 */
[--C-:B------:R-:W-:Y:S01]  /*35c0*/  @!P6 IMAD.IADD R145, R145, 0x1, -R6.reuse ;  /* 0x000000019191e824 */ /* 0x100fe200078e0a06 */
[----:B------:R-:W-:Y:S01]  /*35d0*/  ISETP.GE.AND P6, PT, R135, RZ, PT ;  /* 0x000000ff8700720c */ /* 0x000fe20003fc6270 */
[----:B------:R-:W-:-:S02]  /*35e0*/  @!P5 IMAD.IADD R139, R139, 0x1, -R6 ;  /* 0x000000018b8bd824 */ /* 0x000fc400078e0a06 */
[----:B------:R-:W-:-:S04]  /*35f0*/  IMAD.HI.U32 R8, R9, R10, RZ ;  /* 0x0000000a09087227 */ /* 0x000fc800078e00ff */
[----:B------:R-:W-:Y:S01]  /*3600*/  @!P0 IMAD.IADD R11, R11, 0x1, -R6 ;  /* 0x000000010b0b8824 */ /* 0x000fe200078e0a06 */
[C---:B------:R-:W-:Y:S01]  /*3610*/  ISETP.GT.U32.AND P0, PT, R6.reuse, R13, PT ;  /* 0x0000000d0600720c */ /* 0x040fe20003f04070 */
[----:B------:R-:W-:Y:S01]  /*3620*/  @!P4 IMAD.MOV R145, RZ, RZ, -R145 ;  /* 0x000000ffff91c224 */ /* 0x000fe200078e0a91 */
[----:B------:R-:W-:Y:S01]  /*3630*/  ISETP.GT.U32.AND P4, PT, R6, R139, PT ;  /* 0x0000008b0600720c */ /* 0x000fe20003f84070 */
[----:B------:R-:W-:Y:S02]  /*3640*/  IMAD.MOV R135, RZ, RZ, -R8 ;  /* 0x000000ffff877224 */ /* 0x000fe400078e0a08 */
[----:B------:R-:W-:-:S04]  /*3650*/  IMAD.HI.U32 R8, R9, R12, RZ ;  /* 0x0000000c09087227 */ /* 0x000fc800078e00ff */
[----:B------:R-:W-:Y:S02]  /*3660*/  IMAD.MOV R25, RZ, RZ, -R8 ;  /* 0x000000ffff197224 */ /* 0x000fe400078e0a08 */
[----:B------:R-:W-:Y:S01]  /*3670*/  @!P2 IMAD.IADD R141, R141, 0x1, -R6 ;  /* 0x000000018d8da824 */ /* 0x000fe200078e0a06 */
[----:B------:R-:W-:Y:S01]  /*3680*/  ISETP.GE.AND P2, PT, R137, RZ, PT ;  /* 0x000000ff8900720c */ /* 0x000fe20003f46270 */
[----:B------:R-:W-:Y:S02]  /*3690*/  IMAD.MOV.U32 R143, RZ, RZ, R11 ;  /* 0x000000ffff8f7224 */ /* 0x000fe400078e000b */
[C---:B------:R-:W-:Y:S01]  /*36a0*/  IMAD R11, R6.reuse, R25, R12 ;  /* 0x00000019060b7224 */ /* 0x040fe200078e020c */
[C---:B------:R-:W-:Y:S01]  /*36b0*/  ISETP.GT.U32.AND P5, PT, R6.reuse, R141, PT ;  /* 0x0000008d0600720c */ /* 0x040fe20003fa4070 */
[----:B------:R-:W-:Y:S02]  /*36c0*/  IMAD R135, R6, R135, R10 ;  /* 0x0000008706877224 */ /* 0x000fe400078e020a */
[----:B------:R-:W-:-:S02]  /*36d0*/  @!P0 IMAD.IADD R13, R13, 0x1, -R6 ;  /* 0x000000010d0d8824 */ /* 0x000fc400078e0a06 */
[----:B------:R-:W-:Y:S01]  /*36e0*/  @!P4 IMAD.IADD R139, R139, 0x1, -R6 ;  /* 0x000000018b8bc824 */ /* 0x000fe200078e0a06 */
[C---:B------:R-:W-:Y:S01]  /*36f0*/  ISETP.GT.U32.AND P4, PT, R6.reuse, R11, PT ;  /* 0x0000000b0600720c */ /* 0x040fe20003f84070 */
[----:B------:R-:W-:Y:S01]  /*3700*/  IMAD.MOV.U32 R10, RZ, RZ, R24 ;  /* 0x000000ffff0a7224 */ /* 0x000fe200078e0018 */
[C---:B------:R-:W-:Y:S01]  /*3710*/  ISETP.GT.U32.AND P0, PT, R6.reuse, R13, PT ;  /* 0x0000000d0600720c */ /* 0x040fe20003f04070 */
[----:B------:R-:W-:Y:S01]  /*3720*/  @!P3 IMAD.MOV R143, RZ, RZ, -R143 ;  /* 0x000000ffff8fb224 */ /* 0x000fe200078e0a8f */
[----:B------:R-:W-:Y:S01]  /*3730*/  ISETP.GT.U32.AND P3, PT, R6, R135, PT ;  /* 0x000000870600720c */ /* 0x000fe20003f64070 */
[----:B------:R-:W-:Y:S01]  /*3740*/  IMAD.HI.U32 R8, R9, R10, RZ ;  /* 0x0000000a09087227 */ /* 0x000fe200078e00ff */
[----:B------:R-:W-:-:S03]  /*3750*/  IABS R24, R129 ;  /* 0x0000008100187213 */ /* 0x000fc60000000000 */
[----:B------:R-:W-:Y:S02]  /*3760*/  IMAD.MOV R25, RZ, RZ, -R8 ;  /* 0x000000ffff197224 */ /* 0x000fe400078e0a08 */
[----:B------:R-:W-:Y:S01]  /*3770*/  IMAD.MOV.U32 R12, RZ, RZ, R24 ;  /* 0x000000ffff0c7224 */ /* 0x000fe200078e0018 */
[----:B------:R-:W-:Y:S01]  /*3780*/  IABS R24, R113 ;  /* 0x0000007100187213 */ /* 0x000fe20000000000 */
[----:B------:R-:W-:Y:S01]  /*3790*/  @!P5 IMAD.IADD R141, R141, 0x1, -R6 ;  /* 0x000000018d8dd824 */ /* 0x000fe200078e0a06 */
[----:B------:R-:W-:Y:S01]  /*37a0*/  ISETP.GE.AND P5, PT, R131, RZ, PT ;  /* 0x000000ff8300720c */ /* 0x000fe20003fa6270 */
[----:B------:R-:W-:Y:S01]  /*37b0*/  IMAD R131, R6, R25, R10 ;  /* 0x0000001906837224 */ /* 0x000fe200078e020a */
[----:B------:R-:W-:Y:S01]  /*37c0*/  IABS R10, R123 ;  /* 0x0000007b000a7213 */ /* 0x000fe20000000000 */
[----:B------:R-:W-:Y:S02]  /*37d0*/  @!P4 IMAD.IADD R11, R11, 0x1, -R6 ;  /* 0x000000010b0bc824 */ /* 0x000fe400078e0a06 */
[----:B------:R-:W-:-:S03]  /*37e0*/  IMAD.HI.U32 R8, R9, R12, RZ ;  /* 0x0000000c09087227 */ /* 0x000fc600078e00ff */
[C---:B------:R-:W-:Y:S01]  /*37f0*/  ISETP.GT.U32.AND P4, PT, R6.reuse, R11, PT ;  /* 0x0000000b0600720c */ /* 0x040fe20003f84070 */
[--C-:B------:R-:W-:Y:S01]  /*3800*/  @!P0 IMAD.IADD R13, R13, 0x1, -R6.reuse ;  /* 0x000000010d0d8824 */ /* 0x100fe200078e0a06 */
[----:B------:R-:W-:Y:S01]  /*3810*/  ISETP.GE.AND P0, PT, R133, RZ, PT ;  /* 0x000000ff8500720c */ /* 0x000fe20003f06270 */
[----:B------:R-:W-:Y:S01]  /*3820*/  @!P3 IMAD.IADD R135, R135, 0x1, -R6 ;  /* 0x000000018787b824 */ /* 0x000fe200078e0a06 */
[----:B------:R-:W-:Y:S01]  /*3830*/  ISETP.GT.U32.AND P3, PT, R6, R131, PT ;  /* 0x000000830600720c */ /* 0x000fe20003f64070 */
[----:B------:R-:W-:Y:S02]  /*3840*/  IMAD.MOV R25, RZ, RZ, -R8 ;  /* 0x000000ffff197224 */ /* 0x000fe400078e0a08 */
[----:B------:R-:W-:-:S04]  /*3850*/  IMAD.HI.U32 R8, R9, R10, RZ ;  /* 0x0000000a09087227 */ /* 0x000fc800078e00ff */
[----:B------:R-:W-:Y:S01]  /*3860*/  IMAD.MOV.U32 R137, RZ, RZ, R13 ;  /* 0x000000ffff897224 */ /* 0x000fe200078e000d */
[----:B------:R-:W-:Y:S01]  /*3870*/  IABS R13, R111 ;  /* 0x0000006f000d7213 */ /* 0x000fe20000000000 */
[C---:B------:R-:W-:Y:S01]  /*3880*/  IMAD R25, R6.reuse, R25, R12 ;  /* 0x0000001906197224 */ /* 0x040fe200078e020c */
[----:B------:R-:W-:Y:S01]  /*3890*/  IABS R12, R121 ;  /* 0x00000079000c7213 */ /* 0x000fe20000000000 */
[----:B------:R-:W-:Y:S02]  /*38a0*/  IMAD.MOV R27, RZ, RZ, -R8 ;  /* 0x000000ffff1b7224 */ /* 0x000fe400078e0a08 */
[----:B------:R-:W-:Y:S01]  /*38b0*/  @!P2 IMAD.MOV R137, RZ, RZ, -R137 ;  /* 0x000000ffff89a224 */ /* 0x000fe200078e0a89 */
[----:B------:R-:W-:Y:S01]  /*38c0*/  ISETP.GE.AND P2, PT, R127, RZ, PT ;  /* 0x000000ff7f00720c */ /* 0x000fe20003f46270 */
[----:B------:R-:W-:Y:S01]  /*38d0*/  @!P1 IMAD.MOV R141, RZ, RZ, -R141 ;  /* 0x000000ffff8d9224 */ /* 0x000fe200078e0a8d */
[C---:B------:R-:W-:Y:S01]  /*38e0*/  ISETP.GT.U32.AND P1, PT, R6.reuse, R135, PT ;  /* 0x000000870600720c */ /* 0x040fe20003f24070 */
[----:B------:R-:W-:Y:S01]  /*38f0*/  @!P6 IMAD.MOV R139, RZ, RZ, -R139 ;  /* 0x000000ffff8be224 */ /* 0x000fe200078e0a8b */
[C---:B------:R-:W-:Y:S01]  /*3900*/  ISETP.GT.U32.AND P6, PT, R6.reuse, R25, PT ;  /* 0x000000190600720c */ /* 0x040fe20003fc4070 */
[C---:B------:R-:W-:Y:S01]  /*3910*/  IMAD R127, R6.reuse, R27, R10 ;  /* 0x0000001b067f7224 */ /* 0x040fe200078e020a */
[----:B------:R-:W-:Y:S01]  /*3920*/  IABS R10, R125 ;  /* 0x0000007d000a7213 */ /* 0x000fe20000000000 */
[--C-:B------:R-:W-:Y:S01]  /*3930*/  @!P3 IMAD.IADD R131, R131, 0x1, -R6.reuse ;  /* 0x000000018383b824 */ /* 0x100fe200078e0a06 */
[----:B------:R-:W-:Y:S01]  /*3940*/  IABS R27, R105 ;  /* 0x00000069001b7213 */ /* 0x000fe20000000000 */
[----:B------:R-:W-:Y:S01]  /*3950*/  @!P4 IMAD.IADD R11, R11, 0x1, -R6 ;  /* 0x000000010b0bc824 */ /* 0x000fe200078e0a06 */
[C---:B------:R-:W-:Y:S01]  /*3960*/  ISETP.GT.U32.AND P4, PT, R6.reuse, R127, PT ;  /* 0x0000007f0600720c */ /* 0x040fe20003f84070 */
[----:B------:R-:W-:Y:S01]  /*3970*/  IMAD.HI.U32 R8, R9, R10, RZ ;  /* 0x0000000a09087227 */ /* 0x000fe200078e00ff */
[----:B------:R-:W-:-:S03]  /*3980*/  ISETP.GT.U32.AND P3, PT, R6, R131, PT ;  /* 0x000000830600720c */ /* 0x000fc60003f64070 */
[--C-:B------:R-:W-:Y:S01]  /*3990*/  @!P1 IMAD.IADD R135, R135, 0x1, -R6.reuse ;  /* 0x0000000187879824 */ /* 0x100fe200078e0a06 */
[----:B------:R-:W-:Y:S01]  /*39a0*/  ISETP.GE.AND P1, PT, R129, RZ, PT ;  /* 0x000000ff8100720c */ /* 0x000fe20003f26270 */
[--C-:B------:R-:W-:Y:S01]  /*39b0*/  @!P6 IMAD.IADD R25, R25, 0x1, -R6.reuse ;  /* 0x000000011919e824 */ /* 0x100fe200078e0a06 */
[----:B------:R-:W-:Y:S01]  /*39c0*/  ISETP.GE.AND P6, PT, R123, RZ, PT ;  /* 0x000000ff7b00720c */ /* 0x000fe20003fc6270 */
[----:B------:R-:W-:Y:S02]  /*39d0*/  @!P5 IMAD.MOV R135, RZ, RZ, -R135 ;  /* 0x000000ffff87d224 */ /* 0x000fe400078e0a87 */
[----:B------:R-:W-:Y:S01]  /*39e0*/  IMAD.MOV.U32 R133, RZ, RZ, R11 ;  /* 0x000000ffff857224 */ /* 0x000fe200078e000b */
[C---:B------:R-:W-:Y:S01]  /*39f0*/  ISETP.GT.U32.AND P5, PT, R6.reuse, R25, PT ;  /* 0x000000190600720c */ /* 0x040fe20003fa4070 */
[--C-:B------:R-:W-:Y:S01]  /*3a00*/  @!P4 IMAD.IADD R127, R127, 0x1, -R6.reuse ;  /* 0x000000017f7fc824 */ /* 0x100fe200078e0a06 */
[----:B------:R-:W-:Y:S01]  /*3a10*/  ISETP.GE.AND P4, PT, R121, RZ, PT ;  /* 0x000000ff7900720c */ /* 0x000fe20003f86270 */
[----:B------:R-:W-:Y:S01]  /*3a20*/  @!P3 IMAD.IADD R131, R131, 0x1, -R6 ;  /* 0x000000018383b824 */ /* 0x000fe200078e0a06 */
[----:B------:R-:W-:Y:S01]  /*3a30*/  ISETP.GE.AND P3, PT, R125, RZ, PT ;  /* 0x000000ff7d00720c */ /* 0x000fe20003f66270 */
[----:B------:R-:W-:Y:S01]  /*3a40*/  @!P0 IMAD.MOV R133, RZ, RZ, -R133 ;  /* 0x000000ffff858224 */ /* 0x000fe200078e0a85 */
[----:B------:R-:W-:Y:S01]  /*3a50*/  ISETP.GT.U32.AND P0, PT, R6, R127, PT ;  /* 0x0000007f0600720c */ /* 0x000fe20003f04070 */
[----:B------:R-:W-:Y:S01]  /*3a60*/  IMAD.MOV.U32 R123, RZ, RZ, R12 ;  /* 0x000000ffff7b7224 */ /* 0x000fe200078e000c */
[----:B------:R-:W-:Y:S01]  /*3a70*/  IABS R121, R119 ;  /* 0x0000007700797213 */ /* 0x000fe20000000000 */
[----:B------:R-:W-:Y:S01]  /*3a80*/  IMAD.MOV R125, RZ, RZ, -R8 ;  /* 0x000000ffff7d7224 */ /* 0x000fe200078e0a08 */
[----:B------:R-:W-:Y:S01]  /*3a90*/  IABS R12, R117 ;  /* 0x00000075000c7213 */ /* 0x000fe20000000000 */
[----:B------:R-:W-:-:S04]  /*3aa0*/  IMAD.HI.U32 R8, R9, R123, RZ ;  /* 0x0000007b09087227 */ /* 0x000fc800078e00ff */
[C---:B------:R-:W-:Y:S01]  /*3ab0*/  IMAD R125, R6.reuse, R125, R10 ;  /* 0x0000007d067d7224 */ /* 0x040fe200078e020a */
[----:B------:R-:W-:Y:S01]  /*3ac0*/  IABS R10, R7 ;  /* 0x00000007000a7213 */ /* 0x000fe20000000000 */
[----:B------:R-:W-:Y:S02]  /*3ad0*/  IMAD.MOV R8, RZ, RZ, -R8 ;  /* 0x000000ffff087224 */ /* 0x000fe400078e0a08 */
[--C-:B------:R-:W-:Y:S01]  /*3ae0*/  @!P5 IMAD.IADD R25, R25, 0x1, -R6.reuse ;  /* 0x000000011919d824 */ /* 0x100fe200078e0a06 */
[C---:B------:R-:W-:Y:S01]  /*3af0*/  ISETP.GT.U32.AND P5, PT, R6.reuse, R125, PT ;  /* 0x0000007d0600720c */ /* 0x040fe20003fa4070 */
[C---:B------:R-:W-:Y:S02]  /*3b00*/  IMAD R123, R6.reuse, R8, R123 ;  /* 0x00000008067b7224 */ /* 0x040fe400078e027b */
[--C-:B------:R-:W-:Y:S01]  /*3b10*/  @!P0 IMAD.IADD R127, R127, 0x1, -R6.reuse ;  /* 0x000000017f7f8824 */ /* 0x100fe200078e0a06 */
[----:B------:R-:W-:Y:S01]  /*3b20*/  ISETP.GE.AND P0, PT, R7, RZ, PT ;  /* 0x000000ff0700720c */ /* 0x000fe20003f06270 */
[----:B------:R-:W-:Y:S01]  /*3b30*/  IMAD.MOV.U32 R129, RZ, RZ, R25 ;  /* 0x000000ffff817224 */ /* 0x000fe200078e0019 */
[----:B------:R-:W-:Y:S01]  /*3b40*/  IABS R25, R115 ;  /* 0x0000007300197213 */ /* 0x000fe20000000000 */
[----:B------:R-:W-:Y:S01]  /*3b50*/  @!P6 IMAD.MOV R127, RZ, RZ, -R127 ;  /* 0x000000ffff7fe224 */ /* 0x000fe200078e0a7f */
[----:B------:R-:W-:Y:S01]  /*3b60*/  ISETP.GT.U32.AND P6, PT, R6, R123, PT ;  /* 0x0000007b0600720c */ /* 0x000fe20003fc4070 */
[----:B------:R-:W-:Y:S01]  /*3b70*/  @!P2 IMAD.MOV R131, RZ, RZ, -R131 ;  /* 0x000000ffff83a224 */ /* 0x000fe200078e0a83 */
[----:B------:R-:W-:Y:S01]  /*3b80*/  ISETP.GE.AND P2, PT, R119, RZ, PT ;  /* 0x000000ff7700720c */ /* 0x000fe20003f46270 */
[----:B------:R-:W-:Y:S01]  /*3b90*/  @!P1 IMAD.MOV R129, RZ, RZ, -R129 ;  /* 0x000000ffff819224 */ /* 0x000fe200078e0a81 */
[----:B------:R-:W-:Y:S01]  /*3ba0*/  ISETP.GE.AND P1, PT, R5, RZ, PT ;  /* 0x000000ff0500720c */ /* 0x000fe20003f26270 */
[----:B------:R-:W-:Y:S01]  /*3bb0*/  @!P5 IMAD.IADD R125, R125, 0x1, -R6 ;  /* 0x000000017d7dd824 */ /* 0x000fe200078e0a06 */
[----:B------:R-:W-:Y:S01]  /*3bc0*/  IABS R119, R5 ;  /* 0x0000000500777213 */ /* 0x000fe20000000000 */
[----:B------:R-:W-:-:S03]  /*3bd0*/  IMAD.HI.U32 R5, R9, R121, RZ ;  /* 0x0000007909057227 */ /* 0x000fc600078e00ff */
[----:B------:R-:W-:Y:S01]  /*3be0*/  ISETP.GT.U32.AND P5, PT, R6, R125, PT ;  /* 0x0000007d0600720c */ /* 0x000fe20003fa4070 */
[----:B------:R-:W-:Y:S02]  /*3bf0*/  IMAD.MOV R7, RZ, RZ, -R5 ;  /* 0x000000ffff077224 */ /* 0x000fe400078e0a05 */
[----:B------:R-:W-:Y:S02]  /*3c00*/  @!P6 IMAD.IADD R123, R123, 0x1, -R6 ;  /* 0x000000017b7be824 */ /* 0x000fe400078e0a06 */
[----:B------:R-:W-:-:S03]  /*3c10*/  IMAD.HI.U32 R5, R9, R119, RZ ;  /* 0x0000007709057227 */ /* 0x000fc600078e00ff */
[C---:B------:R-:W-:Y:S01]  /*3c20*/  ISETP.GT.U32.AND P6, PT, R6.reuse, R123, PT ;  /* 0x0000007b0600720c */ /* 0x040fe20003fc4070 */
[----:B------:R-:W-:Y:S02]  /*3c30*/  IMAD R121, R6, R7, R121 ;  /* 0x0000000706797224 */ /* 0x000fe400078e0279 */
[----:B------:R-:W-:-:S04]  /*3c40*/  IMAD.HI.U32 R7, R9, R10, RZ ;  /* 0x0000000a09077227 */ /* 0x000fc800078e00ff */
[----:B------:R-:W-:Y:S02]  /*3c50*/  IMAD.MOV R5, RZ, RZ, -R5 ;  /* 0x000000ffff057224 */ /* 0x000fe400078e0a05 */
[----:B------:R-:W-:Y:S01]  /*3c60*/  @!P5 IMAD.IADD R125, R125, 0x1, -R6 ;  /* 0x000000017d7dd824 */ /* 0x000fe200078e0a06 */
[C---:B------:R-:W-:Y:S01]  /*3c70*/  ISETP.GT.U32.AND P5, PT, R6.reuse, R121, PT ;  /* 0x000000790600720c */ /* 0x040fe20003fa4070 */
[----:B------:R-:W-:Y:S02]  /*3c80*/  IMAD.MOV R11, RZ, RZ, -R7 ;  /* 0x000000ffff0b7224 */ /* 0x000fe400078e0a07 */
[C---:B------:R-:W-:Y:S02]  /*3c90*/  IMAD R119, R6.reuse, R5, R119 ;  /* 0x0000000506777224 */ /* 0x040fe400078e0277 */
[C---:B------:R-:W-:Y:S02]  /*3ca0*/  IMAD R5, R6.reuse, R11, R10 ;  /* 0x0000000b06057224 */ /* 0x040fe400078e020a */
[----:B------:R-:W-:Y:S01]  /*3cb0*/  @!P6 IMAD.IADD R123, R123, 0x1, -R6 ;  /* 0x000000017b7be824 */ /* 0x000fe200078e0a06 */
[----:B------:R-:W-:Y:S01]  /*3cc0*/  ISETP.GT.U32.AND P6, PT, R6, R119, PT ;  /* 0x000000770600720c */ /* 0x000fe20003fc4070 */
[----:B------:R-:W-:-:S04]  /*3cd0*/  IMAD.HI.U32 R7, R9, R12, RZ ;  /* 0x0000000c09077227 */ /* 0x000fc800078e00ff */
[----:B------:R-:W-:-:S04]  /*3ce0*/  IMAD.HI.U32 R8, R9, R13, RZ ;  /* 0x0000000d09087227 */ /* 0x000fc800078e00ff */
[----:B------:R-:W-:Y:S01]  /*3cf0*/  @!P3 IMAD.MOV R125, RZ, RZ, -R125 ;  /* 0x000000ffff7db224 */ /* 0x000fe200078e0a7d */
[C---:B------:R-:W-:Y:S01]  /*3d00*/  ISETP.GT.U32.AND P3, PT, R6.reuse, R5, PT ;  /* 0x000000050600720c */ /* 0x040fe20003f64070 */
[----:B------:R-:W-:Y:S02]  /*3d10*/  IMAD.MOV R7, RZ, RZ, -R7 ;  /* 0x000000ffff077224 */ /* 0x000fe400078e0a07 */
[----:B------:R-:W-:Y:S02]  /*3d20*/  IMAD.MOV R8, RZ, RZ, -R8 ;  /* 0x000000ffff087224 */ /* 0x000fe400078e0a08 */
[----:B------:R-:W-:Y:S02]  /*3d30*/  @!P5 IMAD.IADD R121, R121, 0x1, -R6 ;  /* 0x000000017979d824 */ /* 0x000fe400078e0a06 */
[C---:B------:R-:W-:Y:S02]  /*3d40*/  IMAD R7, R6.reuse, R7, R12 ;  /* 0x0000000706077224 */ /* 0x040fe400078e020c */
[C---:B------:R-:W-:Y:S01]  /*3d50*/  IMAD R11, R6.reuse, R8, R13 ;  /* 0x00000008060b7224 */ /* 0x040fe200078e020d */
[C---:B------:R-:W-:Y:S01]  /*3d60*/  ISETP.GT.U32.AND P5, PT, R6.reuse, R121, PT ;  /* 0x000000790600720c */ /* 0x040fe20003fa4070 */
[----:B------:R-:W-:Y:S01]  /*3d70*/  @!P4 IMAD.MOV R123, RZ, RZ, -R123 ;  /* 0x000000ffff7bc224 */ /* 0x000fe200078e0a7b */
[C---:B------:R-:W-:Y:S01]  /*3d80*/  ISETP.GT.U32.AND P4, PT, R6.reuse, R7, PT ;  /* 0x000000070600720c */ /* 0x040fe20003f84070 */
[--C-:B------:R-:W-:Y:S01]  /*3d90*/  @!P6 IMAD.IADD R119, R119, 0x1, -R6.reuse ;  /* 0x000000017777e824 */ /* 0x100fe200078e0a06 */
[----:B------:R-:W-:Y:S01]  /*3da0*/  ISETP.GT.U32.AND P6, PT, R6, R11, PT ;  /* 0x0000000b0600720c */ /* 0x000fe20003fc4070 */
[----:B------:R-:W-:-:S02]  /*3db0*/  @!P3 IMAD.IADD R5, R5, 0x1, -R6 ;  /* 0x000000010505b824 */ /* 0x000fc400078e0a06 */
[----:B------:R-:W-:Y:S01]  /*3dc0*/  IMAD.HI.U32 R8, R9, R24, RZ ;  /* 0x0000001809087227 */ /* 0x000fe200078e00ff */
[----:B------:R-:W-:-:S03]  /*3dd0*/  ISETP.GT.U32.AND P3, PT, R6, R119, PT ;  /* 0x000000770600720c */ /* 0x000fc60003f64070 */
[----:B------:R-:W-:Y:S02]  /*3de0*/  IMAD.MOV R13, RZ, RZ, -R8 ;  /* 0x000000ffff0d7224 */ /* 0x000fe400078e0a08 */
[----:B------:R-:W-:Y:S01]  /*3df0*/  @!P5 IMAD.IADD R121, R121, 0x1, -R6 ;  /* 0x000000017979d824 */ /* 0x000fe200078e0a06 */
[----:B------:R-:W-:Y:S01]  /*3e00*/  ISETP.GE.AND P5, PT, R117, RZ, PT ;  /* 0x000000ff7500720c */ /* 0x000fe20003fa6270 */
[C---:B------:R-:W-:Y:S01]  /*3e10*/  IMAD R13, R6.reuse, R13, R24 ;  /* 0x0000000d060d7224 */ /* 0x040fe200078e0218 */
[----:B------:R-:W-:Y:S01]  /*3e20*/  IABS R24, R90 ;  /* 0x0000005a00187213 */ /* 0x000fe20000000000 */
[--C-:B------:R-:W-:Y:S02]  /*3e30*/  @!P4 IMAD.IADD R7, R7, 0x1, -R6.reuse ;  /* 0x000000010707c824 */ /* 0x100fe400078e0a06 */
[----:B------:R-:W-:Y:S01]  /*3e40*/  @!P2 IMAD.MOV R121, RZ, RZ, -R121 ;  /* 0x000000ffff79a224 */ /* 0x000fe200078e0a79 */
[C---:B------:R-:W-:Y:S01]  /*3e50*/  ISETP.GT.U32.AND P2, PT, R6.reuse, R5, PT ;  /* 0x000000050600720c */ /* 0x040fe20003f44070 */
[----:B------:R-:W-:Y:S01]  /*3e60*/  @!P6 IMAD.IADD R11, R11, 0x1, -R6 ;  /* 0x000000010b0be824 */ /* 0x000fe200078e0a06 */
[----:B------:R-:W-:Y:S01]  /*3e70*/  ISETP.GT.U32.AND P4, PT, R6, R7, PT ;  /* 0x000000070600720c */ /* 0x000fe20003f84070 */
[----:B------:R-:W-:-:S03]  /*3e80*/  IMAD.HI.U32 R10, R9, R25, RZ ;  /* 0x00000019090a7227 */ /* 0x000fc600078e00ff */
[C---:B------:R-:W-:Y:S01]  /*3e90*/  ISETP.GT.U32.AND P6, PT, R6.reuse, R11, PT ;  /* 0x0000000b0600720c */ /* 0x040fe20003fc4070 */
[----:B------:R-:W-:Y:S01]  /*3ea0*/  @!P3 IMAD.IADD R119, R119, 0x1, -R6 ;  /* 0x000000017777b824 */ /* 0x000fe200078e0a06 */
[----:B------:R-:W-:Y:S01]  /*3eb0*/  ISETP.GT.U32.AND P3, PT, R6, R13, PT ;  /* 0x0000000d0600720c */ /* 0x000fe20003f64070 */
[----:B------:R-:W-:Y:S02]  /*3ec0*/  IMAD.MOV R10, RZ, RZ, -R10 ;  /* 0x000000ffff0a7224 */ /* 0x000fe400078e0a0a */
[----:B------:R-:W-:-:S04]  /*3ed0*/  IMAD.HI.U32 R8, R9, R27, RZ ;  /* 0x0000001b09087227 */ /* 0x000fc800078e00ff */
[C---:B------:R-:W-:Y:S02]  /*3ee0*/  IMAD R25, R6.reuse, R10, R25 ;  /* 0x0000000a06197224 */ /* 0x040fe400078e0219 */
[----:B------:R-:W-:Y:S02]  /*3ef0*/  IMAD.MOV R8, RZ, RZ, -R8 ;  /* 0x000000ffff087224 */ /* 0x000fe400078e0a08 */
[--C-:B------:R-:W-:Y:S01]  /*3f00*/  @!P2 IMAD.IADD R5, R5, 0x1, -R6.reuse ;  /* 0x000000010505a824 */ /* 0x100fe200078e0a06 */
[C---:B------:R-:W-:Y:S01]  /*3f10*/  ISETP.GT.U32.AND P2, PT, R6.reuse, R25, PT ;  /* 0x000000190600720c */ /* 0x040fe20003f44070 */
[C---:B------:R-:W-:Y:S02]  /*3f20*/  IMAD R27, R6.reuse, R8, R27 ;  /* 0x00000008061b7224 */ /* 0x040fe400078e021b */
[--C-:B------:R-:W-:Y:S01]  /*3f30*/  @!P4 IMAD.IADD R7, R7, 0x1, -R6.reuse ;  /* 0x000000010707c824 */ /* 0x100fe200078e0a06 */
[----:B------:R-:W-:Y:S01]  /*3f40*/  ISETP.GE.AND P4, PT, R111, RZ, PT ;  /* 0x000000ff6f00720c */ /* 0x000fe20003f86270 */
[--C-:B------:R-:W-:Y:S01]  /*3f50*/  @!P6 IMAD.IADD R11, R11, 0x1, -R6.reuse ;  /* 0x000000010b0be824 */ /* 0x100fe200078e0a06 */
[----:B------:R-:W-:Y:S01]  /*3f60*/  ISETP.GT.U32.AND P6, PT, R6, R27, PT ;  /* 0x0000001b0600720c */ /* 0x000fe20003fc4070 */
[----:B------:R-:W-:Y:S01]  /*3f70*/  @!P3 IMAD.IADD R13, R13, 0x1, -R6 ;  /* 0x000000010d0db824 */ /* 0x000fe200078e0a06 */
[----:B------:R-:W-:Y:S01]  /*3f80*/  ISETP.GE.AND P3, PT, R113, RZ, PT ;  /* 0x000000ff7100720c */ /* 0x000fe20003f66270 */
[----:B------:R-:W-:-:S04]  /*3f90*/  IMAD.HI.U32 R10, R9, R31, RZ ;  /* 0x0000001f090a7227 */ /* 0x000fc800078e00ff */
[----:B------:R-:W-:Y:S01]  /*3fa0*/  @!P1 IMAD.MOV R119, RZ, RZ, -R119 ;  /* 0x000000ffff779224 */ /* 0x000fe200078e0a77 */
[----:B------:R-:W-:Y:S01]  /*3fb0*/  ISETP.GT.U32.AND P1, PT, R6, R13, PT ;  /* 0x0000000d0600720c */ /* 0x000fe20003f24070 */
[----:B------:R-:W-:-:S04]  /*3fc0*/  IMAD.HI.U32 R12, R9, R33, RZ ;  /* 0x00000021090c7227 */ /* 0x000fc800078e00ff */
[----:B------:R-:W-:Y:S02]  /*3fd0*/  IMAD.MOV R10, RZ, RZ, -R10 ;  /* 0x000000ffff0a7224 */ /* 0x000fe400078e0a0a */
[----:B------:R-:W-:-:S04]  /*3fe0*/  IMAD.HI.U32 R8, R9, R29, RZ ;  /* 0x0000001d09087227 */ /* 0x000fc800078e00ff */
[----:B------:R-:W-:Y:S02]  /*3ff0*/  IMAD.MOV R12, RZ, RZ, -R12 ;  /* 0x000000ffff0c7224 */ /* 0x000fe400078e0a0c */
[----:B------:R-:W-:Y:S01]  /*4000*/  @!P2 IMAD.IADD R25, R25, 0x1, -R6 ;  /* 0x000000011919a824 */ /* 0x000fe200078e0a06 */
[----:B------:R-:W-:Y:S01]  /*4010*/  ISETP.GE.AND P2, PT, R115, RZ, PT ;  /* 0x000000ff7300720c */ /* 0x000fe20003f46270 */
[C---:B------:R-:W-:Y:S02]  /*4020*/  IMAD R31, R6.reuse, R10, R31 ;  /* 0x0000000a061f7224 */ /* 0x040fe400078e021f */
[----:B------:R-:W-:Y:S01]  /*4030*/  IMAD.MOV.U32 R113, RZ, RZ, R11 ;  /* 0x000000ffff717224 */ /* 0x000fe200078e000b */
[----:B------:R-:W-:Y:S01]  /*4040*/  IABS R11, R97 ;  /* 0x00000061000b7213 */ /* 0x000fe20000000000 */
[----:B------:R-:W-:Y:S02]  /*4050*/  IMAD.MOV R8, RZ, RZ, -R8 ;  /* 0x000000ffff087224 */ /* 0x000fe400078e0a08 */
[C---:B------:R-:W-:Y:S01]  /*4060*/  IMAD R33, R6.reuse, R12, R33 ;  /* 0x0000000c06217224 */ /* 0x040fe200078e0221 */
[----:B------:R-:W-:Y:S01]  /*4070*/  IABS R12, R95 ;  /* 0x0000005f000c7213 */ /* 0x000fe20000000000 */
[----:B------:R-:W-:Y:S01]  /*4080*/  @!P6 IMAD.IADD R27, R27, 0x1, -R6 ;  /* 0x000000011b1be824 */ /* 0x000fe200078e0a06 */
[C---:B------:R-:W-:Y:S01]  /*4090*/  ISETP.GT.U32.AND P6, PT, R6.reuse, R25, PT ;  /* 0x000000190600720c */ /* 0x040fe20003fc4070 */
[----:B------:R-:W-:Y:S01]  /*40a0*/  @!P4 IMAD.MOV R113, RZ, RZ, -R113 ;  /* 0x000000ffff71c224 */ /* 0x000fe200078e0a71 */
[C---:B------:R-:W-:Y:S01]  /*40b0*/  ISETP.GT.U32.AND P4, PT, R6.reuse, R31, PT ;  /* 0x0000001f0600720c */ /* 0x040fe20003f84070 */
[----:B------:R-:W-:Y:S01]  /*40c0*/  IMAD R29, R6, R8, R29 ;  /* 0x00000008061d7224 */ /* 0x000fe200078e021d */
[----:B------:R-:W-:Y:S01]  /*40d0*/  IABS R8, R101 ;  /* 0x0000006500087213 */ /* 0x000fe20000000000 */
[----:B------:R-:W-:-:S02]  /*40e0*/  IMAD.MOV.U32 R117, RZ, RZ, R5 ;  /* 0x000000ffff757224 */ /* 0x000fc400078e0005 */
[----:B------:R-:W-:Y:S01]  /*40f0*/  @!P1 IMAD.IADD R13, R13, 0x1, -R6 ;  /* 0x000000010d0d9824 */ /* 0x000fe200078e0a06 */
[C---:B------:R-:W-:Y:S01]  /*4100*/  ISETP.GT.U32.AND P1, PT, R6.reuse, R33, PT ;  /* 0x000000210600720c */ /* 0x040fe20003f24070 */
[----:B------:R-:W-:Y:S01]  /*4110*/  @!P0 IMAD.MOV R117, RZ, RZ, -R117 ;  /* 0x000000ffff758224 */ /* 0x000fe200078e0a75 */
[----:B------:R-:W-:Y:S01]  /*4120*/  ISETP.GT.U32.AND P0, PT, R6, R27, PT ;  /* 0x0000001b0600720c */ /* 0x000fe20003f04070 */
[----:B------:R-:W-:Y:S02]  /*4130*/  IMAD.MOV.U32 R115, RZ, RZ, R7 ;  /* 0x000000ffff737224 */ /* 0x000fe400078e0007 */
[----:B------:R-:W-:Y:S01]  /*4140*/  IMAD.MOV.U32 R7, RZ, RZ, R8 ;  /* 0x000000ffff077224 */ /* 0x000fe200078e0008 */
[----:B------:R-:W-:Y:S01]  /*4150*/  IABS R8, R103 ;  /* 0x0000006700087213 */ /* 0x000fe20000000000 */
[----:B------:R-:W-:Y:S01]  /*4160*/  @!P6 IMAD.IADD R25, R25, 0x1, -R6 ;  /* 0x000000011919e824 */ /* 0x000fe200078e0a06 */
[----:B------:R-:W-:Y:S01]  /*4170*/  ISETP.GE.AND P6, PT, R105, RZ, PT ;  /* 0x000000ff6900720c */ /* 0x000fe20003fc6270 */
[----:B------:R-:W-:-:S04]  /*4180*/  IMAD.HI.U32 R5, R9, R7, RZ ;  /* 0x0000000709057227 */ /* 0x000fc800078e00ff */
[--C-:B------:R-:W-:Y:S02]  /*4190*/  @!P4 IMAD.IADD R31, R31, 0x1, -R6.reuse ;  /* 0x000000011f1fc824 */ /* 0x100fe400078e0a06 */
[----:B------:R-:W-:Y:S02]  /*41a0*/  IMAD.MOV R5, RZ, RZ, -R5 ;  /* 0x000000ffff057224 */ /* 0x000fe400078e0a05 */
[--C-:B------:R-:W-:Y:S01]  /*41b0*/  @!P1 IMAD.IADD R33, R33, 0x1, -R6.reuse ;  /* 0x0000000121219824 */ /* 0x100fe200078e0a06 */
[C---:B------:R-:W-:Y:S01]  /*41c0*/  ISETP.GT.U32.AND P1, PT, R6.reuse, R31, PT ;  /* 0x0000001f0600720c */ /* 0x040fe20003f24070 */
[----:B------:R-:W-:Y:S02]  /*41d0*/  IMAD R5, R6, R5, R7 ;  /* 0x0000000506057224 */ /* 0x000fe400078e0207 */
[----:B------:R-:W-:Y:S01]  /*41e0*/  @!P0 IMAD.IADD R27, R27, 0x1, -R6 ;  /* 0x000000011b1b8824 */ /* 0x000fe200078e0a06 */
[----:B------:R-:W-:Y:S01]  /*41f0*/  ISETP.GE.AND P0, PT, R107, RZ, PT ;  /* 0x000000ff6b00720c */ /* 0x000fe20003f06270 */
[----:B------:R-:W-:-:S04]  /*4200*/  IMAD.HI.U32 R7, R9, R8, RZ ;  /* 0x0000000809077227 */ /* 0x000fc800078e00ff */
[----:B------:R-:W-:Y:S02]  /*4210*/  IMAD.MOV R7, RZ, RZ, -R7 ;  /* 0x000000ffff077224 */ /* 0x000fe400078e0a07 */
[----:B------:R-:W-:Y:S01]  /*4220*/  IMAD.MOV.U32 R107, RZ, RZ, R27 ;  /* 0x000000ffff6b7224 */ /* 0x000fe200078e001b */
[----:B------:R-:W-:Y:S01]  /*4230*/  IABS R27, R23 ;  /* 0x00000017001b7213 */ /* 0x000fe20000000000 */
[----:B------:R-:W-:Y:S01]  /*4240*/  @!P5 IMAD.MOV R115, RZ, RZ, -R115 ;  /* 0x000000ffff73d224 */ /* 0x000fe200078e0a73 */
[C---:B------:R-:W-:Y:S01]  /*4250*/  ISETP.GT.U32.AND P5, PT, R6.reuse, R29, PT ;  /* 0x0000001d0600720c */ /* 0x040fe20003fa4070 */
[C---:B------:R-:W-:Y:S02]  /*4260*/  IMAD R7, R6.reuse, R7, R8 ;  /* 0x0000000706077224 */ /* 0x040fe400078e0208 */
[----:B------:R-:W-:Y:S01]  /*4270*/  @!P6 IMAD.MOV R107, RZ, RZ, -R107 ;  /* 0x000000ffff6be224 */ /* 0x000fe200078e0a6b */
[----:B------:R-:W-:Y:S01]  /*4280*/  ISETP.GT.U32.AND P6, PT, R6, R5, PT ;  /* 0x000000050600720c */ /* 0x000fe20003fc4070 */
[----:B------:R-:W-:-:S02]  /*4290*/  IMAD.MOV.U32 R111, RZ, RZ, R13 ;  /* 0x000000ffff6f7224 */ /* 0x000fc400078e000d */
[----:B------:R-:W-:Y:S01]  /*42a0*/  @!P1 IMAD.IADD R31, R31, 0x1, -R6 ;  /* 0x000000011f1f9824 */ /* 0x000fe200078e0a06 */
[C---:B------:R-:W-:Y:S01]  /*42b0*/  ISETP.GT.U32.AND P1, PT, R6.reuse, R7, PT ;  /* 0x000000070600720c */ /* 0x040fe20003f24070 */
[----:B------:R-:W-:Y:S01]  /*42c0*/  @!P3 IMAD.MOV R111, RZ, RZ, -R111 ;  /* 0x000000ffff6fb224 */ /* 0x000fe200078e0a6f */
[----:B------:R-:W-:Y:S01]  /*42d0*/  ISETP.GT.U32.AND P3, PT, R6, R33, PT ;  /* 0x000000210600720c */ /* 0x000fe20003f64070 */
[----:B------:R-:W-:-:S04]  /*42e0*/  IMAD.HI.U32 R8, R9, R11, RZ ;  /* 0x0000000b09087227 */ /* 0x000fc800078e00ff */
[--C-:B------:R-:W-:Y:S01]  /*42f0*/  @!P5 IMAD.IADD R29, R29, 0x1, -R6.reuse ;  /* 0x000000011d1dd824 */ /* 0x100fe200078e0a06 */
[----:B------:R-:W-:Y:S01]  /*4300*/  ISETP.GE.AND P5, PT, R109, RZ, PT ;  /* 0x000000ff6d00720c */ /* 0x000fe20003fa6270 */
[--C-:B------:R-:W-:Y:S02]  /*4310*/  @!P6 IMAD.IADD R5, R5, 0x1, -R6.reuse ;  /* 0x000000010505e824 */ /* 0x100fe400078e0a06 */
[----:B------:R-:W-:Y:S01]  /*4320*/  IMAD.HI.U32 R10, R9, R12, RZ ;  /* 0x0000000c090a7227 */ /* 0x000fe200078e00ff */
[C---:B------:R-:W-:Y:S02]  /*4330*/  ISETP.GT.U32.AND P4, PT, R6.reuse, R29, PT ;  /* 0x0000001d0600720c */ /* 0x040fe40003f84070 */
[C---:B------:R-:W-:Y:S01]  /*4340*/  ISETP.GT.U32.AND P6, PT, R6.reuse, R5, PT ;  /* 0x000000050600720c */ /* 0x040fe20003fc4070 */
[--C-:B------:R-:W-:Y:S02]  /*4350*/  @!P1 IMAD.IADD R7, R7, 0x1, -R6.reuse ;  /* 0x0000000107079824 */ /* 0x100fe400078e0a06 */
[----:B------:R-:W-:Y:S01]  /*4360*/  @!P3 IMAD.IADD R33, R33, 0x1, -R6 ;  /* 0x000000012121b824 */ /* 0x000fe200078e0a06 */
[----:B------:R-:W-:Y:S01]  /*4370*/  ISETP.GE.AND P3, PT, R103, RZ, PT ;  /* 0x000000ff6700720c */ /* 0x000fe20003f66270 */
[----:B------:R-:W-:Y:S01]  /*4380*/  IMAD.MOV.U32 R103, RZ, RZ, R31 ;  /* 0x000000ffff677224 */ /* 0x000fe200078e001f */
[C---:B------:R-:W-:Y:S01]  /*4390*/  ISETP.GT.U32.AND P1, PT, R6.reuse, R7, PT ;  /* 0x000000070600720c */ /* 0x040fe20003f24070 */
[----:B------:R-:W-:Y:S01]  /*43a0*/  IMAD.MOV R8, RZ, RZ, -R8 ;  /* 0x000000ffff087224 */ /* 0x000fe200078e0a08 */
[----:B------:R-:W-:Y:S01]  /*43b0*/  IABS R31, R116 ;  /* 0x00000074001f7213 */ /* 0x000fe20000000000 */
[----:B------:R-:W-:Y:S01]  /*43c0*/  @!P5 IMAD.MOV R103, RZ, RZ, -R103 ;  /* 0x000000ffff67d224 */ /* 0x000fe200078e0a67 */
[----:B------:R-:W-:Y:S01]  /*43d0*/  ISETP.GE.AND P5, PT, R95, RZ, PT ;  /* 0x000000ff5f00720c */ /* 0x000fe20003fa6270 */
[----:B------:R-:W-:Y:S01]  /*43e0*/  IMAD.MOV R13, RZ, RZ, -R10 ;  /* 0x000000ffff0d7224 */ /* 0x000fe200078e0a0a */
[----:B------:R-:W-:Y:S01]  /*43f0*/  IABS R10, R93 ;  /* 0x0000005d000a7213 */ /* 0x000fe20000000000 */
[C---:B------:R-:W-:Y:S01]  /*4400*/  IMAD R95, R6.reuse, R8, R11 ;  /* 0x00000008065f7224 */ /* 0x040fe200078e020b */
[----:B------:R-:W-:Y:S01]  /*4410*/  IABS R8, R4 ;  /* 0x0000000400087213 */ /* 0x000fe20000000000 */
[----:B------:R-:W-:Y:S01]  /*4420*/  IMAD.MOV.U32 R109, RZ, RZ, R25 ;  /* 0x000000ffff6d7224 */ /* 0x000fe200078e0019 */
[----:B------:R-:W-:Y:S01]  /*4430*/  IABS R25, R108 ;  /* 0x0000006c00197213 */ /* 0x000fe20000000000 */
[C---:B------:R-:W-:Y:S01]  /*4440*/  IMAD R11, R6.reuse, R13, R12 ;  /* 0x0000000d060b7224 */ /* 0x040fe200078e020c */
[----:B------:R-:W-:Y:S01]  /*4450*/  IABS R13, R21 ;  /* 0x00000015000d7213 */ /* 0x000fe20000000000 */
[--C-:B------:R-:W-:Y:S01]  /*4460*/  @!P6 IMAD.IADD R5, R5, 0x1, -R6.reuse ;  /* 0x000000010505e824 */ /* 0x100fe200078e0a06 */
[C---:B------:R-:W-:Y:S01]  /*4470*/  ISETP.GT.U32.AND P6, PT, R6.reuse, R95, PT ;  /* 0x0000005f0600720c */ /* 0x040fe20003fc4070 */
[----:B------:R-:W-:Y:S01]  /*4480*/  @!P2 IMAD.MOV R109, RZ, RZ, -R109 ;  /* 0x000000ffff6da224 */ /* 0x000fe200078e0a6d */
[----:B------:R-:W-:Y:S01]  /*4490*/  ISETP.GE.AND P2, PT, R99, RZ, PT ;  /* 0x000000ff6300720c */ /* 0x000fe20003f46270 */
[--C-:B------:R-:W-:Y:S01]  /*44a0*/  @!P1 IMAD.IADD R7, R7, 0x1, -R6.reuse ;  /* 0x0000000107079824 */ /* 0x100fe200078e0a06 */
[----:B------:R-:W-:Y:S01]  /*44b0*/  ISETP.GT.U32.AND P1, PT, R6, R11, PT ;  /* 0x0000000b0600720c */ /* 0x000fe20003f24070 */
[--C-:B------:R-:W-:Y:S01]  /*44c0*/  @!P4 IMAD.IADD R29, R29, 0x1, -R6.reuse ;  /* 0x000000011d1dc824 */ /* 0x100fe200078e0a06 */
[----:B------:R-:W-:Y:S01]  /*44d0*/  ISETP.GE.AND P4, PT, R101, RZ, PT ;  /* 0x000000ff6500720c */ /* 0x000fe20003f86270 */
[----:B------:R-:W-:Y:S01]  /*44e0*/  IMAD.MOV.U32 R101, RZ, RZ, R33 ;  /* 0x000000ffff657224 */ /* 0x000fe200078e0021 */
[----:B------:R-:W-:Y:S01]  /*44f0*/  IABS R33, R114 ;  /* 0x0000007200217213 */ /* 0x000fe20000000000 */
[----:B------:R-:W-:Y:S01]  /*4500*/  IMAD.MOV.U32 R105, RZ, RZ, R29 ;  /* 0x000000ffff697224 */ /* 0x000fe200078e001d */
[----:B------:R-:W-:Y:S01]  /*4510*/  IABS R29, R112 ;  /* 0x00000070001d7213 */ /* 0x000fe20000000000 */
[----:B------:R-:W-:Y:S01]  /*4520*/  IMAD.MOV.U32 R99, RZ, RZ, R5 ;  /* 0x000000ffff637224 */ /* 0x000fe200078e0005 */
[----:B------:R-:W-:Y:S01]  /*4530*/  IABS R12, R19 ;  /* 0x00000013000c7213 */ /* 0x000fe20000000000 */
[----:B------:R-:W-:-:S02]  /*4540*/  @!P6 IMAD.IADD R95, R95, 0x1, -R6 ;  /* 0x000000015f5fe824 */ /* 0x000fc400078e0a06 */
[----:B------:R-:W-:Y:S01]  /*4550*/  @!P0 IMAD.MOV R105, RZ, RZ, -R105 ;  /* 0x000000ffff698224 */ /* 0x000fe200078e0a69 */
[----:B------:R-:W-:Y:S01]  /*4560*/  ISETP.GE.AND P0, PT, R97, RZ, PT ;  /* 0x000000ff6100720c */ /* 0x000fe20003f06270 */
[----:B------:R-:W-:Y:S01]  /*4570*/  @!P2 IMAD.MOV R101, RZ, RZ, -R101 ;  /* 0x000000ffff65a224 */ /* 0x000fe200078e0a65 */
[----:B------:R-:W-:Y:S01]  /*4580*/  ISETP.GE.AND P2, PT, R4, RZ, PT ;  /* 0x000000ff0400720c */ /* 0x000fe20003f46270 */
[----:B------:R-:W-:Y:S01]  /*4590*/  IMAD.MOV.U32 R97, RZ, RZ, R7 ;  /* 0x000000ffff617224 */ /* 0x000fe200078e0007 */
[----:B------:R-:W-:Y:S01]  /*45a0*/  ISETP.GT.U32.AND P6, PT, R6, R95, PT ;  /* 0x0000005f0600720c */ /* 0x000fe20003fc4070 */
[----:B------:R-:W-:Y:S02]  /*45b0*/  @!P1 IMAD.IADD R11, R11, 0x1, -R6 ;  /* 0x000000010b0b9824 */ /* 0x000fe400078e0a06 */
[----:B------:R-:W-:-:S03]  /*45c0*/  IMAD.HI.U32 R4, R9, R8, RZ ;  /* 0x0000000809047227 */ /* 0x000fc600078e00ff */
[----:B------:R-:W-:Y:S01]  /*45d0*/  ISETP.GT.U32.AND P1, PT, R6, R11, PT ;  /* 0x0000000b0600720c */ /* 0x000fe20003f24070 */
[----:B------:R-:W-:Y:S01]  /*45e0*/  @!P3 IMAD.MOV R97, RZ, RZ, -R97 ;  /* 0x000000ffff61b224 */ /* 0x000fe200078e0a61 */
[----:B------:R-:W-:Y:S01]  /*45f0*/  ISETP.GE.AND P3, PT, R91, RZ, PT ;  /* 0x000000ff5b00720c */ /* 0x000fe20003f66270 */
[----:B------:R-:W-:-:S04]  /*4600*/  IMAD.HI.U32 R5, R9, R10, RZ ;  /* 0x0000000a09057227 */ /* 0x000fc800078e00ff */
[----:B------:R-:W-:Y:S02]  /*4610*/  IMAD.MOV R91, RZ, RZ, -R4 ;  /* 0x000000ffff5b7224 */ /* 0x000fe400078e0a04 */
[----:B------:R-:W-:Y:S02]  /*4620*/  IMAD.MOV R5, RZ, RZ, -R5 ;  /* 0x000000ffff057224 */ /* 0x000fe400078e0a05 */
[C---:B------:R-:W-:Y:S02]  /*4630*/  IMAD R91, R6.reuse, R91, R8 ;  /* 0x0000005b065b7224 */ /* 0x040fe400078e0208 */
[C---:B------:R-:W-:Y:S01]  /*4640*/  IMAD R5, R6.reuse, R5, R10 ;  /* 0x0000000506057224 */ /* 0x040fe200078e020a */
[----:B------:R-:W-:Y:S01]  /*4650*/  IABS R10, R17 ;  /* 0x00000011000a7213 */ /* 0x000fe20000000000 */
[--C-:B------:R-:W-:Y:S01]  /*4660*/  @!P6 IMAD.IADD R95, R95, 0x1, -R6.reuse ;  /* 0x000000015f5fe824 */ /* 0x100fe200078e0a06 */
[C---:B------:R-:W-:Y:S01]  /*4670*/  ISETP.GT.U32.AND P6, PT, R6.reuse, R91, PT ;  /* 0x0000005b0600720c */ /* 0x040fe20003fc4070 */
[----:B------:R-:W-:Y:S01]  /*4680*/  @!P1 IMAD.IADD R11, R11, 0x1, -R6 ;  /* 0x000000010b0b9824 */ /* 0x000fe200078e0a06 */
[----:B------:R-:W-:Y:S01]  /*4690*/  ISETP.GT.U32.AND P1, PT, R6, R5, PT ;  /* 0x000000050600720c */ /* 0x000fe20003f24070 */
[----:B------:R-:W-:-:S04]  /*46a0*/  IMAD.HI.U32 R4, R9, R85, RZ ;  /* 0x0000005509047227 */ /* 0x000fc800078e00ff */
[----:B------:R-:W-:-:S04]  /*46b0*/  IMAD.HI.U32 R7, R9, R87, RZ ;  /* 0x0000005709077227 */ /* 0x000fc800078e00ff */
[----:B------:R-:W-:Y:S02]  /*46c0*/  IMAD.MOV R4, RZ, RZ, -R4 ;  /* 0x000000ffff047224 */ /* 0x000fe400078e0a04 */
[--C-:B------:R-:W-:Y:S02]  /*46d0*/  @!P6 IMAD.IADD R91, R91, 0x1, -R6.reuse ;  /* 0x000000015b5be824 */ /* 0x100fe400078e0a06 */
[----:B------:R-:W-:Y:S02]  /*46e0*/  @!P1 IMAD.IADD R5, R5, 0x1, -R6 ;  /* 0x0000000105059824 */ /* 0x000fe400078e0a06 */
[----:B------:R-:W-:Y:S01]  /*46f0*/  IMAD.MOV R7, RZ, RZ, -R7 ;  /* 0x000000ffff077224 */ /* 0x000fe200078e0a07 */
[C---:B------:R-:W-:Y:S01]  /*4700*/  ISETP.GT.U32.AND P1, PT, R6.reuse, R91, PT ;  /* 0x0000005b0600720c */ /* 0x040fe20003f24070 */
[C---:B------:R-:W-:Y:S02]  /*4710*/  IMAD R85, R6.reuse, R4, R85 ;  /* 0x0000000406557224 */ /* 0x040fe400078e0255 */
[----:B------:R-:W-:-:S02]  /*4720*/  IMAD R87, R6, R7, R87 ;  /* 0x0000000706577224 */ /* 0x000fc400078e0257 */
[----:B------:R-:W-:-:S03]  /*4730*/  IMAD.HI.U32 R4, R9, R83, RZ ;  /* 0x0000005309047227 */ /* 0x000fc600078e00ff */
[----:B------:R-:W-:Y:S01]  /*4740*/  ISETP.GT.U32.AND P6, PT, R6, R87, PT ;  /* 0x000000570600720c */ /* 0x000fe20003fc4070 */
[----:B------:R-:W-:Y:S02]  /*4750*/  IMAD.MOV R4, RZ, RZ, -R4 ;  /* 0x000000ffff047224 */ /* 0x000fe400078e0a04 */
[----:B------:R-:W-:Y:S01]  /*4760*/  @!P4 IMAD.MOV R99, RZ, RZ, -R99 ;  /* 0x000000ffff63c224 */ /* 0x000fe200078e0a63 */
[----:B------:R-:W-:Y:S01]  /*4770*/  ISETP.GE.AND P4, PT, R93, RZ, PT ;  /* 0x000000ff5d00720c */ /* 0x000fe20003f86270 */
[----:B------:R-:W-:-:S04]  /*4780*/  IMAD.HI.U32 R7, R9, R81, RZ ;  /* 0x0000005109077227 */ /* 0x000fc800078e00ff */
[C---:B------:R-:W-:Y:S02]  /*4790*/  IMAD R83, R6.reuse, R4, R83 ;  /* 0x0000000406537224 */ /* 0x040fe400078e0253 */
[----:B------:R-:W-:Y:S01]  /*47a0*/  @!P1 IMAD.IADD R91, R91, 0x1, -R6 ;  /* 0x000000015b5b9824 */ /* 0x000fe200078e0a06 */
[C---:B------:R-:W-:Y:S01]  /*47b0*/  ISETP.GT.U32.AND P1, PT, R6.reuse, R85, PT ;  /* 0x000000550600720c */ /* 0x040fe20003f24070 */
[----:B------:R-:W-:Y:S02]  /*47c0*/  IMAD.MOV.U32 R93, RZ, RZ, R11 ;  /* 0x000000ffff5d7224 */ /* 0x000fe400078e000b */
[----:B------:R-:W-:Y:S02]  /*47d0*/  IMAD.MOV R7, RZ, RZ, -R7 ;  /* 0x000000ffff077224 */ /* 0x000fe400078e0a07 */
[----:B------:R-:W-:Y:S01]  /*47e0*/  @!P5 IMAD.MOV R93, RZ, RZ, -R93 ;  /* 0x000000ffff5dd224 */ /* 0x000fe200078e0a5d */
[C---:B------:R-:W-:Y:S01]  /*47f0*/  ISETP.GT.U32.AND P5, PT, R6.reuse, R83, PT ;  /* 0x000000530600720c */ /* 0x040fe20003fa4070 */
[----:B------:R-:W-:-:S02]  /*4800*/  IMAD R81, R6, R7, R81 ;  /* 0x0000000706517224 */ /* 0x000fc400078e0251 */
[----:B------:R-:W-:Y:S01]  /*4810*/  @!P6 IMAD.IADD R87, R87, 0x1, -R6 ;  /* 0x000000015757e824 */ /* 0x000fe200078e0a06 */
[C---:B------:R-:W-:Y:S01]  /*4820*/  ISETP.GT.U32.AND P6, PT, R6.reuse, R5, PT ;  /* 0x000000050600720c */ /* 0x040fe20003fc4070 */
[----:B------:R-:W-:Y:S01]  /*4830*/  @!P2 IMAD.MOV R91, RZ, RZ, -R91 ;  /* 0x000000ffff5ba224 */ /* 0x000fe200078e0a5b */
[----:B------:R-:W-:Y:S01]  /*4840*/  ISETP.GT.U32.AND P2, PT, R6, R81, PT ;  /* 0x000000510600720c */ /* 0x000fe20003f44070 */
[----:B------:R-:W-:-:S04]  /*4850*/  IMAD.HI.U32 R8, R9, R79, RZ ;  /* 0x0000004f09087227 */ /* 0x000fc800078e00ff */
[----:B------:R-:W-:Y:S01]  /*4860*/  @!P1 IMAD.IADD R85, R85, 0x1, -R6 ;  /* 0x0000000155559824 */ /* 0x000fe200078e0a06 */
[----:B------:R-:W-:Y:S01]  /*4870*/  ISETP.GE.AND P1, PT, R89, RZ, PT ;  /* 0x000000ff5900720c */ /* 0x000fe20003f26270 */
[----:B------:R-:W-:Y:S02]  /*4880*/  IMAD.MOV R8, RZ, RZ, -R8 ;  /* 0x000000ffff087224 */ /* 0x000fe400078e0a08 */
[----:B------:R-:W-:Y:S01]  /*4890*/  @!P5 IMAD.IADD R83, R83, 0x1, -R6 ;  /* 0x000000015353d824 */ /* 0x000fe200078e0a06 */
[C---:B------:R-:W-:Y:S01]  /*48a0*/  ISETP.GT.U32.AND P5, PT, R6.reuse, R85, PT ;  /* 0x000000550600720c */ /* 0x040fe20003fa4070 */
[----:B------:R-:W-:Y:S02]  /*48b0*/  IMAD R79, R6, R8, R79 ;  /* 0x00000008064f7224 */ /* 0x000fe400078e024f */
[----:B------:R-:W-:-:S04]  /*48c0*/  IMAD.HI.U32 R4, R9, R77, RZ ;  /* 0x0000004d09047227 */ /* 0x000fc800078e00ff */
[----:B------:R-:W-:Y:S02]  /*48d0*/  IMAD.MOV R4, RZ, RZ, -R4 ;  /* 0x000000ffff047224 */ /* 0x000fe400078e0a04 */
[--C-:B------:R-:W-:Y:S01]  /*48e0*/  @!P6 IMAD.IADD R5, R5, 0x1, -R6.reuse ;  /* 0x000000010505e824 */ /* 0x100fe200078e0a06 */
[C---:B------:R-:W-:Y:S01]  /*48f0*/  ISETP.GT.U32.AND P6, PT, R6.reuse, R79, PT ;  /* 0x0000004f0600720c */ /* 0x040fe20003fc4070 */
[----:B------:R-:W-:Y:S01]  /*4900*/  @!P2 IMAD.IADD R81, R81, 0x1, -R6 ;  /* 0x000000015151a824 */ /* 0x000fe200078e0a06 */
[----:B------:R-:W-:Y:S01]  /*4910*/  ISETP.GT.U32.AND P2, PT, R6, R83, PT ;  /* 0x000000530600720c */ /* 0x000fe20003f44070 */
[----:B------:R-:W-:-:S04]  /*4920*/  IMAD.HI.U32 R7, R9, R75, RZ ;  /* 0x0000004b09077227 */ /* 0x000fc800078e00ff */
[----:B------:R-:W-:Y:S01]  /*4930*/  @!P0 IMAD.MOV R95, RZ, RZ, -R95 ;  /* 0x000000ffff5f8224 */ /* 0x000fe200078e0a5f */
[C---:B------:R-:W-:Y:S01]  /*4940*/  ISETP.GT.U32.AND P0, PT, R6.reuse, R87, PT ;  /* 0x000000570600720c */ /* 0x040fe20003f04070 */
[C---:B------:R-:W-:Y:S02]  /*4950*/  IMAD R77, R6.reuse, R4, R77 ;  /* 0x00000004064d7224 */ /* 0x040fe400078e024d */
[----:B------:R-:W-:Y:S02]  /*4960*/  IMAD.MOV R7, RZ, RZ, -R7 ;  /* 0x000000ffff077224 */ /* 0x000fe400078e0a07 */
[--C-:B------:R-:W-:Y:S01]  /*4970*/  @!P5 IMAD.IADD R85, R85, 0x1, -R6.reuse ;  /* 0x000000015555d824 */ /* 0x100fe200078e0a06 */
[C---:B------:R-:W-:Y:S01]  /*4980*/  ISETP.GT.U32.AND P5, PT, R6.reuse, R77, PT ;  /* 0x0000004d0600720c */ /* 0x040fe20003fa4070 */
[----:B------:R-:W-:Y:S01]  /*4990*/  IMAD R75, R6, R7, R75 ;  /* 0x00000007064b7224 */ /* 0x000fe200078e024b */
[----:B------:R-:W-:Y:S01]  /*49a0*/  IABS R7, R22 ;  /* 0x0000001600077213 */ /* 0x000fe20000000000 */
[----:B------:R-:W-:-:S02]  /*49b0*/  @!P6 IMAD.IADD R79, R79, 0x1, -R6 ;  /* 0x000000014f4fe824 */ /* 0x000fc400078e0a06 */
[--C-:B------:R-:W-:Y:S01]  /*49c0*/  @!P2 IMAD.IADD R83, R83, 0x1, -R6.reuse ;  /* 0x000000015353a824 */ /* 0x100fe200078e0a06 */
[----:B------:R-:W-:Y:S01]  /*49d0*/  ISETP.GT.U32.AND P2, PT, R6, R75, PT ;  /* 0x0000004b0600720c */ /* 0x000fe20003f44070 */
[----:B------:R-:W-:Y:S01]  /*49e0*/  @!P0 IMAD.IADD R87, R87, 0x1, -R6 ;  /* 0x0000000157578824 */ /* 0x000fe200078e0a06 */
[----:B------:R-:W-:Y:S01]  /*49f0*/  ISETP.GE.AND P0, PT, R166, RZ, PT ;  /* 0x000000ffa600720c */ /* 0x000fe20003f06270 */
[----:B------:R-:W-:Y:S01]  /*4a00*/  IMAD.HI.U32 R4, R9, R73, RZ ;  /* 0x0000004909047227 */ /* 0x000fe200078e00ff */
[----:B------:R-:W-:-:S03]  /*4a10*/  ISETP.GT.U32.AND P6, PT, R6, R79, PT ;  /* 0x0000004f0600720c */ /* 0x000fc60003fc4070 */
[----:B------:R-:W-:Y:S01]  /*4a20*/  @!P5 IMAD.IADD R77, R77, 0x1, -R6 ;  /* 0x000000014d4dd824 */ /* 0x000fe200078e0a06 */
[----:B------:R-:W-:Y:S01]  /*4a30*/  ISETP.GE.AND P5, PT, R162, RZ, PT ;  /* 0x000000ffa200720c */ /* 0x000fe20003fa6270 */
[----:B------:R-:W-:Y:S02]  /*4a40*/  IMAD.MOV R4, RZ, RZ, -R4 ;  /* 0x000000ffff047224 */ /* 0x000fe400078e0a04 */
[----:B------:R-:W-:Y:S02]  /*4a50*/  IMAD.MOV.U32 R89, RZ, RZ, R5 ;  /* 0x000000ffff597224 */ /* 0x000fe400078e0005 */
[----:B------:R-:W-:Y:S02]  /*4a60*/  IMAD R73, R6, R4, R73 ;  /* 0x0000000406497224 */ /* 0x000fe400078e0249 */
[----:B------:R-:W-:Y:S01]  /*4a70*/  @!P2 IMAD.IADD R75, R75, 0x1, -R6 ;  /* 0x000000014b4ba824 */ /* 0x000fe200078e0a06 */
[----:B------:R-:W-:Y:S01]  /*4a80*/  ISETP.GE.AND P2, PT, R164, RZ, PT ;  /* 0x000000ffa400720c */ /* 0x000fe20003f46270 */
[----:B------:R-:W-:-:S04]  /*4a90*/  IMAD.HI.U32 R4, R9, R71, RZ ;  /* 0x0000004709047227 */ /* 0x000fc800078e00ff */
[----:B------:R-:W-:Y:S01]  /*4aa0*/  @!P6 IMAD.IADD R79, R79, 0x1, -R6 ;  /* 0x000000014f4fe824 */ /* 0x000fe200078e0a06 */
[C---:B------:R-:W-:Y:S01]  /*4ab0*/  ISETP.GT.U32.AND P6, PT, R6.reuse, R73, PT ;  /* 0x000000490600720c */ /* 0x040fe20003fc4070 */
[----:B------:R-:W-:Y:S01]  /*4ac0*/  @!P0 IMAD.MOV R85, RZ, RZ, -R85 ;  /* 0x000000ffff558224 */ /* 0x000fe200078e0a55 */
[C---:B------:R-:W-:Y:S01]  /*4ad0*/  ISETP.GT.U32.AND P0, PT, R6.reuse, R75, PT ;  /* 0x0000004b0600720c */ /* 0x040fe20003f04070 */
[----:B------:R-:W-:Y:S02]  /*4ae0*/  IMAD.MOV R4, RZ, RZ, -R4 ;  /* 0x000000ffff047224 */ /* 0x000fe400078e0a04 */
[----:B------:R-:W-:Y:S01]  /*4af0*/  @!P4 IMAD.MOV R89, RZ, RZ, -R89 ;  /* 0x000000ffff59c224 */ /* 0x000fe200078e0a59 */
[----:B------:R-:W-:Y:S01]  /*4b00*/  ISETP.GT.U32.AND P4, PT, R6, R81, PT ;  /* 0x000000510600720c */ /* 0x000fe20003f84070 */
[----:B------:R-:W-:Y:S01]  /*4b10*/  @!P5 IMAD.MOV R79, RZ, RZ, -R79 ;  /* 0x000000ffff4fd224 */ /* 0x000fe200078e0a4f */
[----:B------:R-:W-:Y:S01]  /*4b20*/  ISETP.GE.AND P5, PT, R150, RZ, PT ;  /* 0x000000ff9600720c */ /* 0x000fe20003fa6270 */
[----:B------:R-:W-:-:S02]  /*4b30*/  IMAD R71, R6, R4, R71 ;  /* 0x0000000406477224 */ /* 0x000fc400078e0247 */
[----:B------:R-:W-:-:S04]  /*4b40*/  IMAD.HI.U32 R4, R9, R67, RZ ;  /* 0x0000004309047227 */ /* 0x000fc800078e00ff */
[----:B------:R-:W-:Y:S02]  /*4b50*/  IMAD.MOV R4, RZ, RZ, -R4 ;  /* 0x000000ffff047224 */ /* 0x000fe400078e0a04 */
[--C-:B------:R-:W-:Y:S01]  /*4b60*/  @!P0 IMAD.IADD R75, R75, 0x1, -R6.reuse ;  /* 0x000000014b4b8824 */ /* 0x100fe200078e0a06 */
[----:B------:R-:W-:Y:S01]  /*4b70*/  ISETP.GE.AND P0, PT, R154, RZ, PT ;  /* 0x000000ff9a00720c */ /* 0x000fe20003f06270 */
[----:B------:R-:W-:Y:S02]  /*4b80*/  IMAD R67, R6, R4, R67 ;  /* 0x0000000406437224 */ /* 0x000fe400078e0243 */
[----:B------:R-:W-:Y:S01]  /*4b90*/  @!P4 IMAD.IADD R81, R81, 0x1, -R6 ;  /* 0x000000015151c824 */ /* 0x000fe200078e0a06 */
[----:B------:R-:W-:Y:S01]  /*4ba0*/  ISETP.GE.AND P4, PT, R160, RZ, PT ;  /* 0x000000ffa000720c */ /* 0x000fe20003f86270 */
[----:B------:R-:W-:-:S04]  /*4bb0*/  IMAD.HI.U32 R5, R9, R69, RZ ;  /* 0x0000004509057227 */ /* 0x000fc800078e00ff */
[----:B------:R-:W-:Y:S01]  /*4bc0*/  @!P5 IMAD.MOV R75, RZ, RZ, -R75 ;  /* 0x000000ffff4bd224 */ /* 0x000fe200078e0a4b */
[C---:B------:R-:W-:Y:S01]  /*4bd0*/  ISETP.GT.U32.AND P5, PT, R6.reuse, R67, PT ;  /* 0x000000430600720c */ /* 0x040fe20003fa4070 */
[----:B------:R-:W-:Y:S02]  /*4be0*/  IMAD.MOV R5, RZ, RZ, -R5 ;  /* 0x000000ffff057224 */ /* 0x000fe400078e0a05 */
[----:B------:R-:W-:Y:S01]  /*4bf0*/  @!P1 IMAD.MOV R83, RZ, RZ, -R83 ;  /* 0x000000ffff539224 */ /* 0x000fe200078e0a53 */
[C---:B------:R-:W-:Y:S01]  /*4c00*/  ISETP.GT.U32.AND P1, PT, R6.reuse, R71, PT ;  /* 0x000000470600720c */ /* 0x040fe20003f24070 */
[C---:B------:R-:W-:Y:S02]  /*4c10*/  IMAD R69, R6.reuse, R5, R69 ;  /* 0x0000000506457224 */ /* 0x040fe400078e0245 */
[----:B------:R-:W-:Y:S02]  /*4c20*/  @!P4 IMAD.MOV R81, RZ, RZ, -R81 ;  /* 0x000000ffff51c224 */ /* 0x000fe400078e0a51 */
[----:B------:R-:W-:Y:S01]  /*4c30*/  @!P6 IMAD.IADD R73, R73, 0x1, -R6 ;  /* 0x000000014949e824 */ /* 0x000fe200078e0a06 */
[----:B------:R-:W-:Y:S01]  /*4c40*/  ISETP.GT.U32.AND P4, PT, R6, R69, PT ;  /* 0x000000450600720c */ /* 0x000fe20003f84070 */
[----:B------:R-:W-:-:S03]  /*4c50*/  IMAD.HI.U32 R5, R9, R61, RZ ;  /* 0x0000003d09057227 */ /* 0x000fc600078e00ff */
[----:B------:R-:W-:Y:S01]  /*4c60*/  ISETP.GT.U32.AND P6, PT, R6, R73, PT ;  /* 0x000000490600720c */ /* 0x000fe20003fc4070 */
[--C-:B------:R-:W-:Y:S02]  /*4c70*/  @!P5 IMAD.IADD R67, R67, 0x1, -R6.reuse ;  /* 0x000000014343d824 */ /* 0x100fe400078e0a06 */
[----:B------:R-:W-:Y:S01]  /*4c80*/  @!P1 IMAD.IADD R71, R71, 0x1, -R6 ;  /* 0x0000000147479824 */ /* 0x000fe200078e0a06 */
[----:B------:R-:W-:Y:S01]  /*4c90*/  ISETP.GE.AND P1, PT, R148, RZ, PT ;  /* 0x000000ff9400720c */ /* 0x000fe20003f26270 */
[----:B------:R-:W-:Y:S01]  /*4ca0*/  IMAD.MOV R5, RZ, RZ, -R5 ;  /* 0x000000ffff057224 */ /* 0x000fe200078e0a05 */
[----:B------:R-:W-:Y:S01]  /*4cb0*/  ISETP.GT.U32.AND P5, PT, R6, R67, PT ;  /* 0x000000430600720c */ /* 0x000fe20003fa4070 */
[----:B------:R-:W-:-:S04]  /*4cc0*/  IMAD.HI.U32 R4, R9, R65, RZ ;  /* 0x0000004109047227 */ /* 0x000fc800078e00ff */
[--C-:B------:R-:W-:Y:S02]  /*4cd0*/  @!P4 IMAD.IADD R69, R69, 0x1, -R6.reuse ;  /* 0x000000014545c824 */ /* 0x100fe400078e0a06 */
[C---:B------:R-:W-:Y:S02]  /*4ce0*/  IMAD R61, R6.reuse, R5, R61 ;  /* 0x00000005063d7224 */ /* 0x040fe400078e023d */
[----:B------:R-:W-:Y:S01]  /*4cf0*/  @!P6 IMAD.IADD R73, R73, 0x1, -R6 ;  /* 0x000000014949e824 */ /* 0x000fe200078e0a06 */
[----:B------:R-:W-:Y:S01]  /*4d00*/  ISETP.GT.U32.AND P4, PT, R6, R69, PT ;  /* 0x000000450600720c */ /* 0x000fe20003f84070 */
[----:B------:R-:W-:Y:S01]  /*4d10*/  IMAD.MOV R4, RZ, RZ, -R4 ;  /* 0x000000ffff047224 */ /* 0x000fe200078e0a04 */
[----:B------:R-:W-:Y:S01]  /*4d20*/  ISETP.GE.AND P6, PT, R156, RZ, PT ;  /* 0x000000ff9c00720c */ /* 0x000fe20003fc6270 */
[----:B------:R-:W-:Y:S02]  /*4d30*/  @!P5 IMAD.IADD R67, R67, 0x1, -R6 ;  /* 0x000000014343d824 */ /* 0x000fe400078e0a06 */
[----:B------:R-:W-:-:S02]  /*4d40*/  IMAD R65, R6, R4, R65 ;  /* 0x0000000406417224 */ /* 0x000fc400078e0241 */
[----:B------:R-:W-:Y:S01]  /*4d50*/  @!P1 IMAD.MOV R67, RZ, RZ, -R67 ;  /* 0x000000ffff439224 */ /* 0x000fe200078e0a43 */
[----:B------:R-:W-:Y:S01]  /*4d60*/  ISETP.GT.U32.AND P1, PT, R6, R61, PT ;  /* 0x0000003d0600720c */ /* 0x000fe20003f24070 */
[----:B------:R-:W-:-:S04]  /*4d70*/  IMAD.HI.U32 R4, R9, R63, RZ ;  /* 0x0000003f09047227 */ /* 0x000fc800078e00ff */
[----:B------:R-:W-:Y:S01]  /*4d80*/  @!P4 IMAD.IADD R69, R69, 0x1, -R6 ;  /* 0x000000014545c824 */ /* 0x000fe200078e0a06 */
[----:B------:R-:W-:Y:S01]  /*4d90*/  ISETP.GE.AND P4, PT, R146, RZ, PT ;  /* 0x000000ff9200720c */ /* 0x000fe20003f86270 */
[----:B------:R-:W-:Y:S01]  /*4da0*/  @!P3 IMAD.MOV R87, RZ, RZ, -R87 ;  /* 0x000000ffff57b224 */ /* 0x000fe200078e0a57 */
[----:B------:R-:W-:Y:S01]  /*4db0*/  ISETP.GT.U32.AND P3, PT, R6, R77, PT ;  /* 0x0000004d0600720c */ /* 0x000fe20003f64070 */
[----:B------:R-:W-:Y:S01]  /*4dc0*/  @!P6 IMAD.MOV R69, RZ, RZ, -R69 ;  /* 0x000000ffff45e224 */ /* 0x000fe200078e0a45 */
[----:B------:R-:W-:Y:S01]  /*4dd0*/  ISETP.GE.AND P6, PT, R2, RZ, PT ;  /* 0x000000ff0200720c */ /* 0x000fe20003fc6270 */
[----:B------:R-:W-:Y:S02]  /*4de0*/  IMAD.MOV R4, RZ, RZ, -R4 ;  /* 0x000000ffff047224 */ /* 0x000fe400078e0a04 */
[----:B------:R-:W-:-:S04]  /*4df0*/  IMAD.HI.U32 R2, R9, R59, RZ ;  /* 0x0000003b09027227 */ /* 0x000fc800078e00ff */
[----:B------:R-:W-:Y:S02]  /*4e00*/  @!P1 IMAD.IADD R61, R61, 0x1, -R6 ;  /* 0x000000013d3d9824 */ /* 0x000fe400078e0a06 */
[C---:B------:R-:W-:Y:S02]  /*4e10*/  IMAD R63, R6.reuse, R4, R63 ;  /* 0x00000004063f7224 */ /* 0x040fe400078e023f */
[----:B------:R-:W-:Y:S01]  /*4e20*/  IMAD.MOV R4, RZ, RZ, -R2 ;  /* 0x000000ffff047224 */ /* 0x000fe200078e0a02 */
[C---:B------:R-:W-:Y:S01]  /*4e30*/  ISETP.GT.U32.AND P1, PT, R6.reuse, R61, PT ;  /* 0x0000003d0600720c */ /* 0x040fe20003f24070 */
[----:B------:R-:W-:Y:S01]  /*4e40*/  IMAD.HI.U32 R2, R9, R57, RZ ;  /* 0x0000003909027227 */ /* 0x000fe200078e00ff */
[----:B------:R-:W-:-:S03]  /*4e50*/  ISETP.GT.U32.AND P5, PT, R6, R63, PT ;  /* 0x0000003f0600720c */ /* 0x000fc60003fa4070 */
[----:B------:R-:W-:Y:S02]  /*4e60*/  IMAD.MOV R5, RZ, RZ, -R2 ;  /* 0x000000ffff057224 */ /* 0x000fe400078e0a02 */
[----:B------:R-:W-:-:S04]  /*4e70*/  IMAD.HI.U32 R2, R9, R53, RZ ;  /* 0x0000003509027227 */ /* 0x000fc800078e00ff */
[----:B------:R-:W-:Y:S01]  /*4e80*/  @!P3 IMAD.IADD R77, R77, 0x1, -R6 ;  /* 0x000000014d4db824 */ /* 0x000fe200078e0a06 */
[----:B------:R-:W-:Y:S01]  /*4e90*/  ISETP.GE.AND P3, PT, R152, RZ, PT ;  /* 0x000000ff9800720c */ /* 0x000fe20003f66270 */
[----:B------:R-:W-:Y:S02]  /*4ea0*/  IMAD.MOV R2, RZ, RZ, -R2 ;  /* 0x000000ffff027224 */ /* 0x000fe400078e0a02 */
[----:B------:R-:W-:Y:S01]  /*4eb0*/  @!P2 IMAD.MOV R77, RZ, RZ, -R77 ;  /* 0x000000ffff4da224 */ /* 0x000fe200078e0a4d */
[C---:B------:R-:W-:Y:S01]  /*4ec0*/  ISETP.GT.U32.AND P2, PT, R6.reuse, R71, PT ;  /* 0x000000470600720c */ /* 0x040fe20003f44070 */
[----:B------:R-:W-:Y:S02]  /*4ed0*/  IMAD R53, R6, R2, R53 ;  /* 0x0000000206357224 */ /* 0x000fe400078e0235 */
[----:B------:R-:W-:Y:S02]  /*4ee0*/  @!P1 IMAD.IADD R61, R61, 0x1, -R6 ;  /* 0x000000013d3d9824 */ /* 0x000fe400078e0a06 */
[----:B------:R-:W-:-:S04]  /*4ef0*/  IMAD.HI.U32 R2, R9, R51, RZ ;  /* 0x0000003309027227 */ /* 0x000fc800078e00ff */
[----:B------:R-:W-:Y:S01]  /*4f00*/  @!P4 IMAD.MOV R61, RZ, RZ, -R61 ;  /* 0x000000ffff3dc224 */ /* 0x000fe200078e0a3d */
[----:B------:R-:W-:Y:S01]  /*4f10*/  ISETP.GT.U32.AND P4, PT, R6, R53, PT ;  /* 0x000000350600720c */ /* 0x000fe20003f84070 */
[----:B------:R-:W-:Y:S02]  /*4f20*/  IMAD.MOV R2, RZ, RZ, -R2 ;  /* 0x000000ffff027224 */ /* 0x000fe400078e0a02 */
[----:B------:R-:W-:Y:S01]  /*4f30*/  @!P2 IMAD.IADD R71, R71, 0x1, -R6 ;  /* 0x000000014747a824 */ /* 0x000fe200078e0a06 */
[----:B------:R-:W-:Y:S01]  /*4f40*/  ISETP.GE.AND P2, PT, R144, RZ, PT ;  /* 0x000000ff9000720c */ /* 0x000fe20003f46270 */
[C---:B------:R-:W-:Y:S02]  /*4f50*/  IMAD R51, R6.reuse, R2, R51 ;  /* 0x0000000206337224 */ /* 0x040fe400078e0233 */
[----:B------:R-:W-:Y:S01]  /*4f60*/  @!P0 IMAD.MOV R71, RZ, RZ, -R71 ;  /* 0x000000ffff478224 */ /* 0x000fe200078e0a47 */
[----:B------:R-:W-:Y:S01]  /*4f70*/  ISETP.GT.U32.AND P0, PT, R6, R65, PT ;  /* 0x000000410600720c */ /* 0x000fe20003f04070 */
[----:B------:R-:W-:-:S04]  /*4f80*/  IMAD.HI.U32 R2, R9, R49, RZ ;  /* 0x0000003109027227 */ /* 0x000fc800078e00ff */
[----:B------:R-:W-:Y:S02]  /*4f90*/  @!P4 IMAD.IADD R53, R53, 0x1, -R6 ;  /* 0x000000013535c824 */ /* 0x000fe400078e0a06 */
[----:B------:R-:W-:Y:S02]  /*4fa0*/  IMAD.MOV R2, RZ, RZ, -R2 ;  /* 0x000000ffff027224 */ /* 0x000fe400078e0a02 */
[C---:B------:R-:W-:Y:S01]  /*4fb0*/  IMAD R59, R6.reuse, R4, R59 ;  /* 0x00000004063b7224 */ /* 0x040fe200078e023b */
[C---:B------:R-:W-:Y:S01]  /*4fc0*/  ISETP.GT.U32.AND P4, PT, R6.reuse, R53, PT ;  /* 0x000000350600720c */ /* 0x040fe20003f84070 */
[----:B------:R-:W-:Y:S02]  /*4fd0*/  IMAD R49, R6, R2, R49 ;  /* 0x0000000206317224 */ /* 0x000fe400078e0231 */
[----:B------:R-:W-:Y:S02]  /*4fe0*/  @!P0 IMAD.IADD R65, R65, 0x1, -R6 ;  /* 0x0000000141418824 */ /* 0x000fe400078e0a06 */
[----:B------:R-:W-:-:S03]  /*4ff0*/  IMAD.HI.U32 R4, R9, R55, RZ ;  /* 0x0000003709047227 */ /* 0x000fc600078e00ff */
[----:B------:R-:W-:Y:S01]  /*5000*/  ISETP.GT.U32.AND P0, PT, R6, R65, PT ;  /* 0x000000410600720c */ /* 0x000fe20003f04070 */
[----:B------:R-:W-:Y:S02]  /*5010*/  IMAD.MOV R4, RZ, RZ, -R4 ;  /* 0x000000ffff047224 */ /* 0x000fe400078e0a04 */
[----:B------:R-:W-:Y:S01]  /*5020*/  @!P3 IMAD.MOV R73, RZ, RZ, -R73 ;  /* 0x000000ffff49b224 */ /* 0x000fe200078e0a49 */
[----:B------:R-:W-:Y:S01]  /*5030*/  ISETP.GE.AND P3, PT, R142, RZ, PT ;  /* 0x000000ff8e00720c */ /* 0x000fe20003f66270 */
[--C-:B------:R-:W-:Y:S01]  /*5040*/  @!P4 IMAD.IADD R53, R53, 0x1, -R6.reuse ;  /* 0x000000013535c824 */ /* 0x100fe200078e0a06 */
[C---:B------:R-:W-:Y:S01]  /*5050*/  ISETP.GT.U32.AND P4, PT, R6.reuse, R49, PT ;  /* 0x000000310600720c */ /* 0x040fe20003f84070 */
[C---:B------:R-:W-:Y:S02]  /*5060*/  IMAD R55, R6.reuse, R4, R55 ;  /* 0x0000000406377224 */ /* 0x040fe400078e0237 */
[C---:B------:R-:W-:Y:S02]  /*5070*/  IMAD R57, R6.reuse, R5, R57 ;  /* 0x0000000506397224 */ /* 0x040fe400078e0239 */
[--C-:B------:R-:W-:Y:S01]  /*5080*/  @!P5 IMAD.IADD R63, R63, 0x1, -R6.reuse ;  /* 0x000000013f3fd824 */ /* 0x100fe200078e0a06 */
[C---:B------:R-:W-:Y:S01]  /*5090*/  ISETP.GT.U32.AND P1, PT, R6.reuse, R55, PT ;  /* 0x000000370600720c */ /* 0x040fe20003f24070 */
[----:B------:R-:W-:Y:S01]  /*50a0*/  @!P0 IMAD.IADD R65, R65, 0x1, -R6 ;  /* 0x0000000141418824 */ /* 0x000fe200078e0a06 */
[C---:B------:R-:W-:Y:S01]  /*50b0*/  ISETP.GT.U32.AND P0, PT, R6.reuse, R59, PT ;  /* 0x0000003b0600720c */ /* 0x040fe20003f04070 */
[----:B------:R-:W-:Y:S01]  /*50c0*/  IMAD.HI.U32 R2, R9, R45, RZ ;  /* 0x0000002d09027227 */ /* 0x000fe200078e00ff */
[----:B------:R-:W-:-:S03]  /*50d0*/  ISETP.GT.U32.AND P5, PT, R6, R63, PT ;  /* 0x0000003f0600720c */ /* 0x000fc60003fa4070 */
[----:B------:R-:W-:Y:S02]  /*50e0*/  @!P4 IMAD.IADD R49, R49, 0x1, -R6 ;  /* 0x000000013131c824 */ /* 0x000fe400078e0a06 */
[----:B------:R-:W-:Y:S01]  /*50f0*/  @!P3 IMAD.MOV R65, RZ, RZ, -R65 ;  /* 0x000000ffff41b224 */ /* 0x000fe200078e0a41 */
[C---:B------:R-:W-:Y:S01]  /*5100*/  ISETP.GT.U32.AND P3, PT, R6.reuse, R57, PT ;  /* 0x000000390600720c */ /* 0x040fe20003f64070 */
[----:B------:R-:W-:Y:S01]  /*5110*/  IMAD.MOV R2, RZ, RZ, -R2 ;  /* 0x000000ffff027224 */ /* 0x000fe200078e0a02 */
[C---:B------:R-:W-:Y:S01]  /*5120*/  ISETP.GT.U32.AND P4, PT, R6.reuse, R49, PT ;  /* 0x000000310600720c */ /* 0x040fe20003f84070 */
[--C-:B------:R-:W-:Y:S02]  /*5130*/  @!P1 IMAD.IADD R55, R55, 0x1, -R6.reuse ;  /* 0x0000000137379824 */ /* 0x100fe400078e0a06 */
[C---:B------:R-:W-:Y:S02]  /*5140*/  IMAD R45, R6.reuse, R2, R45 ;  /* 0x00000002062d7224 */ /* 0x040fe400078e022d */
[----:B------:R-:W-:Y:S01]  /*5150*/  @!P5 IMAD.IADD R63, R63, 0x1, -R6 ;  /* 0x000000013f3fd824 */ /* 0x000fe200078e0a06 */
[----:B------:R-:W-:Y:S01]  /*5160*/  ISETP.GT.U32.AND P1, PT, R6, R55, PT ;  /* 0x000000370600720c */ /* 0x000fe20003f24070 */
[----:B------:R-:W-:Y:S01]  /*5170*/  IMAD.HI.U32 R4, R9, R47, RZ ;  /* 0x0000002f09047227 */ /* 0x000fe200078e00ff */
[----:B------:R-:W-:-:S03]  /*5180*/  ISETP.GE.AND P5, PT, R140, RZ, PT ;  /* 0x000000ff8c00720c */ /* 0x000fc60003fa6270 */
[--C-:B------:R-:W-:Y:S01]  /*5190*/  @!P3 IMAD.IADD R57, R57, 0x1, -R6.reuse ;  /* 0x000000013939b824 */ /* 0x100fe200078e0a06 */
[----:B------:R-:W-:Y:S01]  /*51a0*/  ISETP.GE.AND P3, PT, R136, RZ, PT ;  /* 0x000000ff8800720c */ /* 0x000fe20003f66270 */
[--C-:B------:R-:W-:Y:S01]  /*51b0*/  @!P4 IMAD.IADD R49, R49, 0x1, -R6.reuse ;  /* 0x000000013131c824 */ /* 0x100fe200078e0a06 */
[C---:B------:R-:W-:Y:S01]  /*51c0*/  ISETP.GT.U32.AND P4, PT, R6.reuse, R45, PT ;  /* 0x0000002d0600720c */ /* 0x040fe20003f84070 */
[----:B------:R-:W-:Y:S02]  /*51d0*/  @!P0 IMAD.IADD R59, R59, 0x1, -R6 ;  /* 0x000000013b3b8824 */ /* 0x000fe400078e0a06 */
[----:B------:R-:W-:Y:S01]  /*51e0*/  @!P2 IMAD.MOV R63, RZ, RZ, -R63 ;  /* 0x000000ffff3fa224 */ /* 0x000fe200078e0a3f */
[C---:B------:R-:W-:Y:S01]  /*51f0*/  ISETP.GT.U32.AND P2, PT, R6.reuse, R57, PT ;  /* 0x000000390600720c */ /* 0x040fe20003f44070 */
[----:B------:R-:W-:Y:S01]  /*5200*/  IMAD.MOV R4, RZ, RZ, -R4 ;  /* 0x000000ffff047224 */ /* 0x000fe200078e0a04 */
[----:B------:R-:W-:Y:S01]  /*5210*/  ISETP.GT.U32.AND P0, PT, R6, R59, PT ;  /* 0x0000003b0600720c */ /* 0x000fe20003f04070 */
[----:B------:R-:W-:Y:S01]  /*5220*/  @!P1 IMAD.IADD R55, R55, 0x1, -R6 ;  /* 0x0000000137379824 */ /* 0x000fe200078e0a06 */
[----:B------:R-:W-:Y:S01]  /*5230*/  ISETP.GE.AND P1, PT, R134, RZ, PT ;  /* 0x000000ff8600720c */ /* 0x000fe20003f26270 */
[----:B------:R-:W-:-:S02]  /*5240*/  IMAD R47, R6, R4, R47 ;  /* 0x00000004062f7224 */ /* 0x000fc400078e022f */
[----:B------:R-:W-:Y:S02]  /*5250*/  @!P3 IMAD.MOV R55, RZ, RZ, -R55 ;  /* 0x000000ffff37b224 */ /* 0x000fe400078e0a37 */
[----:B------:R-:W-:Y:S01]  /*5260*/  @!P4 IMAD.IADD R45, R45, 0x1, -R6 ;  /* 0x000000012d2dc824 */ /* 0x000fe200078e0a06 */
[----:B------:R-:W-:Y:S01]  /*5270*/  ISETP.GT.U32.AND P3, PT, R6, R47, PT ;  /* 0x0000002f0600720c */ /* 0x000fe20003f64070 */
[----:B------:R-:W-:-:S03]  /*5280*/  IMAD.HI.U32 R5, R9, R41, RZ ;  /* 0x0000002909057227 */ /* 0x000fc600078e00ff */
[C---:B------:R-:W-:Y:S01]  /*5290*/  ISETP.GT.U32.AND P4, PT, R6.reuse, R45, PT ;  /* 0x0000002d0600720c */ /* 0x040fe20003f84070 */
[----:B------:R-:W-:Y:S01]  /*52a0*/  @!P2 IMAD.IADD R57, R57, 0x1, -R6 ;  /* 0x000000013939a824 */ /* 0x000fe200078e0a06 */
[----:B------:R-:W-:Y:S01]  /*52b0*/  ISETP.GT.U32.AND P2, PT, R6, R51, PT ;  /* 0x000000330600720c */ /* 0x000fe20003f44070 */
[----:B------:R-:W-:-:S04]  /*52c0*/  IMAD.HI.U32 R2, R9, R39, RZ ;  /* 0x0000002709027227 */ /* 0x000fc800078e00ff */
[----:B------:R-:W-:Y:S01]  /*52d0*/  @!P0 IMAD.IADD R59, R59, 0x1, -R6 ;  /* 0x000000013b3b8824 */ /* 0x000fe200078e0a06 */
[----:B------:R-:W-:Y:S01]  /*52e0*/  ISETP.GE.AND P0, PT, R138, RZ, PT ;  /* 0x000000ff8a00720c */ /* 0x000fe20003f06270 */
[----:B------:R-:W-:Y:S02]  /*52f0*/  IMAD.MOV R5, RZ, RZ, -R5 ;  /* 0x000000ffff057224 */ /* 0x000fe400078e0a05 */
[----:B------:R-:W-:Y:S02]  /*5300*/  IMAD.MOV R2, RZ, RZ, -R2 ;  /* 0x000000ffff027224 */ /* 0x000fe400078e0a02 */
[--C-:B------:R-:W-:Y:S02]  /*5310*/  @!P3 IMAD.IADD R47, R47, 0x1, -R6.reuse ;  /* 0x000000012f2fb824 */ /* 0x100fe400078e0a06 */
[C---:B------:R-:W-:Y:S02]  /*5320*/  IMAD R41, R6.reuse, R5, R41 ;  /* 0x0000000506297224 */ /* 0x040fe400078e0229 */
[C---:B------:R-:W-:Y:S01]  /*5330*/  IMAD R39, R6.reuse, R2, R39 ;  /* 0x0000000206277224 */ /* 0x040fe200078e0227 */
[----:B------:R-:W-:Y:S01]  /*5340*/  ISETP.GT.U32.AND P3, PT, R6, R47, PT ;  /* 0x0000002f0600720c */ /* 0x000fe20003f64070 */
[----:B------:R-:W-:-:S02]  /*5350*/  @!P2 IMAD.IADD R51, R51, 0x1, -R6 ;  /* 0x000000013333a824 */ /* 0x000fc400078e0a06 */
[----:B------:R-:W-:Y:S01]  /*5360*/  @!P1 IMAD.MOV R49, RZ, RZ, -R49 ;  /* 0x000000ffff319224 */ /* 0x000fe200078e0a31 */
[C---:B------:R-:W-:Y:S01]  /*5370*/  ISETP.GT.U32.AND P1, PT, R6.reuse, R41, PT ;  /* 0x000000290600720c */ /* 0x040fe20003f24070 */
[----:B------:R-:W-:Y:S01]  /*5380*/  @!P4 IMAD.IADD R45, R45, 0x1, -R6 ;  /* 0x000000012d2dc824 */ /* 0x000fe200078e0a06 */
[C---:B------:R-:W-:Y:S01]  /*5390*/  ISETP.GT.U32.AND P4, PT, R6.reuse, R39, PT ;  /* 0x000000270600720c */ /* 0x040fe20003f84070 */
[----:B------:R-:W-:Y:S01]  /*53a0*/  IMAD.HI.U32 R4, R9, R43, RZ ;  /* 0x0000002b09047227 */ /* 0x000fe200078e00ff */
[----:B------:R-:W-:-:S03]  /*53b0*/  ISETP.GT.U32.AND P2, PT, R6, R51, PT ;  /* 0x000000330600720c */ /* 0x000fc60003f44070 */
[----:B------:R-:W-:Y:S01]  /*53c0*/  @!P0 IMAD.MOV R53, RZ, RZ, -R53 ;  /* 0x000000ffff358224 */ /* 0x000fe200078e0a35 */
[----:B------:R-:W-:Y:S01]  /*53d0*/  ISETP.GE.AND P0, PT, R126, RZ, PT ;  /* 0x000000ff7e00720c */ /* 0x000fe20003f06270 */
[----:B------:R-:W-:Y:S02]  /*53e0*/  IMAD.MOV R4, RZ, RZ, -R4 ;  /* 0x000000ffff047224 */ /* 0x000fe400078e0a04 */
[----:B------:R-:W-:Y:S01]  /*53f0*/  @!P6 IMAD.MOV R59, RZ, RZ, -R59 ;  /* 0x000000ffff3be224 */ /* 0x000fe200078e0a3b */
[----:B------:R-:W-:Y:S01]  /*5400*/  ISETP.GE.AND P6, PT, R132, RZ, PT ;  /* 0x000000ff8400720c */ /* 0x000fe20003fc6270 */
[----:B------:R-:W-:Y:S02]  /*5410*/  IMAD R43, R6, R4, R43 ;  /* 0x00000004062b7224 */ /* 0x000fe400078e022b */
[----:B------:R-:W-:-:S04]  /*5420*/  IMAD.HI.U32 R2, R9, R37, RZ ;  /* 0x0000002509027227 */ /* 0x000fc800078e00ff */
[--C-:B------:R-:W-:Y:S01]  /*5430*/  @!P3 IMAD.IADD R47, R47, 0x1, -R6.reuse ;  /* 0x000000012f2fb824 */ /* 0x100fe200078e0a06 */
[----:B------:R-:W-:Y:S01]  /*5440*/  ISETP.GT.U32.AND P3, PT, R6, R43, PT ;  /* 0x0000002b0600720c */ /* 0x000fe20003f64070 */
[--C-:B------:R-:W-:Y:S02]  /*5450*/  @!P1 IMAD.IADD R41, R41, 0x1, -R6.reuse ;  /* 0x0000000129299824 */ /* 0x100fe400078e0a06 */
[----:B------:R-:W-:Y:S01]  /*5460*/  @!P4 IMAD.IADD R39, R39, 0x1, -R6 ;  /* 0x000000012727c824 */ /* 0x000fe200078e0a06 */
[----:B------:R-:W-:Y:S01]  /*5470*/  ISETP.GE.AND P4, PT, R118, RZ, PT ;  /* 0x000000ff7600720c */ /* 0x000fe20003f86270 */
[----:B------:R-:W-:Y:S01]  /*5480*/  IMAD.HI.U32 R4, R9, R35, RZ ;  /* 0x0000002309047227 */ /* 0x000fe200078e00ff */
[----:B------:R-:W-:-:S03]  /*5490*/  ISETP.GT.U32.AND P1, PT, R6, R41, PT ;  /* 0x000000290600720c */ /* 0x000fc60003f24070 */
[----:B------:R-:W-:Y:S02]  /*54a0*/  IMAD.MOV R2, RZ, RZ, -R2 ;  /* 0x000000ffff027224 */ /* 0x000fe400078e0a02 */
[----:B------:R-:W-:Y:S01]  /*54b0*/  @!P2 IMAD.IADD R51, R51, 0x1, -R6 ;  /* 0x000000013333a824 */ /* 0x000fe200078e0a06 */
[----:B------:R-:W-:Y:S01]  /*54c0*/  ISETP.GE.AND P2, PT, R128, RZ, PT ;  /* 0x000000ff8000720c */ /* 0x000fe20003f46270 */
[----:B------:R-:W-:Y:S01]  /*54d0*/  @!P0 IMAD.MOV R45, RZ, RZ, -R45 ;  /* 0x000000ffff2d8224 */ /* 0x000fe200078e0a2d */
[C---:B------:R-:W-:Y:S01]  /*54e0*/  ISETP.GT.U32.AND P0, PT, R6.reuse, R39, PT ;  /* 0x000000270600720c */ /* 0x040fe20003f04070 */
[----:B------:R-:W-:Y:S02]  /*54f0*/  IMAD.MOV R4, RZ, RZ, -R4 ;  /* 0x000000ffff047224 */ /* 0x000fe400078e0a04 */
[----:B------:R-:W-:Y:S02]  /*5500*/  IMAD R37, R6, R2, R37 ;  /* 0x0000000206257224 */ /* 0x000fe400078e0225 */
[----:B------:R-:W-:-:S04]  /*5510*/  IMAD.HI.U32 R2, R9, R33, RZ ;  /* 0x0000002109027227 */ /* 0x000fc800078e00ff */
[----:B------:R-:W-:Y:S01]  /*5520*/  @!P6 IMAD.MOV R51, RZ, RZ, -R51 ;  /* 0x000000ffff33e224 */ /* 0x000fe200078e0a33 */
[----:B------:R-:W-:Y:S01]  /*5530*/  ISETP.GE.AND P6, PT, R124, RZ, PT ;  /* 0x000000ff7c00720c */ /* 0x000fe20003fc6270 */
[----:B------:R-:W-:Y:S02]  /*5540*/  IMAD R35, R6, R4, R35 ;  /* 0x0000000406237224 */ /* 0x000fe400078e0223 */
[----:B------:R-:W-:-:S04]  /*5550*/  IMAD.HI.U32 R4, R9, R31, RZ ;  /* 0x0000001f09047227 */ /* 0x000fc800078e00ff */
[----:B------:R-:W-:Y:S02]  /*5560*/  IMAD.MOV R5, RZ, RZ, -R2 ;  /* 0x000000ffff057224 */ /* 0x000fe400078e0a02 */
[----:B------:R-:W-:Y:S02]  /*5570*/  @!P3 IMAD.IADD R43, R43, 0x1, -R6 ;  /* 0x000000012b2bb824 */ /* 0x000fe400078e0a06 */
[----:B------:R-:W-:Y:S02]  /*5580*/  IMAD.MOV R4, RZ, RZ, -R4 ;  /* 0x000000ffff047224 */ /* 0x000fe400078e0a04 */
[C---:B------:R-:W-:Y:S01]  /*5590*/  IMAD R33, R6.reuse, R5, R33 ;  /* 0x0000000506217224 */ /* 0x040fe200078e0221 */
[C---:B------:R-:W-:Y:S01]  /*55a0*/  ISETP.GT.U32.AND P3, PT, R6.reuse, R43, PT ;  /* 0x0000002b0600720c */ /* 0x040fe20003f64070 */
[----:B------:R-:W-:Y:S01]  /*55b0*/  @!P1 IMAD.IADD R41, R41, 0x1, -R6 ;  /* 0x0000000129299824 */ /* 0x000fe200078e0a06 */
        /* <DEDUP_REMOVED lines=8> */
[----:B------:R-:W-:Y:S01]  /*5640*/  ISETP.GT.U32.AND P3, PT, R6, R37, PT ;  /* 0x000000250600720c */ /* 0x000fe20003f64070 */
[----:B------:R-:W-:Y:S02]  /*5650*/  IMAD.MOV R2, RZ, RZ, -R2 ;  /* 0x000000ffff027224 */ /* 0x000fe400078e0a02 */
[----:B------:R-:W-:Y:S02]  /*5660*/  @!P2 IMAD.MOV R43, RZ, RZ, -R43 ;  /* 0x000000ffff2ba224 */ /* 0x000fe400078e0a2b */
[--C-:B------:R-:W-:Y:S01]  /*5670*/  @!P0 IMAD.IADD R33, R33, 0x1, -R6.reuse ;  /* 0x0000000121218824 */ /* 0x100fe200078e0a06 */
[----:B------:R-:W-:Y:S01]  /*5680*/  ISETP.GE.AND P0, PT, R112, RZ, PT ;  /* 0x000000ff7000720c */ /* 0x000fe20003f06270 */
[----:B------:R-:W-:Y:S02]  /*5690*/  @!P6 IMAD.IADD R31, R31, 0x1, -R6 ;  /* 0x000000011f1fe824 */ /* 0x000fe400078e0a06 */
[C---:B------:R-:W-:Y:S01]  /*56a0*/  IMAD R29, R6.reuse, R2, R29 ;  /* 0x00000002061d7224 */ /* 0x040fe200078e021d */
[----:B------:R-:W-:Y:S01]  /*56b0*/  ISETP.GT.U32.AND P6, PT, R6, R33, PT ;  /* 0x000000210600720c */ /* 0x000fe20003fc4070 */
[----:B------:R-:W-:-:S04]  /*56c0*/  IMAD.HI.U32 R2, R9, R27, RZ ;  /* 0x0000001b09027227 */ /* 0x000fc800078e00ff */
[----:B------:R-:W-:Y:S02]  /*56d0*/  IMAD.MOV R2, RZ, RZ, -R2 ;  /* 0x000000ffff027224 */ /* 0x000fe400078e0a02 */
[--C-:B------:R-:W-:Y:S01]  /*56e0*/  @!P3 IMAD.IADD R37, R37, 0x1, -R6.reuse ;  /* 0x000000012525b824 */ /* 0x100fe200078e0a06 */
[----:B------:R-:W-:Y:S01]  /*56f0*/  ISETP.GE.AND P3, PT, R120, RZ, PT ;  /* 0x000000ff7800720c */ /* 0x000fe20003f66270 */
[C---:B------:R-:W-:Y:S02]  /*5700*/  IMAD R27, R6.reuse, R2, R27 ;  /* 0x00000002061b7224 */ /* 0x040fe400078e021b */
[----:B------:R-:W-:Y:S01]  /*5710*/  @!P5 IMAD.MOV R57, RZ, RZ, -R57 ;  /* 0x000000ffff39d224 */ /* 0x000fe200078e0a39 */
[C---:B------:R-:W-:Y:S01]  /*5720*/  ISETP.GT.U32.AND P2, PT, R6.reuse, R37, PT ;  /* 0x000000250600720c */ /* 0x040fe20003f44070 */
[--C-:B------:R-:W-:Y:S01]  /*5730*/  @!P6 IMAD.IADD R33, R33, 0x1, -R6.reuse ;  /* 0x000000012121e824 */ /* 0x100fe200078e0a06 */
[----:B------:R-:W-:Y:S01]  /*5740*/  ISETP.GT.U32.AND P6, PT, R6, R27, PT ;  /* 0x0000001b0600720c */ /* 0x000fe20003fc4070 */
[----:B------:R-:W-:Y:S01]  /*5750*/  @!P1 IMAD.IADD R35, R35, 0x1, -R6 ;  /* 0x0000000123239824 */ /* 0x000fe200078e0a06 */
[----:B------:R-:W-:Y:S01]  /*5760*/  ISETP.GE.AND P5, PT, R130, RZ, PT ;  /* 0x000000ff8200720c */ /* 0x000fe20003fa6270 */
[----:B------:R-:W-:-:S03]  /*5770*/  IMAD.HI.U32 R2, R9, R25, RZ ;  /* 0x0000001909027227 */ /* 0x000fc600078e00ff */
[----:B------:R-:W-:Y:S01]  /*5780*/  ISETP.GT.U32.AND P1, PT, R6, R35, PT ;  /* 0x000000230600720c */ /* 0x000fe20003f24070 */
[----:B------:R-:W-:Y:S02]  /*5790*/  IMAD.MOV R2, RZ, RZ, -R2 ;  /* 0x000000ffff027224 */ /* 0x000fe400078e0a02 */
[----:B------:R-:W-:-:S04]  /*57a0*/  IMAD.HI.U32 R5, R9, R7, RZ ;  /* 0x0000000709057227 */ /* 0x000fc800078e00ff */
[--C-:B------:R-:W-:Y:S01]  /*57b0*/  @!P2 IMAD.IADD R37, R37, 0x1, -R6.reuse ;  /* 0x000000012525a824 */ /* 0x100fe200078e0a06 */
[----:B------:R-:W-:Y:S01]  /*57c0*/  ISETP.GT.U32.AND P2, PT, R6, R29, PT ;  /* 0x0000001d0600720c */ /* 0x000fe20003f44070 */
[--C-:B------:R-:W-:Y:S02]  /*57d0*/  @!P6 IMAD.IADD R27, R27, 0x1, -R6.reuse ;  /* 0x000000011b1be824 */ /* 0x100fe400078e0a06 */
[----:B------:R-:W-:Y:S01]  /*57e0*/  @!P5 IMAD.MOV R47, RZ, RZ, -R47 ;  /* 0x000000ffff2fd224 */ /* 0x000fe200078e0a2f */
[----:B------:R-:W-:Y:S01]  /*57f0*/  ISETP.GE.AND P5, PT, R122, RZ, PT ;  /* 0x000000ff7a00720c */ /* 0x000fe20003fa6270 */
[C---:B------:R-:W-:Y:S01]  /*5800*/  IMAD R25, R6.reuse, R2, R25 ;  /* 0x0000000206197224 */ /* 0x040fe200078e0219 */
[----:B------:R-:W-:Y:S01]  /*5810*/  ISETP.GT.U32.AND P6, PT, R6, R27, PT ;  /* 0x0000001b0600720c */ /* 0x000fe20003fc4070 */
[----:B------:R-:W-:Y:S01]  /*5820*/  @!P1 IMAD.IADD R35, R35, 0x1, -R6 ;  /* 0x0000000123239824 */ /* 0x000fe200078e0a06 */
[----:B------:R-:W-:Y:S01]  /*5830*/  IABS R2, R15 ;  /* 0x0000000f00027213 */ /* 0x000fe20000000000 */
[----:B------:R-:W-:Y:S01]  /*5840*/  IMAD.MOV R5, RZ, RZ, -R5 ;  /* 0x000000ffff057224 */ /* 0x000fe200078e0a05 */
[----:B------:R-:W-:Y:S01]  /*5850*/  ISETP.GE.AND P1, PT, R116, RZ, PT ;  /* 0x000000ff7400720c */ /* 0x000fe20003f26270 */
[----:B------:R-:W-:-:S02]  /*5860*/  @!P3 IMAD.MOV R35, RZ, RZ, -R35 ;  /* 0x000000ffff23b224 */ /* 0x000fc400078e0a23 */
[--C-:B------:R-:W-:Y:S01]  /*5870*/  @!P2 IMAD.IADD R29, R29, 0x1, -R6.reuse ;  /* 0x000000011d1da824 */ /* 0x100fe200078e0a06 */
[----:B------:R-:W-:Y:S01]  /*5880*/  ISETP.GE.AND P2, PT, R23, RZ, PT ;  /* 0x000000ff1700720c */ /* 0x000fe20003f46270 */
[----:B------:R-:W-:Y:S01]  /*5890*/  @!P4 IMAD.MOV R37, RZ, RZ, -R37 ;  /* 0x000000ffff25c224 */ /* 0x000fe200078e0a25 */
[----:B------:R-:W-:Y:S01]  /*58a0*/  IABS R23, R110 ;  /* 0x0000006e00177213 */ /* 0x000fe20000000000 */
[----:B------:R-:W-:Y:S01]  /*58b0*/  @!P5 IMAD.MOV R39, RZ, RZ, -R39 ;  /* 0x000000ffff27d224 */ /* 0x000fe200078e0a27 */
[----:B------:R-:W-:Y:S01]  /*58c0*/  ISETP.GE.AND P5, PT, R114, RZ, PT ;  /* 0x000000ff7200720c */ /* 0x000fe20003fa6270 */
[----:B------:R-:W-:Y:S01]  /*58d0*/  @!P6 IMAD.IADD R27, R27, 0x1, -R6 ;  /* 0x000000011b1be824 */ /* 0x000fe200078e0a06 */
[C---:B------:R-:W-:Y:S01]  /*58e0*/  ISETP.GT.U32.AND P6, PT, R6.reuse, R25, PT ;  /* 0x000000190600720c */ /* 0x040fe20003fc4070 */
[----:B------:R-:W-:Y:S01]  /*58f0*/  IMAD.HI.U32 R4, R9, R23, RZ ;  /* 0x0000001709047227 */ /* 0x000fe200078e00ff */
[C---:B------:R-:W-:Y:S02]  /*5900*/  ISETP.GT.U32.AND P3, PT, R6.reuse, R29, PT ;  /* 0x0000001d0600720c */ /* 0x040fe40003f64070 */
[----:B------:R-:W-:Y:S01]  /*5910*/  ISETP.GT.U32.AND P4, PT, R6, R31, PT ;  /* 0x0000001f0600720c */ /* 0x000fe20003f84070 */
[----:B------:R-:W-:-:S02]  /*5920*/  IMAD.MOV R4, RZ, RZ, -R4 ;  /* 0x000000ffff047224 */ /* 0x000fc400078e0a04 */
[----:B------:R-:W-:Y:S02]  /*5930*/  @!P2 IMAD.MOV R27, RZ, RZ, -R27 ;  /* 0x000000ffff1ba224 */ /* 0x000fe400078e0a1b */
[----:B------:R-:W-:Y:S02]  /*5940*/  IMAD R23, R6, R4, R23 ;  /* 0x0000000406177224 */ /* 0x000fe400078e0217 */
[----:B------:R-:W-:Y:S01]  /*5950*/  @!P5 IMAD.MOV R33, RZ, RZ, -R33 ;  /* 0x000000ffff21d224 */ /* 0x000fe200078e0a21 */
[----:B------:R-:W-:Y:S01]  /*5960*/  ISETP.GE.AND P5, PT, R22, RZ, PT ;  /* 0x000000ff1600720c */ /* 0x000fe20003fa6270 */
[----:B------:R-:W-:Y:S01]  /*5970*/  @!P6 IMAD.IADD R25, R25, 0x1, -R6 ;  /* 0x000000011919e824 */ /* 0x000fe200078e0a06 */
[C---:B------:R-:W-:Y:S01]  /*5980*/  ISETP.GT.U32.AND P6, PT, R6.reuse, R23, PT ;  /* 0x000000170600720c */ /* 0x040fe20003fc4070 */
[----:B------:R-:W-:Y:S02]  /*5990*/  IMAD R22, R6, R5, R7 ;  /* 0x0000000506167224 */ /* 0x000fe400078e0207 */
[----:B------:R-:W-:-:S02]  /*59a0*/  IMAD.MOV.U32 R5, RZ, RZ, R2 ;  /* 0x000000ffff057224 */ /* 0x000fc400078e0002 */
[----:B------:R-:W-:Y:S01]  /*59b0*/  @!P3 IMAD.IADD R29, R29, 0x1, -R6 ;  /* 0x000000011d1db824 */ /* 0x000fe200078e0a06 */
[----:B------:R-:W-:Y:S01]  /*59c0*/  ISETP.GE.AND P3, PT, R110, RZ, PT ;  /* 0x000000ff6e00720c */ /* 0x000fe20003f66270 */
[----:B------:R-:W-:-:S04]  /*59d0*/  IMAD.HI.U32 R2, R9, R5, RZ ;  /* 0x0000000509027227 */ /* 0x000fc800078e00ff */
[----:B------:R-:W-:-:S04]  /*59e0*/  IMAD.HI.U32 R4, R9, R10, RZ ;  /* 0x0000000a09047227 */ /* 0x000fc800078e00ff */
[----:B------:R-:W-:Y:S02]  /*59f0*/  IMAD.MOV R7, RZ, RZ, -R2 ;  /* 0x000000ffff077224 */ /* 0x000fe400078e0a02 */
[----:B------:R-:W-:Y:S01]  /*5a00*/  @!P0 IMAD.MOV R29, RZ, RZ, -R29 ;  /* 0x000000ffff1d8224 */ /* 0x000fe200078e0a1d */
[----:B------:R-:W-:Y:S01]  /*5a10*/  ISETP.GT.U32.AND P0, PT, R6, R22, PT ;  /* 0x000000160600720c */ /* 0x000fe20003f04070 */
[----:B------:R-:W-:Y:S02]  /*5a20*/  IMAD.MOV R11, RZ, RZ, -R4 ;  /* 0x000000ffff0b7224 */ /* 0x000fe400078e0a04 */
[----:B------:R-:W-:-:S04]  /*5a30*/  IMAD.HI.U32 R4, R9, R13, RZ ;  /* 0x0000000d09047227 */ /* 0x000fc800078e00ff */
[--C-:B------:R-:W-:Y:S01]  /*5a40*/  @!P4 IMAD.IADD R31, R31, 0x1, -R6.reuse ;  /* 0x000000011f1fc824 */ /* 0x100fe200078e0a06 */
[----:B------:R-:W-:Y:S01]  /*5a50*/  ISETP.GE.AND P4, PT, R108, RZ, PT ;  /* 0x000000ff6c00720c */ /* 0x000fe20003f86270 */
[C---:B------:R-:W-:Y:S02]  /*5a60*/  IMAD R5, R6.reuse, R7, R5 ;  /* 0x0000000706057224 */ /* 0x040fe400078e0205 */
[----:B------:R-:W-:Y:S02]  /*5a70*/  @!P6 IMAD.IADD R23, R23, 0x1, -R6 ;  /* 0x000000011717e824 */ /* 0x000fe400078e0a06 */
[----:B------:R-:W-:Y:S01]  /*5a80*/  IMAD.MOV R4, RZ, RZ, -R4 ;  /* 0x000000ffff047224 */ /* 0x000fe200078e0a04 */
[C---:B------:R-:W-:Y:S01]  /*5a90*/  ISETP.GT.U32.AND P2, PT, R6.reuse, R5, PT ;  /* 0x000000050600720c */ /* 0x040fe20003f44070 */
[----:B------:R-:W-:Y:S01]  /*5aa0*/  @!P1 IMAD.MOV R31, RZ, RZ, -R31 ;  /* 0x000000ffff1f9224 */ /* 0x000fe200078e0a1f */
[C---:B------:R-:W-:Y:S01]  /*5ab0*/  ISETP.GT.U32.AND P1, PT, R6.reuse, R25, PT ;  /* 0x000000190600720c */ /* 0x040fe20003f24070 */
[----:B------:R-:W-:Y:S01]  /*5ac0*/  IMAD.HI.U32 R2, R9, R12, RZ ;  /* 0x0000000c09027227 */ /* 0x000fe200078e00ff */
[----:B------:R-:W-:-:S03]  /*5ad0*/  ISETP.GT.U32.AND P6, PT, R6, R23, PT ;  /* 0x000000170600720c */ /* 0x000fc60003fc4070 */
[C---:B------:R-:W-:Y:S02]  /*5ae0*/  IMAD R13, R6.reuse, R4, R13 ;  /* 0x00000004060d7224 */ /* 0x040fe400078e020d */
[----:B------:R-:W-:Y:S02]  /*5af0*/  IMAD R7, R6, R11, R10 ;  /* 0x0000000b06077224 */ /* 0x000fe400078e020a */
[----:B------:R-:W-:Y:S02]  /*5b00*/  IMAD.MOV R11, RZ, RZ, -R2 ;  /* 0x000000ffff0b7224 */ /* 0x000fe400078e0a02 */
[----:B------:R-:W-:Y:S01]  /*5b10*/  @!P0 IMAD.IADD R22, R22, 0x1, -R6 ;  /* 0x0000000116168824 */ /* 0x000fe200078e0a06 */
[C---:B------:R-:W-:Y:S01]  /*5b20*/  ISETP.GT.U32.AND P0, PT, R6.reuse, R13, PT ;  /* 0x0000000d0600720c */ /* 0x040fe20003f04070 */
[C---:B------:R-:W-:Y:S01]  /*5b30*/  IMAD R11, R6.reuse, R11, R12 ;  /* 0x0000000b060b7224 */ /* 0x040fe200078e020c */
[----:B------:R-:W-:Y:S01]  /*5b40*/  IABS R12, R106 ;  /* 0x0000006a000c7213 */ /* 0x000fe20000000000 */
[--C-:B------:R-:W-:Y:S01]  /*5b50*/  @!P1 IMAD.IADD R25, R25, 0x1, -R6.reuse ;  /* 0x0000000119199824 */ /* 0x100fe200078e0a06 */
[C---:B------:R-:W-:Y:S01]  /*5b60*/  ISETP.GT.U32.AND P1, PT, R6.reuse, R7, PT ;  /* 0x000000070600720c */ /* 0x040fe20003f24070 */
[--C-:B------:R-:W-:Y:S01]  /*5b70*/  @!P6 IMAD.IADD R23, R23, 0x1, -R6.reuse ;  /* 0x000000011717e824 */ /* 0x100fe200078e0a06 */
[C---:B------:R-:W-:Y:S01]  /*5b80*/  ISETP.GT.U32.AND P6, PT, R6.reuse, R11, PT ;  /* 0x0000000b0600720c */ /* 0x040fe20003fc4070 */
[----:B------:R-:W-:Y:S01]  /*5b90*/  @!P2 IMAD.IADD R5, R5, 0x1, -R6 ;  /* 0x000000010505a824 */ /* 0x000fe200078e0a06 */
[----:B------:R-:W-:Y:S01]  /*5ba0*/  ISETP.GT.U32.AND P2, PT, R6, R22, PT ;  /* 0x000000160600720c */ /* 0x000fe20003f44070 */
[----:B------:R-:W-:-:S04]  /*5bb0*/  IMAD.HI.U32 R8, R9, R229, RZ ;  /* 0x000000e509087227 */ /* 0x000fc800078e00ff */
[----:B------:R-:W-:Y:S02]  /*5bc0*/  IMAD.MOV R8, RZ, RZ, -R8 ;  /* 0x000000ffff087224 */ /* 0x000fe400078e0a08 */
[----:B------:R-:W-:Y:S02]  /*5bd0*/  @!P0 IMAD.IADD R13, R13, 0x1, -R6 ;  /* 0x000000010d0d8824 */ /* 0x000fe400078e0a06 */
[C---:B------:R-:W-:Y:S02]  /*5be0*/  IMAD R229, R6.reuse, R8, R229 ;  /* 0x0000000806e57224 */ /* 0x040fe400078e02e5 */
[----:B------:R-:W-:Y:S01]  /*5bf0*/  @!P4 IMAD.MOV R25, RZ, RZ, -R25 ;  /* 0x000000ffff19c224 */ /* 0x000fe200078e0a19 */
[----:B------:R-:W-:Y:S01]  /*5c00*/  ISETP.GT.U32.AND P4, PT, R6, R13, PT ;  /* 0x0000000d0600720c */ /* 0x000fe20003f84070 */
[----:B------:R-:W-:-:S04]  /*5c10*/  IMAD.HI.U32 R2, R9, R239, RZ ;  /* 0x000000ef09027227 */ /* 0x000fc800078e00ff */
[----:B------:R-:W-:-:S04]  /*5c20*/  IMAD.HI.U32 R10, R9, R12, RZ ;  /* 0x0000000c090a7227 */ /* 0x000fc800078e00ff */
[--C-:B------:R-:W-:Y:S01]  /*5c30*/  @!P1 IMAD.IADD R7, R7, 0x1, -R6.reuse ;  /* 0x0000000107079824 */ /* 0x100fe200078e0a06 */
[----:B------:R-:W-:Y:S01]  /*5c40*/  ISETP.GT.U32.AND P1, PT, R6, R5, PT ;  /* 0x000000050600720c */ /* 0x000fe20003f24070 */
[--C-:B------:R-:W-:Y:S02]  /*5c50*/  @!P6 IMAD.IADD R11, R11, 0x1, -R6.reuse ;  /* 0x000000010b0be824 */ /* 0x100fe400078e0a06 */
[----:B------:R-:W-:Y:S01]  /*5c60*/  @!P2 IMAD.IADD R22, R22, 0x1, -R6 ;  /* 0x000000011616a824 */ /* 0x000fe200078e0a06 */
[C---:B------:R-:W-:Y:S01]  /*5c70*/  ISETP.GT.U32.AND P2, PT, R6.reuse, R229, PT ;  /* 0x000000e50600720c */ /* 0x040fe20003f44070 */
[----:B------:R-:W-:Y:S01]  /*5c80*/  IMAD.MOV R2, RZ, RZ, -R2 ;  /* 0x000000ffff027224 */ /* 0x000fe200078e0a02 */
[C---:B------:R-:W-:Y:S01]  /*5c90*/  ISETP.GT.U32.AND P0, PT, R6.reuse, R11, PT ;  /* 0x0000000b0600720c */ /* 0x040fe20003f04070 */
[----:B------:R-:W-:Y:S01]  /*5ca0*/  IMAD.MOV R10, RZ, RZ, -R10 ;  /* 0x000000ffff0a7224 */ /* 0x000fe200078e0a0a */
[----:B------:R-:W-:Y:S01]  /*5cb0*/  ISETP.GT.U32.AND P6, PT, R6, R7, PT ;  /* 0x000000070600720c */ /* 0x000fe20003fc4070 */
[----:B------:R-:W-:-:S04]  /*5cc0*/  IMAD.HI.U32 R4, R9, R249, RZ ;  /* 0x000000f909047227 */ /* 0x000fc800078e00ff */
[----:B------:R-:W-:Y:S02]  /*5cd0*/  IMAD R239, R6, R2, R239 ;  /* 0x0000000206ef7224 */ /* 0x000fe400078e02ef */
[----:B------:R-:W-:-:S04]  /*5ce0*/  IMAD.HI.U32 R8, R9, R251, RZ ;  /* 0x000000fb09087227 */ /* 0x000fc800078e00ff */
[C---:B------:R-:W-:Y:S01]  /*5cf0*/  IMAD R2, R6.reuse, R10, R12 ;  /* 0x0000000a06027224 */ /* 0x040fe200078e020c */
[----:B------:R-:W-:Y:S01]  /*5d00*/  IABS R10, R96 ;  /* 0x00000060000a7213 */ /* 0x000fe20000000000 */
[----:B------:R-:W-:Y:S01]  /*5d10*/  IMAD.MOV R4, RZ, RZ, -R4 ;  /* 0x000000ffff047224 */ /* 0x000fe200078e0a04 */
[----:B------:R-:W-:Y:S01]  /*5d20*/  IABS R12, R16 ;  /* 0x00000010000c7213 */ /* 0x000fe20000000000 */
[----:B------:R-:W-:Y:S02]  /*5d30*/  IMAD.MOV R8, RZ, RZ, -R8 ;  /* 0x000000ffff087224 */ /* 0x000fe400078e0a08 */
[----:B------:R-:W-:Y:S01]  /*5d40*/  @!P4 IMAD.IADD R13, R13, 0x1, -R6 ;  /* 0x000000010d0dc824 */ /* 0x000fe200078e0a06 */
[C---:B------:R-:W-:Y:S01]  /*5d50*/  ISETP.GT.U32.AND P4, PT, R6.reuse, R2, PT ;  /* 0x000000020600720c */ /* 0x040fe20003f84070 */
[----:B------:R-:W-:Y:S02]  /*5d60*/  IMAD R249, R6, R4, R249 ;  /* 0x0000000406f97224 */ /* 0x000fe400078e02f9 */
[----:B------:R-:W-:-:S04]  /*5d70*/  IMAD.HI.U32 R4, R9, R10, RZ ;  /* 0x0000000a09047227 */ /* 0x000fc800078e00ff */
[C---:B------:R-:W-:Y:S02]  /*5d80*/  IMAD R251, R6.reuse, R8, R251 ;  /* 0x0000000806fb7224 */ /* 0x040fe400078e02fb */
[--C-:B------:R-:W-:Y:S01]  /*5d90*/  @!P1 IMAD.IADD R5, R5, 0x1, -R6.reuse ;  /* 0x0000000105059824 */ /* 0x100fe200078e0a06 */
[C---:B------:R-:W-:Y:S01]  /*5da0*/  ISETP.GT.U32.AND P1, PT, R6.reuse, R239, PT ;  /* 0x000000ef0600720c */ /* 0x040fe20003f24070 */
[----:B------:R-:W-:Y:S01]  /*5db0*/  @!P2 IMAD.IADD R229, R229, 0x1, -R6 ;  /* 0x00000001e5e5a824 */ /* 0x000fe200078e0a06 */
[----:B------:R-:W-:Y:S01]  /*5dc0*/  ISETP.GE.AND P2, PT, R15, RZ, PT ;  /* 0x000000ff0f00720c */ /* 0x000fe20003f46270 */
[----:B------:R-:W-:Y:S02]  /*5dd0*/  IMAD.MOV R15, RZ, RZ, -R4 ;  /* 0x000000ffff0f7224 */ /* 0x000fe400078e0a04 */
[----:B------:R-:W-:Y:S01]  /*5de0*/  @!P0 IMAD.IADD R11, R11, 0x1, -R6 ;  /* 0x000000010b0b8824 */ /* 0x000fe200078e0a06 */
[C---:B------:R-:W-:Y:S01]  /*5df0*/  ISETP.GT.U32.AND P0, PT, R6.reuse, R251, PT ;  /* 0x000000fb0600720c */ /* 0x040fe20003f04070 */
[----:B------:R-:W-:-:S02]  /*5e00*/  IMAD R4, R6, R15, R10 ;  /* 0x0000000f06047224 */ /* 0x000fc400078e020a */
[----:B------:R-:W-:Y:S02]  /*5e10*/  @!P4 IMAD.IADD R2, R2, 0x1, -R6 ;  /* 0x000000010202c824 */ /* 0x000fe400078e0a06 */
[----:B------:R-:W-:Y:S01]  /*5e20*/  IMAD.HI.U32 R8, R9, R12, RZ ;  /* 0x0000000c09087227 */ /* 0x000fe200078e00ff */
[----:B------:R-:W-:-:S03]  /*5e30*/  ISETP.GT.U32.AND P4, PT, R6, R4, PT ;  /* 0x000000040600720c */ /* 0x000fc60003f84070 */
[--C-:B------:R-:W-:Y:S01]  /*5e40*/  @!P6 IMAD.IADD R7, R7, 0x1, -R6.reuse ;  /* 0x000000010707e824 */ /* 0x100fe200078e0a06 */
[C---:B------:R-:W-:Y:S01]  /*5e50*/  ISETP.GT.U32.AND P6, PT, R6.reuse, R249, PT ;  /* 0x000000f90600720c */ /* 0x040fe20003fc4070 */
[----:B------:R-:W-:Y:S01]  /*5e60*/  @!P1 IMAD.IADD R239, R239, 0x1, -R6 ;  /* 0x00000001efef9824 */ /* 0x000fe200078e0a06 */
[----:B------:R-:W-:Y:S01]  /*5e70*/  ISETP.GE.AND P1, PT, R17, RZ, PT ;  /* 0x000000ff1100720c */ /* 0x000fe20003f26270 */
[----:B------:R-:W-:Y:S02]  /*5e80*/  IMAD.MOV R17, RZ, RZ, -R8 ;  /* 0x000000ffff117224 */ /* 0x000fe400078e0a08 */
[----:B------:R-:W-:Y:S01]  /*5e90*/  @!P0 IMAD.IADD R251, R251, 0x1, -R6 ;  /* 0x00000001fbfb8824 */ /* 0x000fe200078e0a06 */
[----:B------:R-:W-:Y:S01]  /*5ea0*/  ISETP.GE.AND P0, PT, R21, RZ, PT ;  /* 0x000000ff1500720c */ /* 0x000fe20003f06270 */
[----:B------:R-:W-:Y:S01]  /*5eb0*/  IMAD R8, R6, R17, R12 ;  /* 0x0000001106087224 */ /* 0x000fe200078e020c */
[----:B------:R-:W-:Y:S01]  /*5ec0*/  IABS R21, R88 ;  /* 0x0000005800157213 */ /* 0x000fe20000000000 */
[----:B------:R-:W-:-:S02]  /*5ed0*/  @!P4 IMAD.IADD R4, R4, 0x1, -R6 ;  /* 0x000000010404c824 */ /* 0x000fc400078e0a06 */
[----:B------:R-:W-:Y:S01]  /*5ee0*/  @!P3 IMAD.MOV R23, RZ, RZ, -R23 ;  /* 0x000000ffff17b224 */ /* 0x000fe200078e0a17 */
[C---:B------:R-:W-:Y:S01]  /*5ef0*/  ISETP.GT.U32.AND P4, PT, R6.reuse, R8, PT ;  /* 0x000000080600720c */ /* 0x040fe20003f84070 */
[----:B------:R-:W-:Y:S01]  /*5f00*/  IMAD.HI.U32 R12, R9, R21, RZ ;  /* 0x00000015090c7227 */ /* 0x000fe200078e00ff */
[----:B------:R-:W-:-:S03]  /*5f10*/  ISETP.GT.U32.AND P3, PT, R6, R229, PT ;  /* 0x000000e50600720c */ /* 0x000fc60003f64070 */
[----:B------:R-:W-:Y:S01]  /*5f20*/  @!P6 IMAD.IADD R249, R249, 0x1, -R6 ;  /* 0x00000001f9f9e824 */ /* 0x000fe200078e0a06 */
[----:B------:R-:W-:Y:S01]  /*5f30*/  ISETP.GE.AND P6, PT, R19, RZ, PT ;  /* 0x000000ff1300720c */ /* 0x000fe20003fc6270 */
[----:B------:R-:W-:Y:S01]  /*5f40*/  IMAD.MOV R12, RZ, RZ, -R12 ;  /* 0x000000ffff0c7224 */ /* 0x000fe200078e0a0c */
[----:B------:R-:W-:Y:S01]  /*5f50*/  IABS R19, R18 ;  /* 0x0000001200137213 */ /* 0x000fe20000000000 */
[----:B------:R-:W-:-:S04]  /*5f60*/  IMAD.HI.U32 R15, R9, R24, RZ ;  /* 0x00000018090f7227 */ /* 0x000fc800078e00ff */
[----:B------:R-:W-:Y:S02]  /*5f70*/  IMAD R12, R6, R12, R21 ;  /* 0x0000000c060c7224 */ /* 0x000fe400078e0215 */
[----:B------:R-:W-:Y:S02]  /*5f80*/  IMAD.MOV.U32 R21, RZ, RZ, R5 ;  /* 0x000000ffff157224 */ /* 0x000fe400078e0005 */
[----:B------:R-:W-:-:S04]  /*5f90*/  IMAD.HI.U32 R10, R9, R19, RZ ;  /* 0x00000013090a7227 */ /* 0x000fc800078e00ff */
[----:B------:R-:W-:Y:S01]  /*5fa0*/  @!P4 IMAD.IADD R8, R8, 0x1, -R6 ;  /* 0x000000010808c824 */ /* 0x000fe200078e0a06 */
[C---:B------:R-:W-:Y:S01]  /*5fb0*/  ISETP.GT.U32.AND P4, PT, R6.reuse, R239, PT ;  /* 0x000000ef0600720c */ /* 0x040fe20003f84070 */
[----:B------:R-:W-:Y:S01]  /*5fc0*/  @!P2 IMAD.MOV R21, RZ, RZ, -R21 ;  /* 0x000000ffff15a224 */ /* 0x000fe200078e0a15 */
[C---:B------:R-:W-:Y:S01]  /*5fd0*/  ISETP.GT.U32.AND P2, PT, R6.reuse, R249, PT ;  /* 0x000000f90600720c */ /* 0x040fe20003f44070 */
[----:B------:R-:W-:Y:S02]  /*5fe0*/  IMAD.MOV R10, RZ, RZ, -R10 ;  /* 0x000000ffff0a7224 */ /* 0x000fe400078e0a0a */
[----:B------:R-:W-:Y:S02]  /*5ff0*/  IMAD.MOV R15, RZ, RZ, -R15 ;  /* 0x000000ffff0f7224 */ /* 0x000fe400078e0a0f */
[----:B------:R-:W-:Y:S02]  /*6000*/  IMAD R10, R6, R10, R19 ;  /* 0x0000000a060a7224 */ /* 0x000fe400078e0213 */
[----:B------:R-:W-:-:S02]  /*6010*/  IMAD.MOV.U32 R19, RZ, RZ, R7 ;  /* 0x000000ffff137224 */ /* 0x000fc400078e0007 */
[----:B------:R-:W-:-:S04]  /*6020*/  IMAD.HI.U32 R17, R9, R26, RZ ;  /* 0x0000001a09117227 */ /* 0x000fc800078e00ff */
[C---:B------:R-:W-:Y:S02]  /*6030*/  IMAD R24, R6.reuse, R15, R24 ;  /* 0x0000000f06187224 */ /* 0x040fe400078e0218 */
[----:B------:R-:W-:Y:S01]  /*6040*/  @!P1 IMAD.MOV R19, RZ, RZ, -R19 ;  /* 0x000000ffff139224 */ /* 0x000fe200078e0a13 */
[C---:B------:R-:W-:Y:S01]  /*6050*/  ISETP.GT.U32.AND P1, PT, R6.reuse, R251, PT ;  /* 0x000000fb0600720c */ /* 0x040fe20003f24070 */
[----:B------:R-:W-:Y:S02]  /*6060*/  IMAD.MOV R17, RZ, RZ, -R17 ;  /* 0x000000ffff117224 */ /* 0x000fe400078e0a11 */
[----:B------:R-:W-:Y:S02]  /*6070*/  IMAD.MOV.U32 R15, RZ, RZ, R13 ;  /* 0x000000ffff0f7224 */ /* 0x000fe400078e000d */
[--C-:B------:R-:W-:Y:S01]  /*6080*/  @!P4 IMAD.IADD R239, R239, 0x1, -R6.reuse ;  /* 0x00000001efefc824 */ /* 0x100fe200078e0a06 */
[C---:B------:R-:W-:Y:S01]  /*6090*/  ISETP.GT.U32.AND P4, PT, R6.reuse, R12, PT ;  /* 0x0000000c0600720c */ /* 0x040fe20003f84070 */
[----:B------:R-:W-:Y:S01]  /*60a0*/  @!P2 IMAD.IADD R249, R249, 0x1, -R6 ;  /* 0x00000001f9f9a824 */ /* 0x000fe200078e0a06 */
[C---:B------:R-:W-:Y:S01]  /*60b0*/  ISETP.GT.U32.AND P2, PT, R6.reuse, R24, PT ;  /* 0x000000180600720c */ /* 0x040fe20003f44070 */
[----:B------:R-:W-:-:S02]  /*60c0*/  IMAD R26, R6, R17, R26 ;  /* 0x00000011061a7224 */ /* 0x000fc400078e021a */
[----:B------:R-:W-:Y:S01]  /*60d0*/  @!P5 IMAD.MOV R22, RZ, RZ, -R22 ;  /* 0x000000ffff16d224 */ /* 0x000fe200078e0a16 */
[C---:B------:R-:W-:Y:S01]  /*60e0*/  ISETP.GT.U32.AND P5, PT, R6.reuse, R2, PT ;  /* 0x000000020600720c */ /* 0x040fe20003fa4070 */
[----:B------:R-:W-:Y:S01]  /*60f0*/  @!P0 IMAD.MOV R15, RZ, RZ, -R15 ;  /* 0x000000ffff0f8224 */ /* 0x000fe200078e0a0f */
[C---:B------:R-:W-:Y:S01]  /*6100*/  ISETP.GT.U32.AND P0, PT, R6.reuse, R4, PT ;  /* 0x000000040600720c */ /* 0x040fe20003f04070 */
[----:B------:R-:W-:Y:S01]  /*6110*/  @!P3 IMAD.IADD R229, R229, 0x1, -R6 ;  /* 0x00000001e5e5b824 */ /* 0x000fe200078e0a06 */
[----:B------:R-:W-:Y:S01]  /*6120*/  ISETP.GT.U32.AND P3, PT, R6, R10, PT ;  /* 0x0000000a0600720c */ /* 0x000fe20003f64070 */
[----:B------:R-:W-:Y:S02]  /*6130*/  IMAD.MOV.U32 R17, RZ, RZ, R11 ;  /* 0x000000ffff117224 */ /* 0x000fe400078e000b */
[----:B------:R-:W-:-:S04]  /*6140*/  IMAD.HI.U32 R9, R9, R28, RZ ;  /* 0x0000001c09097227 */ /* 0x000fc800078e00ff */
[----:B------:R-:W-:Y:S01]  /*6150*/  @!P6 IMAD.MOV R17, RZ, RZ, -R17 ;  /* 0x000000ffff11e224 */ /* 0x000fe200078e0a11 */
[C---:B------:R-:W-:Y:S01]  /*6160*/  ISETP.GT.U32.AND P6, PT, R6.reuse, R8, PT ;  /* 0x000000080600720c */ /* 0x040fe20003fc4070 */
[----:B------:R-:W-:Y:S02]  /*6170*/  IMAD.MOV R9, RZ, RZ, -R9 ;  /* 0x000000ffff097224 */ /* 0x000fe400078e0a09 */
[----:B------:R-:W-:Y:S01]  /*6180*/  @!P1 IMAD.IADD R251, R251, 0x1, -R6 ;  /* 0x00000001fbfb9824 */ /* 0x000fe200078e0a06 */
[C---:B------:R-:W-:Y:S01]  /*6190*/  ISETP.GT.U32.AND P1, PT, R6.reuse, R26, PT ;  /* 0x0000001a0600720c */ /* 0x040fe20003f24070 */
[----:B------:R-:W-:Y:S02]  /*61a0*/  IMAD R28, R6, R9, R28 ;  /* 0x00000009061c7224 */ /* 0x000fe400078e021c */
[--C-:B------:R-:W-:Y:S01]  /*61b0*/  @!P4 IMAD.IADD R12, R12, 0x1, -R6.reuse ;  /* 0x000000010c0cc824 */ /* 0x100fe200078e0a06 */
[----:B------:R-:W-:Y:S01]  /*61c0*/  ISETP.GE.AND P4, PT, R104, RZ, PT ;  /* 0x000000ff6800720c */ /* 0x000fe20003f86270 */
[--C-:B------:R-:W-:Y:S01]  /*61d0*/  @!P2 IMAD.IADD R24, R24, 0x1, -R6.reuse ;  /* 0x000000011818a824 */ /* 0x100fe200078e0a06 */
[----:B------:R-:W-:Y:S01]  /*61e0*/  ISETP.GE.AND P2, PT, R106, RZ, PT ;  /* 0x000000ff6a00720c */ /* 0x000fe20003f46270 */
[--C-:B------:R-:W-:Y:S01]  /*61f0*/  @!P5 IMAD.IADD R2, R2, 0x1, -R6.reuse ;  /* 0x000000010202d824 */ /* 0x100fe200078e0a06 */
[----:B------:R-:W-:Y:S01]  /*6200*/  ISETP.GT.U32.AND P5, PT, R6, R28, PT ;  /* 0x0000001c0600720c */ /* 0x000fe20003fa4070 */
[--C-:B------:R-:W-:Y:S01]  /*6210*/  @!P0 IMAD.IADD R4, R4, 0x1, -R6.reuse ;  /* 0x0000000104048824 */ /* 0x100fe200078e0a06 */
[----:B------:R-:W-:Y:S01]  /*6220*/  ISETP.GE.AND P0, PT, R98, RZ, PT ;  /* 0x000000ff6200720c */ /* 0x000fe20003f06270 */
[--C-:B------:R-:W-:Y:S01]  /*6230*/  @!P3 IMAD.IADD R10, R10, 0x1, -R6.reuse ;  /* 0x000000010a0ab824 */ /* 0x100fe200078e0a06 */
[----:B------:R-:W-:Y:S01]  /*6240*/  ISETP.GE.AND P3, PT, R102, RZ, PT ;  /* 0x000000ff6600720c */ /* 0x000fe20003f66270 */
[--C-:B------:R-:W-:Y:S01]  /*6250*/  @!P6 IMAD.IADD R8, R8, 0x1, -R6.reuse ;  /* 0x000000010808e824 */ /* 0x100fe200078e0a06 */
[----:B------:R-:W-:Y:S01]  /*6260*/  ISETP.GE.AND P6, PT, R100, RZ, PT ;  /* 0x000000ff6400720c */ /* 0x000fe20003fc6270 */
[----:B------:R-:W-:Y:S01]  /*6270*/  @!P1 IMAD.IADD R26, R26, 0x1, -R6 ;  /* 0x000000011a1a9824 */ /* 0x000fe200078e0a06 */
[----:B------:R-:W-:Y:S01]  /*6280*/  ISETP.GE.AND P1, PT, R96, RZ, PT ;  /* 0x000000ff6000720c */ /* 0x000fe20003f26270 */
[----:B------:R-:W-:-:S02]  /*6290*/  IMAD.MOV.U32 R7, RZ, RZ, R251 ;  /* 0x000000ffff077224 */ /* 0x000fc400078e00fb */
[----:B------:R-:W-:Y:S02]  /*62a0*/  IMAD.MOV.U32 R5, RZ, RZ, R2 ;  /* 0x000000ffff057224 */ /* 0x000fe400078e0002 */
[----:B------:R-:W-:Y:S01]  /*62b0*/  IMAD.MOV.U32 R13, RZ, RZ, R229 ;  /* 0x000000ffff0d7224 */ /* 0x000fe200078e00e5 */
[----:B------:R-:W-:Y:S01]  /*62c0*/  SHF.R.S32.HI R229, RZ, 0x1f, R20 ;  /* 0x0000001fffe57819 */ /* 0x000fe20000011414 */
[----:B------:R-:W-:Y:S02]  /*62d0*/  IMAD.MOV.U32 R9, RZ, RZ, R249 ;  /* 0x000000ffff097224 */ /* 0x000fe400078e00f9 */
[----:B------:R-:W-:Y:S01]  /*62e0*/  @!P4 IMAD.MOV R7, RZ, RZ, -R7 ;  /* 0x000000ffff07c224 */ /* 0x000fe200078e0a07 */
[----:B------:R-:W-:Y:S01]  /*62f0*/  ISETP.GT.U32.AND P4, PT, R6, R26, PT ;  /* 0x0000001a0600720c */ /* 0x000fe20003f84070 */
[----:B------:R-:W-:Y:S01]  /*6300*/  @!P2 IMAD.MOV R5, RZ, RZ, -R5 ;  /* 0x000000ffff05a224 */ /* 0x000fe200078e0a05 */
[----:B------:R-:W-:Y:S01]  /*6310*/  ISETP.GE.AND P2, PT, R16, RZ, PT ;  /* 0x000000ff1000720c */ /* 0x000fe20003f46270 */
[----:B------:R-:W-:Y:S01]  /*6320*/  @!P5 IMAD.IADD R28, R28, 0x1, -R6 ;  /* 0x000000011c1cd824 */ /* 0x000fe200078e0a06 */
[C---:B------:R-:W-:Y:S01]  /*6330*/  ISETP.GT.U32.AND P5, PT, R6.reuse, R12, PT ;  /* 0x0000000c0600720c */ /* 0x040fe20003fa4070 */
[----:B------:R-:W-:Y:S01]  /*6340*/  @!P0 IMAD.MOV R13, RZ, RZ, -R13 ;  /* 0x000000ffff0d8224 */ /* 0x000fe200078e0a0d */
[C---:B------:R-:W-:Y:S01]  /*6350*/  ISETP.GT.U32.AND P0, PT, R6.reuse, R10, PT ;  /* 0x0000000a0600720c */ /* 0x040fe20003f04070 */
[----:B------:R-:W-:Y:S01]  /*6360*/  @!P3 IMAD.MOV R9, RZ, RZ, -R9 ;  /* 0x000000ffff09b224 */ /* 0x000fe200078e0a09 */
[----:B------:R-:W-:Y:S01]  /*6370*/  ISETP.GT.U32.AND P3, PT, R6, R24, PT ;  /* 0x000000180600720c */ /* 0x000fe20003f64070 */
[----:B------:R-:W-:Y:S01]  /*6380*/  IMAD.MOV.U32 R11, RZ, RZ, R239 ;  /* 0x000000ffff0b7224 */ /* 0x000fe200078e00ef */
[----:B------:R-:W-:Y:S01]  /*6390*/  LEA.HI R20, R229, R20, RZ, 0x7 ;  /* 0x00000014e5147211 */ /* 0x000fe200078f38ff */
[----:B------:R-:W-:-:S02]  /*63a0*/  IMAD.MOV.U32 R251, RZ, RZ, R4 ;  /* 0x000000fffffb7224 */ /* 0x000fc400078e0004 */
[----:B------:R-:W-:Y:S01]  /*63b0*/  @!P6 IMAD.MOV R11, RZ, RZ, -R11 ;  /* 0x000000ffff0be224 */ /* 0x000fe200078e0a0b */
[----:B------:R-:W-:Y:S01]  /*63c0*/  ISETP.GT.U32.AND P6, PT, R6, R28, PT ;  /* 0x0000001c0600720c */ /* 0x000fe20003fc4070 */
[----:B------:R-:W-:Y:S01]  /*63d0*/  @!P1 IMAD.MOV R251, RZ, RZ, -R251 ;  /* 0x000000fffffb9224 */ /* 0x000fe200078e0afb */
[----:B------:R-:W-:Y:S01]  /*63e0*/  ISETP.GE.AND P1, PT, R18, RZ, PT ;  /* 0x000000ff1200720c */ /* 0x000fe20003f26270 */
[----:B------:R-:W-:Y:S01]  /*63f0*/  @!P4 IMAD.IADD R26, R26, 0x1, -R6 ;  /* 0x000000011a1ac824 */ /* 0x000fe200078e0a06 */
[----:B------:R-:W-:Y:S01]  /*6400*/  ISETP.GE.AND P4, PT, R94, RZ, PT ;  /* 0x000000ff5e00720c */ /* 0x000fe20003f86270 */
[----:B------:R-:W-:Y:S01]  /*6410*/  @!P2 IMAD.MOV R8, RZ, RZ, -R8 ;  /* 0x000000ffff08a224 */ /* 0x000fe200078e0a08 */
[----:B------:R-:W-:Y:S01]  /*6420*/  ISETP.NE.AND P2, PT, R159, RZ, PT ;  /* 0x000000ff9f00720c */ /* 0x000fe20003f45270 */
[--C-:B------:R-:W-:Y:S01]  /*6430*/  @!P0 IMAD.IADD R10, R10, 0x1, -R6.reuse ;  /* 0x000000010a0a8824 */ /* 0x100fe200078e0a06 */
[----:B------:R-:W-:Y:S01]  /*6440*/  LOP3.LUT R18, RZ, R159, RZ, 0x33, !PT ;  /* 0x0000009fff127212 */ /* 0x000fe200078e33ff */
[--C-:B------:R-:W-:Y:S01]  /*6450*/  @!P5 IMAD.IADD R12, R12, 0x1, -R6.reuse ;  /* 0x000000010c0cd824 */ /* 0x100fe200078e0a06 */
[----:B------:R-:W-:Y:S01]  /*6460*/  ISETP.GE.AND P0, PT, R88, RZ, PT ;  /* 0x000000ff5800720c */ /* 0x000fe20003f06270 */
[--C-:B------:R-:W-:Y:S01]  /*6470*/  @!P3 IMAD.IADD R24, R24, 0x1, -R6.reuse ;  /* 0x000000011818b824 */ /* 0x100fe200078e0a06 */
[----:B------:R-:W-:Y:S01]  /*6480*/  ISETP.GE.AND P5, PT, R90, RZ, PT ;  /* 0x000000ff5a00720c */ /* 0x000fe20003fa6270 */
[----:B------:R-:W-:Y:S01]  /*6490*/  @!P6 IMAD.IADD R28, R28, 0x1, -R6 ;  /* 0x000000011c1ce824 */ /* 0x000fe200078e0a06 */
[----:B------:R-:W-:Y:S01]  /*64a0*/  ISETP.GE.AND P3, PT, R92, RZ, PT ;  /* 0x000000ff5c00720c */ /* 0x000fe20003f66270 */
[----:B------:R-:W-:Y:S01]  /*64b0*/  IMAD R2, R204, UR60, RZ ;  /* 0x0000003ccc027c24 */ /* 0x000fe2000f8e02ff */
[C---:B------:R-:W-:Y:S01]  /*64c0*/  SEL R245, R18.reuse, R245, !P2 ;  /* 0x000000f512f57207 */ /* 0x040fe20005000000 */
[----:B------:R-:W-:Y:S01]  /*64d0*/  IMAD.MOV.U32 R229, RZ, RZ, R28 ;  /* 0x000000ffffe57224 */ /* 0x000fe200078e001c */
[----:B------:R-:W-:Y:S01]  /*64e0*/  SEL R243, R18, R243, !P2 ;  /* 0x000000f312f37207 */ /* 0x000fe20005000000 */
[----:B------:R-:W-:Y:S01]  /*64f0*/  IMAD.MOV.U32 R249, RZ, RZ, R24 ;  /* 0x000000fffff97224 */ /* 0x000fe200078e0018 */
[----:B------:R-:W-:Y:S01]  /*6500*/  LEA R4, P6, R2, UR8, 0x1 ;  /* 0x0000000802047c11 */ /* 0x000fe2000f8c08ff */
[----:B------:R-:W-:Y:S01]  /*6510*/  IMAD R245, R245, UR10, RZ ;  /* 0x0000000af5f57c24 */ /* 0x000fe2000f8e02ff */
[C---:B------:R-:W-:Y:S01]  /*6520*/  SEL R227, R18.reuse, R227, !P2 ;  /* 0x000000e312e37207 */ /* 0x040fe20005000000 */
[----:B------:R-:W-:Y:S01]  /*6530*/  IMAD.MOV.U32 R239, RZ, RZ, R26 ;  /* 0x000000ffffef7224 */ /* 0x000fe200078e001a */
[----:B------:R-:W-:Y:S01]  /*6540*/  SEL R233, R18, R233, !P2 ;  /* 0x000000e912e97207 */ /* 0x000fe20005000000 */
[----:B------:R-:W-:Y:S01]  /*6550*/  @!P4 IMAD.MOV R229, RZ, RZ, -R229 ;  /* 0x000000ffffe5c224 */ /* 0x000fe200078e0ae5 */
[----:B------:R-:W-:Y:S01]  /*6560*/  LEA R152, P4, R245, R4, 0x1 ;  /* 0x00000004f5987211 */ /* 0x000fe200078808ff */
[----:B------:R-:W-:Y:S01]  /*6570*/  @!P1 IMAD.MOV R10, RZ, RZ, -R10 ;  /* 0x000000ffff0a9224 */ /* 0x000fe200078e0a0a */
[----:B------:R-:W-:Y:S01]  /*6580*/  LEA.HI.X.SX32 R2, R2, UR9, 0x1, P6 ;  /* 0x0000000902027c11 */ /* 0x000fe2000b0f0eff */
[----:B------:R-:W-:Y:S01]  /*6590*/  @!P0 IMAD.MOV R12, RZ, RZ, -R12 ;  /* 0x000000ffff0c8224 */ /* 0x000fe200078e0a0c */
[C---:B------:R-:W-:Y:S01]  /*65a0*/  SEL R231, R18.reuse, R231, !P2 ;  /* 0x000000e712e77207 */ /* 0x040fe20005000000 */
[----:B------:R-:W-:Y:S01]  /*65b0*/  @!P5 IMAD.MOV R249, RZ, RZ, -R249 ;  /* 0x000000fffff9d224 */ /* 0x000fe200078e0af9 */
[C---:B------:R-:W-:Y:S01]  /*65c0*/  SEL R159, R18.reuse, R14, !P2 ;  /* 0x0000000e129f7207 */ /* 0x040fe20005000000 */
[----:B------:R-:W-:Y:S01]  /*65d0*/  @!P3 IMAD.MOV R239, RZ, RZ, -R239 ;  /* 0x000000ffffefb224 */ /* 0x000fe200078e0aef */
[C---:B------:R-:W-:Y:S01]  /*65e0*/  SEL R217, R18.reuse, R217, !P2 ;  /* 0x000000d912d97207 */ /* 0x040fe20005000000 */
[----:B------:R-:W-:Y:S01]  /*65f0*/  IMAD R243, R243, UR10, RZ ;  /* 0x0000000af3f37c24 */ /* 0x000fe2000f8e02ff */
[C---:B------:R-:W-:Y:S01]  /*6600*/  SEL R241, R18.reuse, R241, !P2 ;  /* 0x000000f112f17207 */ /* 0x040fe20005000000 */
[----:B------:R0:W-:Y:S01]  /*6610*/  STL [R1+0x80c], R152 ;  /* 0x00080c9801007387 */ /* 0x0001e20000100800 */
[C---:B------:R-:W-:Y:S01]  /*6620*/  SEL R237, R18.reuse, R237, !P2 ;  /* 0x000000ed12ed7207 */ /* 0x040fe20005000000 */
[----:B------:R-:W-:Y:S01]  /*6630*/  IMAD R227, R227, UR10, RZ ;  /* 0x0000000ae3e37c24 */ /* 0x000fe2000f8e02ff */
        /* <DEDUP_REMOVED lines=216> */
[----:B------:R-:W-:Y:S01]  /*73c0*/  SEL R11, R18, R11, !P2 ;  /* 0x0000000b120b7207 */ /* 0x000fe20005000000 */
        /* <DEDUP_REMOVED lines=21> */
[----:B0-----:R-:W-:Y:S01]  /*7520*/  LEA.HI.X.SX32 R152, R245, R2, 0x1, P4 ;  /* 0x00000002f5987211 */ /* 0x001fe200020f0eff */
[----:B------:R-:W-:Y:S01]  /*7530*/  IMAD R8, R8, UR10, RZ ;  /* 0x0000000a08087c24 */ /* 0x000fe2000f8e02ff */
[-C--:B------:R-:W-:Y:S01]  /*7540*/  LEA R224, P2, R243, R4.reuse, 0x1 ;  /* 0x00000004f3e07211 */ /* 0x080fe200078408ff */
[----:B------:R-:W-:Y:S01]  /*7550*/  IMAD R10, R10, UR10, RZ ;  /* 0x0000000a0a0a7c24 */ /* 0x000fe2000f8e02ff */
[----:B------:R-:W-:Y:S01]  /*7560*/  LEA R229, P1, R227, R4, 0x1 ;  /* 0x00000004e3e57211 */ /* 0x000fe200078208ff */
[----:B------:R0:W-:Y:S01]  /*7570*/  STL [R1+0x808], R152 ;  /* 0x0008089801007387 */ /* 0x0001e20000100800 */
[----:B------:R-:W-:Y:S01]  /*7580*/  LEA.HI.X.SX32 R222, R243, R2, 0x1, P2 ;  /* 0x00000002f3de7211 */ /* 0x000fe200010f0eff */
[----:B------:R-:W-:Y:S01]  /*7590*/  IMAD R12, R12, UR10, RZ ;  /* 0x0000000a0c0c7c24 */ /* 0x000fe2000f8e02ff */
[----:B------:R-:W-:Y:S01]  /*75a0*/  LEA R234, P0, R231, R4, 0x1 ;  /* 0x00000004e7ea7211 */ /* 0x000fe200078008ff */
[----:B------:R-:W-:Y:S01]  /*75b0*/  IMAD R14, R14, UR10, RZ ;  /* 0x0000000a0e0e7c24 */ /* 0x000fe2000f8e02ff */
[----:B------:R-:W-:Y:S01]  /*75c0*/  LEA.HI.X.SX32 R227, R227, R2, 0x1, P1 ;  /* 0x00000002e3e37211 */ /* 0x000fe200008f0eff */
[----:B------:R-:W-:Y:S01]  /*75d0*/  IMAD R16, R16, UR10, RZ ;  /* 0x0000000a10107c24 */ /* 0x000fe2000f8e02ff */
[-C--:B------:R-:W-:Y:S01]  /*75e0*/  LEA R154, P1, R225, R4.reuse, 0x1 ;  /* 0x00000004e19a7211 */ /* 0x080fe200078208ff */
[----:B------:R-:W-:Y:S01]  /*75f0*/  IMAD R18, R18, UR10, RZ ;  /* 0x0000000a12127c24 */ /* 0x000fe2000f8e02ff */
[-C--:B------:R-:W-:Y:S01]  /*7600*/  LEA R239, P6, R241, R4.reuse, 0x1 ;  /* 0x00000004f1ef7211 */ /* 0x080fe200078c08ff */
[----:B------:R-:W-:Y:S01]  /*7610*/  ULDC.64 UR8, c[0x0][0x210] ;  /* 0x0000840000087ab9 */ /* 0x000fe20000000a00 */
[----:B0-----:R-:W-:Y:S01]  /*7620*/  LEA R152, P2, R233, R4, 0x1 ;  /* 0x00000004e9987211 */ /* 0x001fe200078408ff */
[----:B------:R-:W-:Y:S01]  /*7630*/  USHF.L.U32 UR60, UR60, 0x7, URZ ;  /* 0x000000073c3c7899 */ /* 0x000fe2000800063f */
[----:B------:R-:W-:-:S02]  /*7640*/  LEA.HI.X.SX32 R231, R231, R2, 0x1, P0 ;  /* 0x00000002e7e77211 */ /* 0x000fc400000f0eff */
[-C--:B------:R-:W-:Y:S01]  /*7650*/  LEA R244, P5, R237, R4.reuse, 0x1 ;  /* 0x00000004edf47211 */ /* 0x080fe200078a08ff */
[----:B------:R0:W-:Y:S01]  /*7660*/  STL [R1+0x4], R152 ;  /* 0x0000049801007387 */ /* 0x0001e20000100800 */
[----:B------:R-:W-:Y:S01]  /*7670*/  LEA R220, P3, R217, R4, 0x1 ;  /* 0x00000004d9dc7211 */ /* 0x000fe200078608ff */
[----:B------:R-:W-:Y:S01]  /*7680*/  USHF.R.S32.HI UR10, URZ, 0x1f, UR60 ;  /* 0x0000001f3f0a7899 */ /* 0x000fe2000801143c */
[----:B------:R-:W-:Y:S01]  /*7690*/  LEA.HI.X.SX32 R236, R241, R2, 0x1, P6 ;  /* 0x00000002f1ec7211 */ /* 0x000fe200030f0eff */
[----:B------:R1:W-:Y:S01]  /*76a0*/  STL [R1+0xc], R154 ;  /* 0x00000c9a01007387 */ /* 0x0003e20000100800 */
[----:B------:R-:W-:Y:S01]  /*76b0*/  LEA R248, P4, R247, R4, 0x1 ;  /* 0x00000004f7f87211 */ /* 0x000fe200078808ff */
[----:B------:R-:W-:Y:S01]  /*76c0*/  USHF.L.U32 UR5, UR60, 0x1, URZ ;  /* 0x000000013c057899 */ /* 0x000fe2000800063f */
[-C--:B------:R-:W-:Y:S01]  /*76d0*/  LEA.HI.X.SX32 R242, R237, R2.reuse, 0x1, P5 ;  /* 0x00000002edf27211 */ /* 0x080fe200028f0eff */
[----:B------:R-:W-:Y:S01]  /*76e0*/  USHF.L.U64.HI UR60, UR60, 0x1, UR10 ;  /* 0x000000013c3c7899 */ /* 0x000fe2000801020a */
[----:B------:R-:W-:-:S02]  /*76f0*/  LEA.HI.X.SX32 R217, R217, R2, 0x1, P3 ;  /* 0x00000002d9d97211 */ /* 0x000fc400018f0eff */
[-C--:B0-----:R-:W-:Y:S02]  /*7700*/  LEA R152, P0, R223, R4.reuse, 0x1 ;  /* 0x00000004df987211 */ /* 0x081fe400078008ff */
[-C--:B------:R-:W-:Y:S02]  /*7710*/  LEA R252, P3, R235, R4.reuse, 0x1 ;  /* 0x00000004ebfc7211 */ /* 0x080fe400078608ff */
[----:B-1----:R-:W-:Y:S01]  /*7720*/  LEA R154, P6, R221, R4, 0x1 ;  /* 0x00000004dd9a7211 */ /* 0x002fe200078c08ff */
[----:B------:R0:W-:Y:S01]  /*7730*/  STL [R1+0x14], R152 ;  /* 0x0000149801007387 */ /* 0x0001e20000100800 */
[-C--:B------:R-:W-:Y:S02]  /*7740*/  LEA.HI.X.SX32 R247, R247, R2.reuse, 0x1, P4 ;  /* 0x00000002f7f77211 */ /* 0x080fe400020f0eff */
[----:B------:R-:W-:Y:S01]  /*7750*/  LEA.HI.X.SX32 R250, R235, R2, 0x1, P3 ;  /* 0x00000002ebfa7211 */ /* 0x000fe200018f0eff */
[----:B------:R1:W-:Y:S01]  /*7760*/  STL [R1+0x1c], R154 ;  /* 0x00001c9a01007387 */ /* 0x0003e20000100800 */
[----:B0-----:R-:W-:-:S02]  /*7770*/  LEA R152, P5, R219, R4, 0x1 ;  /* 0x00000004db987211 */ /* 0x001fc400078a08ff */
[----:B-1----:R-:W-:-:S03]  /*7780*/  LEA R154, P4, R215, R4, 0x1 ;  /* 0x00000004d79a7211 */ /* 0x002fc600078808ff */
[----:B------:R0:W-:Y:S04]  /*7790*/  STL [R1+0x24], R152 ;  /* 0x0000249801007387 */ /* 0x0001e80000100800 */
[----:B------:R1:W-:Y:S01]  /*77a0*/  STL [R1+0x78], R154 ;  /* 0x0000789a01007387 */ /* 0x0003e20000100800 */
[----:B0-----:R-:W-:Y:S02]  /*77b0*/  LEA R152, P3, R213, R4, 0x1 ;  /* 0x00000004d5987211 */ /* 0x001fe400078608ff */
[----:B-1----:R-:W-:-:S03]  /*77c0*/  LEA.HI.X.SX32 R154, R233, R2, 0x1, P2 ;  /* 0x00000002e99a7211 */ /* 0x002fc600010f0eff */
[----:B------:R0:W-:Y:S01]  /*77d0*/  STL [R1+0x80], R152 ;  /* 0x0000809801007387 */ /* 0x0001e20000100800 */
[----:B------:R-:W-:-:S03]  /*77e0*/  LEA R156, P2, R211, R4, 0x1 ;  /* 0x00000004d39c7211 */ /* 0x000fc600078408ff */
[----:B------:R1:W-:Y:S04]  /*77f0*/  STL [R1], R154 ;  /* 0x0000009a01007387 */ /* 0x0003e80000100800 */
[----:B------:R2:W-:Y:S01]  /*7800*/  STL [R1+0x88], R156 ;  /* 0x0000889c01007387 */ /* 0x0005e20000100800 */
[----:B0-----:R-:W-:Y:S02]  /*7810*/  LEA.HI.X.SX32 R152, R225, R2, 0x1, P1 ;  /* 0x00000002e1987211 */ /* 0x001fe400008f0eff */
[----:B-1----:R-:W-:-:S03]  /*7820*/  LEA R154, P1, R209, R4, 0x1 ;  /* 0x00000004d19a7211 */ /* 0x002fc600078208ff */
[----:B------:R0:W-:Y:S01]  /*7830*/  STL [R1+0x8], R152 ;  /* 0x0000089801007387 */ /* 0x0001e20000100800 */
[----:B--2---:R-:W-:-:S03]  /*7840*/  LEA.HI.X.SX32 R156, R223, R2, 0x1, P0 ;  /* 0x00000002df9c7211 */ /* 0x004fc600000f0eff */
[----:B------:R1:W-:Y:S04]  /*7850*/  STL [R1+0x90], R154 ;  /* 0x0000909a01007387 */ /* 0x0003e80000100800 */
[----:B------:R2:W-:Y:S01]  /*7860*/  STL [R1+0x10], R156 ;  /* 0x0000109c01007387 */ /* 0x0005e20000100800 */
[----:B0-----:R-:W-:Y:S02]  /*7870*/  LEA R152, P0, R207, R4, 0x1 ;  /* 0x00000004cf987211 */ /* 0x001fe400078008ff */
[----:B-1----:R-:W-:-:S03]  /*7880*/  LEA.HI.X.SX32 R154, R221, R2, 0x1, P6 ;  /* 0x00000002dd9a7211 */ /* 0x002fc600030f0eff */
[----:B------:R0:W-:Y:S01]  /*7890*/  STL [R1+0x98], R152 ;  /* 0x0000989801007387 */ /* 0x0001e20000100800 */
[----:B--2---:R-:W-:-:S03]  /*78a0*/  LEA R156, P6, R205, R4, 0x1 ;  /* 0x00000004cd9c7211 */ /* 0x004fc600078c08ff */
[----:B------:R1:W-:Y:S04]  /*78b0*/  STL [R1+0x18], R154 ;  /* 0x0000189a01007387 */ /* 0x0003e80000100800 */
        /* <DEDUP_REMOVED lines=101> */
[----:B------:R1:W-:Y:S01]  /*7f10*/  STL [R1+0x168], R154 ;  /* 0x0001689a01007387 */ /* 0x0003e20000100800 */
[----:B------:R-:W-:-:S03]  /*7f20*/  LEA.HI.X.SX32 R155, R155, R2, 0x1, P2 ;  /* 0x000000029b9b7211 */ /* 0x000fc600010f0eff */
        /* <DEDUP_REMOVED lines=18> */
[----:B------:R-:W-:Y:S01]  /*8050*/  STL [R1+0x190], R156 ;  /* 0x0001909c01007387 */ /* 0x000fe20000100800 */
[----:B0-----:R-:W-:Y:S02]  /*8060*/  LEA.HI.X.SX32 R152, R157, R2, 0x1, P3 ;  /* 0x000000029d987211 */ /* 0x001fe400018f0eff */
[----:B-1----:R-:W-:-:S03]  /*8070*/  LEA R154, P3, R143, R4, 0x1 ;  /* 0x000000048f9a7211 */ /* 0x002fc600078608ff */
[----:B------:R0:W-:Y:S04]  /*8080*/  STL [R1+0x15c], R152 ;  /* 0x00015c9801007387 */ /* 0x0001e80000100800 */
[----:B------:R1:W-:Y:S04]  /*8090*/  STL [R1+0x198], R154 ;  /* 0x0001989a01007387 */ /* 0x0003e80000100800 */
[----:B------:R-:W-:Y:S01]  /*80a0*/  STL [R1+0x164], R155 ;  /* 0x0001649b01007387 */ /* 0x000fe20000100800 */
[----:B0-----:R-:W-:Y:S02]  /*80b0*/  LEA R152, P2, R141, R4, 0x1 ;  /* 0x000000048d987211 */ /* 0x001fe400078408ff */
[----:B-1----:R-:W-:-:S03]  /*80c0*/  LEA.HI.X.SX32 R154, R153, R2, 0x1, P1 ;  /* 0x00000002999a7211 */ /* 0x002fc600008f0eff */
[----:B------:R0:W-:Y:S01]  /*80d0*/  STL [R1+0x1a0], R152 ;  /* 0x0001a09801007387 */ /* 0x0001e20000100800 */
[----:B------:R-:W-:-:S03]  /*80e0*/  LEA R153, P1, R139, R4, 0x1 ;  /* 0x000000048b997211 */ /* 0x000fc600078208ff */
[----:B------:R1:W-:Y:S04]  /*80f0*/  STL [R1+0x16c], R154 ;  /* 0x00016c9a01007387 */ /* 0x0003e80000100800 */
[----:B------:R2:W-:Y:S01]  /*8100*/  STL [R1+0x1a8], R153 ;  /* 0x0001a89901007387 */ /* 0x0005e20000100800 */
[----:B0-----:R-:W-:Y:S02]  /*8110*/  LEA.HI.X.SX32 R152, R151, R2, 0x1, P0 ;  /* 0x0000000297987211 */ /* 0x001fe400000f0eff */
[----:B------:R-:W-:Y:S02]  /*8120*/  CS2R R150, SRZ ;  /* 0x0000000000967805 */ /* 0x000fe4000001ff00 */
[----:B-1----:R-:W-:Y:S01]  /*8130*/  LEA R154, P0, R137, R4, 0x1 ;  /* 0x00000004899a7211 */ /* 0x002fe200078008ff */
[----:B------:R0:W-:Y:S01]  /*8140*/  STL [R1+0x174], R152 ;  /* 0x0001749801007387 */ /* 0x0001e20000100800 */
[----:B--2---:R-:W-:-:S03]  /*8150*/  LEA.HI.X.SX32 R153, R149, R2, 0x1, P6 ;  /* 0x0000000295997211 */ /* 0x004fc600030f0eff */
[----:B------:R1:W-:Y:S01]  /*8160*/  STL [R1+0x1b0], R154 ;  /* 0x0001b09a01007387 */ /* 0x0003e20000100800 */
[----:B------:R-:W-:-:S03]  /*8170*/  CS2R R148, SRZ ;  /* 0x0000000000947805 */ /* 0x000fc6000001ff00 */
[----:B------:R2:W-:Y:S01]  /*8180*/  STL [R1+0x17c], R153 ;  /* 0x00017c9901007387 */ /* 0x0005e20000100800 */
[----:B0-----:R-:W-:Y:S02]  /*8190*/  LEA R152, P6, R135, R4, 0x1 ;  /* 0x0000000487987211 */ /* 0x001fe400078c08ff */
[----:B-1----:R-:W-:-:S03]  /*81a0*/  LEA.HI.X.SX32 R154, R147, R2, 0x1, P5 ;  /* 0x00000002939a7211 */ /* 0x002fc600028f0eff */
[----:B------:R0:W-:Y:S01]  /*81b0*/  STL [R1+0x1b8], R152 ;  /* 0x0001b89801007387 */ /* 0x0001e20000100800 */
[----:B------:R-:W-:Y:S02]  /*81c0*/  CS2R R146, SRZ ;  /* 0x0000000000927805 */ /* 0x000fe4000001ff00 */
[----:B--2---:R-:W-:Y:S01]  /*81d0*/  LEA R153, P5, R133, R4, 0x1 ;  /* 0x0000000485997211 */ /* 0x004fe200078a08ff */
[----:B------:R1:W-:Y:S04]  /*81e0*/  STL [R1+0x184], R154 ;  /* 0x0001849a01007387 */ /* 0x0003e80000100800 */
[----:B------:R2:W-:Y:S01]  /*81f0*/  STL [R1+0x1c0], R153 ;  /* 0x0001c09901007387 */ /* 0x0005e20000100800 */
[----:B0-----:R-:W-:Y:S02]  /*8200*/  LEA.HI.X.SX32 R152, R145, R2, 0x1, P4 ;  /* 0x0000000291987211 */ /* 0x001fe400020f0eff */
[----:B------:R-:W-:-:S02]  /*8210*/  CS2R R144, SRZ ;  /* 0x0000000000907805 */ /* 0x000fc4000001ff00 */
        /* <DEDUP_REMOVED lines=264> */
[C---:B--2---:R-:W-:Y:S01]  /*92a0*/  LEA R153, P4, R21.reuse, R4, 0x1 ;  /* 0x0000000415997211 */ /* 0x044fe200078808ff */
[----:B------:R1:W-:Y:S03]  /*92b0*/  STL [R1+0x34c], R154 ;  /* 0x00034c9a01007387 */ /* 0x0003e60000100800 */
[-C--:B------:R-:W-:Y:S01]  /*92c0*/  LEA.HI.X.SX32 R21, R21, R2.reuse, 0x1, P4 ;  /* 0x0000000215157211 */ /* 0x080fe200020f0eff */
        /* <DEDUP_REMOVED lines=22> */
[----:B------:R-:W-:Y:S01]  /*9430*/  STL [R1+0x3a8], R154 ;  /* 0x0003a89a01007387 */ /* 0x000fe20000100800 */
[----:B------:R-:W-:Y:S02]  /*9440*/  LEA.HI.X.SX32 R23, R22, R2, 0x1, P5 ;  /* 0x0000000216177211 */ /* 0x000fe400028f0eff */
[-C--:B------:R-:W-:Y:S01]  /*9450*/  LEA R22, P5, R9, R4.reuse, 0x1 ;  /* 0x0000000409167211 */ /* 0x080fe200078a08ff */
[----:B------:R-:W-:Y:S01]  /*9460*/  STL [R1+0x374], R153 ;  /* 0x0003749901007387 */ /* 0x000fe20000100800 */
[----:B0-----:R-:W-:Y:S02]  /*9470*/  LEA R152, P6, R11, R4, 0x1 ;  /* 0x000000040b987211 */ /* 0x001fe400078c08ff */
[----:B------:R-:W-:-:S03]  /*9480*/  LEA.HI.X.SX32 R9, R9, R2, 0x1, P5 ;  /* 0x0000000209097211 */ /* 0x000fc600028f0eff */
[----:B------:R-:W-:Y:S04]  /*9490*/  STL [R1+0x3b0], R152 ;  /* 0x0003b09801007387 */ /* 0x000fe80000100800 */
[----:B------:R0:W-:Y:S04]  /*94a0*/  STL [R1+0x37c], R23 ;  /* 0x00037c1701007387 */ /* 0x0001e80000100800 */
[----:B------:R1:W-:Y:S04]  /*94b0*/  STL [R1+0x3c4], R22 ;  /* 0x0003c41601007387 */ /* 0x0003e80000100800 */
[----:B------:R2:W-:Y:S01]  /*94c0*/  STL [R1+0x384], R21 ;  /* 0x0003841501007387 */ /* 0x0005e20000100800 */
[----:B0-----:R-:W-:-:S02]  /*94d0*/  LEA R23, P4, R7, R4, 0x1 ;  /* 0x0000000407177211 */ /* 0x001fc400078808ff */
[----:B-1----:R-:W-:-:S03]  /*94e0*/  LEA.HI.X.SX32 R22, R19, R2, 0x1, P3 ;  /* 0x0000000213167211 */ /* 0x002fc600018f0eff */
[----:B------:R-:W-:Y:S01]  /*94f0*/  STL [R1+0x3cc], R23 ;  /* 0x0003cc1701007387 */ /* 0x000fe20000100800 */
[----:B------:R-:W-:Y:S02]  /*9500*/  LEA.HI.X.SX32 R19, R17, R2, 0x1, P2 ;  /* 0x0000000211137211 */ /* 0x000fe400010f0eff */
[-C--:B--2---:R-:W-:Y:S01]  /*9510*/  LEA R21, P3, R5, R4.reuse, 0x1 ;  /* 0x0000000405157211 */ /* 0x084fe200078608ff */
[----:B------:R-:W-:Y:S01]  /*9520*/  STL [R1+0x38c], R22 ;  /* 0x00038c1601007387 */ /* 0x000fe20000100800 */
[----:B------:R-:W-:-:S03]  /*9530*/  LEA R17, P2, R6, R4, 0x1 ;  /* 0x0000000406117211 */ /* 0x000fc600078408ff */
        /* <DEDUP_REMOVED lines=21> */
[----:B------:R-:W-:Y:S02]  /*9690*/  LEA R5, P3, R18, R4, 0x1 ;  /* 0x0000000412057211 */ /* 0x000fe400078608ff */
[-C--:B------:R-:W-:Y:S01]  /*96a0*/  LEA.HI.X.SX32 R4, R6, R2.reuse, 0x1, P2 ;  /* 0x0000000206047211 */ /* 0x080fe200010f0eff */
[----:B------:R-:W-:Y:S01]  /*96b0*/  STL [R1+0x800], R9 ;  /* 0x0008000901007387 */ /* 0x000fe20000100800 */
[----:B------:R-:W-:-:S03]  /*96c0*/  LEA.HI.X.SX32 R6, R12, R2, 0x1, P6 ;  /* 0x000000020c067211 */ /* 0x000fc600030f0eff */
[----:B------:R0:W-:Y:S04]  /*96d0*/  STL [R1+0x3d0], R7 ;  /* 0x0003d00701007387 */ /* 0x0001e80000100800 */
[----:B------:R1:W-:Y:S04]  /*96e0*/  STL [R1+0x804], R5 ;  /* 0x0008040501007387 */ /* 0x0003e80000100800 */
[----:B------:R2:W-:Y:S01]  /*96f0*/  STL [R1+0x3d8], R4 ;  /* 0x0003d80401007387 */ /* 0x0005e20000100800 */
[----:B0-----:R-:W-:Y:S01]  /*9700*/  LEA R7, P2, R3, UR8, 0x1 ;  /* 0x0000000803077c11 */ /* 0x001fe2000f8408ff */
[----:B------:R-:W-:-:S02]  /*9710*/  UMOV UR8, URZ ;  /* 0x0000003f00087c82 */ /* 0x000fc40008000000 */
[----:B------:R-:W-:Y:S01]  /*9720*/  UIADD3.X UR12, UR8, 0x40000040, URZ, UP0, !UPT ;  /* 0x40000040080c7890 */ /* 0x000fe200087fe43f */
[-C--:B-1----:R-:W-:Y:S01]  /*9730*/  LEA.HI.X.SX32 R5, R8, R2.reuse, 0x1, P1 ;  /* 0x0000000208057211 */ /* 0x082fe200008f0eff */
[----:B------:R-:W-:Y:S01]  /*9740*/  UIADD3 UR14, UP0, UR38, 0x2, URZ ;  /* 0x00000002260e7890 */ /* 0x000fe2000ff1e03f */
[----:B------:R-:W0:Y:S01]  /*9750*/  LDC R8, c[0x0][0x238] ;  /* 0x00008e00ff087b82 */ /* 0x000e220000000800 */
[----:B------:R-:W-:Y:S01]  /*9760*/  LEA.HI.X.SX32 R3, R3, UR9, 0x1, P2 ;  /* 0x0000000903037c11 */ /* 0x000fe200090f0eff */
[----:B------:R-:W-:Y:S01]  /*9770*/  UMOV UR9, URZ ;  /* 0x0000003f00097c82 */ /* 0x000fe20008000000 */
[----:B--2---:R-:W-:Y:S01]  /*9780*/  LEA.HI.X.SX32 R4, R10, R2, 0x1, P0 ;  /* 0x000000020a047211 */ /* 0x004fe200000f0eff */
[----:B------:R1:W-:Y:S01]  /*9790*/  STL [R1+0x3e0], R5 ;  /* 0x0003e00501007387 */ /* 0x0003e20000100800 */
[----:B------:R-:W-:Y:S01]  /*97a0*/  UIADD3.X UR15, UR9, 0x40000040, URZ, UP0, !UPT ;  /* 0x40000040090f7890 */ /* 0x000fe200087fe43f */
[----:B------:R-:W-:Y:S02]  /*97b0*/  UMOV UR8, UR11 ;  /* 0x0000000b00087c82 */ /* 0x000fe40008000000 */
[----:B------:R2:W-:Y:S01]  /*97c0*/  STL [R1+0x3e8], R4 ;  /* 0x0003e80401007387 */ /* 0x0005e20000100800 */
[----:B------:R-:W-:-:S02]  /*97d0*/  UMOV UR9, UR12 ;  /* 0x0000000c00097c82 */ /* 0x000fc40008000000 */
[----:B------:R-:W-:Y:S01]  /*97e0*/  UIADD3.64 UR10, UR8, 0x380, URZ ;  /* 0x00000380080a7897 */ /* 0x000fe2000fffe03f */
[----:B------:R-:W-:Y:S01]  /*97f0*/  STL [R1+0x3f0], R6 ;  /* 0x0003f00601007387 */ /* 0x000fe20000100800 */
[----:B------:R-:W-:Y:S01]  /*9800*/  UIADD3.64 UR10, UR8, 0x480, URZ ;  /* 0x00000480080a7897 */ /* 0x000fe2000fffe03f */
[-C--:B-1----:R-:W-:Y:S01]  /*9810*/  LEA.HI.X.SX32 R5, R14, R2.reuse, 0x1, P5 ;  /* 0x000000020e057211 */ /* 0x082fe200028f0eff */
[----:B------:R-:W-:Y:S02]  /*9820*/  UIADD3.64 UR18, UR8, 0x400, URZ ;  /* 0x0000040008127897 */ /* 0x000fe4000fffe03f */
[----:B------:R-:W-:Y:S01]  /*9830*/  UIADD3.64 UR12, UR8, 0x80, URZ ;  /* 0x00000080080c7897 */ /* 0x000fe2000fffe03f */
[-C--:B--2---:R-:W-:Y:S01]  /*9840*/  LEA.HI.X.SX32 R4, R16, R2.reuse, 0x1, P4 ;  /* 0x0000000210047211 */ /* 0x084fe200020f0eff */
[----:B------:R-:W-:Y:S01]  /*9850*/  STL [R1+0x3f8], R5 ;  /* 0x0003f80501007387 */ /* 0x000fe20000100800 */
[----:B------:R-:W-:Y:S01]  /*9860*/  LEA.HI.X.SX32 R2, R18, R2, 0x1, P3 ;  /* 0x0000000212027211 */ /* 0x000fe200018f0eff */
[----:B------:R-:W-:Y:S01]  /*9870*/  UMOV UR10, UR14 ;  /* 0x0000000e000a7c82 */ /* 0x000fe20008000000 */
[----:B------:R-:W-:Y:S01]  /*9880*/  UMOV UR11, UR15 ;  /* 0x0000000f000b7c82 */ /* 0x000fe20008000000 */
[----:B------:R1:W-:Y:S01]  /*9890*/  STL [R1+0x7fc], R4 ;  /* 0x0007fc0401007387 */ /* 0x0003e20000100800 */
[C---:B0-----:R-:W-:Y:S01]  /*98a0*/  IMAD R164, R8.reuse, 0xfe, RZ ;  /* 0x000000fe08a47824 */ /* 0x041fe200078e02ff */
[----:B------:R-:W-:Y:S01]  /*98b0*/  UIADD3.64 UR16, UR8, 0x100, URZ ;  /* 0x0000010008107897 */ /* 0x000fe2000fffe03f */
[C---:B------:R-:W-:Y:S01]  /*98c0*/  IMAD R165, R8.reuse, 0xfa, RZ ;  /* 0x000000fa08a57824 */ /* 0x040fe200078e02ff */
[----:B------:R-:W-:Y:S01]  /*98d0*/  STL [R1+0x3fc], R2 ;  /* 0x0003fc0201007387 */ /* 0x000fe20000100800 */
[C---:B------:R-:W-:Y:S01]  /*98e0*/  IMAD R166, R8.reuse, 0xf6, RZ ;  /* 0x000000f608a67824 */ /* 0x040fe200078e02ff */
[----:B------:R-:W-:Y:S01]  /*98f0*/  UIADD3.64 UR20, UR8, 0x180, URZ ;  /* 0x0000018008147897 */ /* 0x000fe2000fffe03f */
[C---:B------:R-:W-:Y:S01]  /*9900*/  IMAD R167, R8.reuse, 0xf2, RZ ;  /* 0x000000f208a77824 */ /* 0x040fe200078e02ff */
[-C--:B------:R-:W-:Y:S01]  /*9910*/  IADD3 R165, P4, R165, R7.reuse, RZ ;  /* 0x00000007a5a57210 */ /* 0x080fe20007f9e0ff */
[C---:B------:R-:W-:Y:S01]  /*9920*/  IMAD R168, R8.reuse, 0xee, RZ ;  /* 0x000000ee08a87824 */ /* 0x040fe200078e02ff */
[----:B-1----:R-:W-:Y:S01]  /*9930*/  SHF.R.S32.HI R4, RZ, 0x7, R20 ;  /* 0x00000007ff047819 */ /* 0x002fe20000011414 */
[----:B------:R-:W-:Y:S01]  /*9940*/  IMAD R169, R8, 0xea, RZ ;  /* 0x000000ea08a97824 */ /* 0x000fe200078e02ff */
[-C--:B------:R-:W-:Y:S01]  /*9950*/  IADD3 R20, P2, R164, R7.reuse, RZ ;  /* 0x00000007a4147210 */ /* 0x080fe20007f5e0ff */
[----:B------:R-:W-:Y:S01]  /*9960*/  IMAD R170, R8, 0xe6, RZ ;  /* 0x000000e608aa7824 */ /* 0x000fe200078e02ff */
[-C--:B------:R-:W-:Y:S01]  /*9970*/  IADD3 R164, P5, R166, R7.reuse, RZ ;  /* 0x00000007a6a47210 */ /* 0x080fe20007fbe0ff */
[----:B------:R-:W-:Y:S01]  /*9980*/  STL [R1+0x844], R4 ;  /* 0x0008440401007387 */ /* 0x000fe20000100800 */
[C---:B------:R-:W-:Y:S01]  /*9990*/  IMAD R171, R8.reuse, 0x7f, RZ ;  /* 0x0000007f08ab7824 */ /* 0x040fe200078e02ff */
[----:B------:R-:W-:Y:S01]  /*99a0*/  UIADD3.64 UR24, UR8, 0x200, URZ ;  /* 0x0000020008187897 */ /* 0x000fe2000fffe03f */
[C---:B------:R-:W-:Y:S01]  /*99b0*/  IMAD R172, R8.reuse, 0xe2, RZ ;  /* 0x000000e208ac7824 */ /* 0x040fe200078e02ff */
[----:B------:R0:W-:Y:S01]  /*99c0*/  STL [R1+0x404], R20 ;  /* 0x0004041401007387 */ /* 0x0001e20000100800 */
        /* <DEDUP_REMOVED lines=9> */
[-C--:B0-----:R-:W-:Y:S01]  /*9a60*/  IADD3 R20, P6, R167, R7.reuse, RZ ;  /* 0x00000007a7147210 */ /* 0x081fe20007fde0ff */
[C---:B------:R-:W-:Y:S01]  /*9a70*/  IMAD R178, R8.reuse, 0xd6, RZ ;  /* 0x000000d608b27824 */ /* 0x040fe200078e02ff */
[----:B------:R-:W0:Y:S01]  /*9a80*/  S2R R6, SR_TID.X ;  /* 0x0000000000067919 */ /* 0x000e220000002100 */
[----:B------:R-:W-:Y:S01]  /*9a90*/  IMAD R179, R8, 0x77, RZ ;  /* 0x0000007708b37824 */ /* 0x000fe200078e02ff */
[-C--:B-1----:R-:W-:Y:S01]  /*9aa0*/  IADD3 R165, P0, R168, R7.reuse, RZ ;  /* 0x00000007a8a57210 */ /* 0x082fe20007f1e0ff */
[C---:B------:R-:W-:Y:S01]  /*9ab0*/  IMAD R180, R8.reuse, 0xd2, RZ ;  /* 0x000000d208b47824 */ /* 0x040fe200078e02ff */
[----:B------:R1:W-:Y:S01]  /*9ac0*/  STL [R1+0x434], R20 ;  /* 0x0004341401007387 */ /* 0x0003e20000100800 */
[C---:B------:R-:W-:Y:S01]  /*9ad0*/  IMAD R181, R8.reuse, 0x75, RZ ;  /* 0x0000007508b57824 */ /* 0x040fe200078e02ff */
[-C--:B--2---:R-:W-:Y:S01]  /*9ae0*/  IADD3 R164, P3, R169, R7.reuse, RZ ;  /* 0x00000007a9a47210 */ /* 0x084fe20007f7e0ff */
[C---:B------:R-:W-:Y:S01]  /*9af0*/  IMAD R182, R8.reuse, 0xce, RZ ;  /* 0x000000ce08b67824 */ /* 0x040fe200078e02ff */
[----:B------:R2:W-:Y:S01]  /*9b00*/  STL [R1+0x444], R165 ;  /* 0x000444a501007387 */ /* 0x0005e20000100800 */
[C---:B------:R-:W-:Y:S01]  /*9b10*/  IMAD R183, R8.reuse, 0x73, RZ ;  /* 0x0000007308b77824 */ /* 0x040fe200078e02ff */
[----:B------:R-:W-:Y:S01]  /*9b20*/  UIADD3.64 UR40, UR8, 0x500, URZ ;  /* 0x0000050008287897 */ /* 0x000fe2000fffe03f */
[C---:B------:R-:W-:Y:S01]  /*9b30*/  IMAD R184, R8.reuse, 0xca, RZ ;  /* 0x000000ca08b87824 */ /* 0x040fe200078e02ff */
[----:B------:R3:W-:Y:S01]  /*9b40*/  STL [R1+0x454], R164 ;  /* 0x000454a401007387 */ /* 0x0007e20000100800 */
[----:B------:R-:W-:Y:S01]  /*9b50*/  IMAD R185, R8, 0x71, RZ ;  /* 0x0000007108b97824 */ /* 0x000fe200078e02ff */
[----:B-1----:R-:W-:Y:S01]  /*9b60*/  IADD3 R20, P1, R170, R7, RZ ;  /* 0x00000007aa147210 */ /* 0x002fe20007f3e0ff */
[C---:B------:R-:W-:Y:S01]  /*9b70*/  IMAD R186, R8.reuse, 0xc6, RZ ;  /* 0x000000c608ba7824 */ /* 0x040fe200078e02ff */
[----:B------:R-:W-:Y:S01]  /*9b80*/  UIADD3.64 UR44, UR8, 0x580, URZ ;  /* 0x00000580082c7897 */ /* 0x000fe2000fffe03f */
[C---:B------:R-:W-:Y:S01]  /*9b90*/  IMAD R187, R8.reuse, 0x6f, RZ ;  /* 0x0000006f08bb7824 */ /* 0x040fe200078e02ff */
[----:B--2---:R-:W-:Y:S01]  /*9ba0*/  LEA.HI.X.SX32 R165, R171, R3, 0x1, P2 ;  /* 0x00000003aba57211 */ /* 0x004fe200010f0eff */
[----:B------:R1:W-:Y:S01]  /*9bb0*/  STL [R1+0x464], R20 ;  /* 0x0004641401007387 */ /* 0x0003e20000100800 */
[----:B------:R-:W-:Y:S01]  /*9bc0*/  IMAD R188, R8, 0xc2, RZ ;  /* 0x000000c208bc7824 */ /* 0x000fe200078e02ff */
[----:B------:R-:W-:Y:S01]  /*9bd0*/  UIADD3.64 UR48, UR8, 0x600, URZ ;  /* 0x0000060008307897 */ /* 0x000fe2000fffe03f */
[----:B---3--:R-:W-:Y:S01]  /*9be0*/  IADD3 R164, P2, R172, R7, RZ ;  /* 0x00000007aca47210 */ /* 0x008fe20007f5e0ff */
[----:B------:R2:W-:Y:S01]  /*9bf0*/  STL [R1+0x400], R165 ;  /* 0x000400a501007387 */ /* 0x0005e20000100800 */
[C---:B------:R-:W-:Y:S01]  /*9c00*/  IMAD R189, R8.reuse, 0x6d, RZ ;  /* 0x0000006d08bd7824 */ /* 0x040fe200078e02ff */
[----:B------:R-:W-:Y:S01]  /*9c10*/  UIADD3.64 UR52, UR8, 0x680, URZ ;  /* 0x0000068008347897 */ /* 0x000fe2000fffe03f */
[C---:B------:R-:W-:Y:S01]  /*9c20*/  IMAD R190, R8.reuse, 0xbe, RZ ;  /* 0x000000be08be7824 */ /* 0x040fe200078e02ff */
[----:B------:R3:W-:Y:S01]  /*9c30*/  STL [R1+0x474], R164 ;  /* 0x000474a401007387 */ /* 0x0007e20000100800 */
[C---:B------:R-:W-:Y:S01]  /*9c40*/  IMAD R191, R8.reuse, 0x6b, RZ ;  /* 0x0000006b08bf7824 */ /* 0x040fe200078e02ff */
[----:B-1----:R-:W-:Y:S01]  /*9c50*/  LEA.HI.X.SX32 R20, R173, R3, 0x1, P4 ;  /* 0x00000003ad147211 */ /* 0x002fe200020f0eff */
[C---:B------:R-:W-:Y:S01]  /*9c60*/  IMAD R192, R8.reuse, 0xba, RZ ;  /* 0x000000ba08c07824 */ /* 0x040fe200078e02ff */
[----:B------:R-:W-:Y:S01]  /*9c70*/  UIADD3.64 UR56, UR8, 0x700, URZ ;  /* 0x0000070008387897 */ /* 0x000fe2000fffe03f */
[----:B------:R-:W-:Y:S01]  /*9c80*/  IMAD R193, R8, 0x69, RZ ;  /* 0x0000006908c17824 */ /* 0x000fe200078e02ff */
[----:B--2---:R-:W-:Y:S01]  /*9c90*/  IADD3 R165, P4, R174, R7, RZ ;  /* 0x00000007aea57210 */ /* 0x004fe20007f9e0ff */
[----:B------:R1:W-:Y:S01]  /*9ca0*/  STL [R1+0x410], R20 ;  /* 0x0004101401007387 */ /* 0x0003e20000100800 */
[C---:B------:R-:W-:Y:S01]  /*9cb0*/  IMAD R194, R8.reuse, 0xb6, RZ ;  /* 0x000000b608c27824 */ /* 0x040fe200078e02ff */
[----:B------:R-:W-:Y:S01]  /*9cc0*/  UIADD3.64 UR14, UR10, 0x2, URZ ;  /* 0x000000020a0e7897 */ /* 0x000fe2000fffe03f */
[----:B---3--:R-:W-:Y:S01]  /*9cd0*/  LEA.HI.X.SX32 R164, R175, R3, 0x1, P5 ;  /* 0x00000003afa47211 */ /* 0x008fe200028f0eff */
        /* <DEDUP_REMOVED lines=27> */
[----:B------:R-:W-:Y:S01]  /*9e90*/  IMAD R206, R8, 0x9e, RZ ;  /* 0x0000009e08ce7824 */ /* 0x000fe200078e02ff */
[----:B---3--:R-:W-:-:S02]  /*9ea0*/  LEA.HI.X.SX32 R164, R181, R3, 0x1, P3 ;  /* 0x00000003b5a47211 */ /* 0x008fc400018f0eff */
[----:B------:R2:W-:Y:S01]  /*9eb0*/  STL [R1+0x4b4], R165 ;  /* 0x0004b4a501007387 */ /* 0x0005e20000100800 */
[C---:B------:R-:W-:Y:S02]  /*9ec0*/  IMAD R207, R8.reuse, 0x5b, RZ ;  /* 0x0000005b08cf7824 */ /* 0x040fe400078e02ff */
[C---:B------:R-:W-:Y:S01]  /*9ed0*/  IMAD R208, R8.reuse, 0x9a, RZ ;  /* 0x0000009a08d07824 */ /* 0x040fe200078e02ff */
[----:B------:R3:W-:Y:S01]  /*9ee0*/  STL [R1+0x450], R164 ;  /* 0x000450a401007387 */ /* 0x0007e20000100800 */
[----:B------:R-:W-:Y:S01]  /*9ef0*/  IMAD R209, R8, 0x59, RZ ;  /* 0x0000005908d17824 */ /* 0x000fe200078e02ff */
[----:B-1----:R-:W-:Y:S01]  /*9f00*/  IADD3 R20, P3, R182, R7, RZ ;  /* 0x00000007b6147210 */ /* 0x002fe20007f7e0ff */
[C---:B------:R-:W-:Y:S02]  /*9f10*/  IMAD R210, R8.reuse, 0x96, RZ ;  /* 0x0000009608d27824 */ /* 0x040fe400078e02ff */
[C---:B------:R-:W-:Y:S01]  /*9f20*/  IMAD R211, R8.reuse, 0x57, RZ ;  /* 0x0000005708d37824 */ /* 0x040fe200078e02ff */
[----:B--2---:R-:W-:Y:S01]  /*9f30*/  LEA.HI.X.SX32 R165, R183, R3, 0x1, P1 ;  /* 0x00000003b7a57211 */ /* 0x004fe200008f0eff */
[----:B------:R1:W-:Y:S01]  /*9f40*/  STL [R1+0x4c4], R20 ;  /* 0x0004c41401007387 */ /* 0x0003e20000100800 */
[----:B------:R-:W-:Y:S01]  /*9f50*/  IMAD R212, R8, 0x92, RZ ;  /* 0x0000009208d47824 */ /* 0x000fe200078e02ff */
[----:B---3--:R-:W-:-:S02]  /*9f60*/  IADD3 R164, P1, R184, R7, RZ ;  /* 0x00000007b8a47210 */ /* 0x008fc40007f3e0ff */
[----:B------:R2:W-:Y:S01]  /*9f70*/  STL [R1+0x460], R165 ;  /* 0x000460a501007387 */ /* 0x0005e20000100800 */
[C---:B------:R-:W-:Y:S02]  /*9f80*/  IMAD R213, R8.reuse, 0x55, RZ ;  /* 0x0000005508d57824 */ /* 0x040fe400078e02ff */
[C---:B------:R-:W-:Y:S01]  /*9f90*/  IMAD R214, R8.reuse, 0x8e, RZ ;  /* 0x0000008e08d67824 */ /* 0x040fe200078e02ff */
[----:B------:R3:W-:Y:S01]  /*9fa0*/  STL [R1+0x4d4], R164 ;  /* 0x0004d4a401007387 */ /* 0x0007e20000100800 */
[C---:B------:R-:W-:Y:S01]  /*9fb0*/  IMAD R215, R8.reuse, 0x53, RZ ;  /* 0x0000005308d77824 */ /* 0x040fe200078e02ff */
[----:B-1----:R-:W-:Y:S01]  /*9fc0*/  LEA.HI.X.SX32 R20, R185, R3, 0x1, P2 ;  /* 0x00000003b9147211 */ /* 0x002fe200010f0eff */
[C---:B------:R-:W-:Y:S02]  /*9fd0*/  IMAD R216, R8.reuse, 0x8a, RZ ;  /* 0x0000008a08d87824 */ /* 0x040fe400078e02ff */
        /* <DEDUP_REMOVED lines=129> */
[C---:B------:R-:W-:Y:S01]  /*a7f0*/  IMAD R86, R8.reuse, 0x70, RZ ;  /* 0x0000007008567824 */ /* 0x040fe200078e02ff */
        /* <DEDUP_REMOVED lines=25> */
[C---:B------:R-:W-:Y:S02]  /*a990*/  IMAD.SHL.U32 R163, R8.reuse, 0x2, RZ ;  /* 0x0000000208a37824 */ /* 0x040fe400078e00ff */
[----:B------:R-:W-:Y:S01]  /*a9a0*/  IMAD.SHL.U32 R166, R8, 0x20, RZ ;  /* 0x0000002008a67824 */ /* 0x000fe200078e00ff */
[----:B--2---:R-:W-:Y:S01]  /*a9b0*/  LEA.HI.X.SX32 R165, R232, R3, 0x1, P1 ;  /* 0x00000003e8a57211 */ /* 0x004fe200008f0eff */
[----:B------:R1:W-:Y:S01]  /*a9c0*/  STL [R1+0x42c], R20 ;  /* 0x00042c1401007387 */ /* 0x0003e20000100800 */
[----:B0-----:R-:W-:Y:S01]  /*a9d0*/  IMAD R6, R6, 0x80, R6 ;  /* 0x0000008006067824 */ /* 0x001fe200078e0206 */
[----:B---3--:R-:W-:-:S02]  /*a9e0*/  IADD3 R164, P1, R233, R7, RZ ;  /* 0x00000007e9a47210 */ /* 0x008fc40007f3e0ff */
[----:B------:R0:W-:Y:S01]  /*a9f0*/  STL [R1+0x5b0], R165 ;  /* 0x0005b0a501007387 */ /* 0x0001e20000100800 */
[----:B------:R-:W-:Y:S02]  /*aa00*/  IMAD.SHL.U32 R6, R6, 0x2, RZ ;  /* 0x0000000206067824 */ /* 0x000fe400078e00ff */
[----:B------:R-:W-:Y:S01]  /*aa10*/  IMAD.SHL.U32 R5, R8, 0x80, RZ ;  /* 0x0000008008057824 */ /* 0x000fe200078e00ff */
[----:B------:R2:W-:Y:S01]  /*aa20*/  STL [R1+0x44c], R164 ;  /* 0x00044ca401007387 */ /* 0x0005e20000100800 */
[----:B------:R-:W-:Y:S01]  /*aa30*/  IMAD.MOV.U32 R2, RZ, RZ, RZ ;  /* 0x000000ffff027224 */ /* 0x000fe200078e00ff */
[----:B-1----:R-:W-:Y:S02]  /*aa40*/  LEA.HI.X.SX32 R20, R235, R3, 0x1, P2 ;  /* 0x00000003eb147211 */ /* 0x002fe400010f0eff */
[----:B------:R-:W-:Y:S02]  /*aa50*/  LOP3.LUT R6, R6, 0x407e, RZ, 0xc0, !PT ;  /* 0x0000407e06067812 */ /* 0x000fe400078ec0ff */
[----:B0-----:R-:W-:Y:S01]  /*aa60*/  IADD3 R165, P2, R237, R7, RZ ;  /* 0x00000007eda57210 */ /* 0x001fe20007f5e0ff */
[----:B------:R0:W-:Y:S01]  /*aa70*/  STL [R1+0x5c0], R20 ;  /* 0x0005c01401007387 */ /* 0x0001e20000100800 */
[----:B------:R-:W-:-:S02]  /*aa80*/  SHF.R.S32.HI R4, RZ, 0x1f, R5 ;  /* 0x0000001fff047819 */ /* 0x000fc40000011405 */
[----:B--2---:R-:W-:Y:S01]  /*aa90*/  LEA.HI.X.SX32 R164, R238, R3, 0x1, P4 ;  /* 0x00000003eea47211 */ /* 0x004fe200020f0eff */
[----:B------:R1:W-:Y:S01]  /*aaa0*/  STL [R1+0x46c], R165 ;  /* 0x00046ca501007387 */ /* 0x0003e20000100800 */
[C---:B------:R-:W-:Y:S01]  /*aab0*/  SHF.L.U64.HI R4, R5.reuse, 0x1, R4 ;  /* 0x0000000105047819 */ /* 0x040fe20000010204 */
[----:B------:R-:W-:Y:S02]  /*aac0*/  IMAD.SHL.U32 R5, R5, 0x2, RZ ;  /* 0x0000000205057824 */ /* 0x000fe400078e00ff */
[----:B------:R2:W-:Y:S01]  /*aad0*/  STL [R1+0x5d0], R164 ;  /* 0x0005d0a401007387 */ /* 0x0005e20000100800 */
[----:B0-----:R-:W-:Y:S02]  /*aae0*/  IADD3 R20, P4, R240, R7, RZ ;  /* 0x00000007f0147210 */ /* 0x001fe40007f9e0ff */
[----:B-1----:R-:W-:-:S03]  /*aaf0*/  LEA.HI.X.SX32 R165, R241, R3, 0x1, P5 ;  /* 0x00000003f1a57211 */ /* 0x002fc600028f0eff */
[----:B------:R0:W-:Y:S01]  /*ab00*/  STL [R1+0x48c], R20 ;  /* 0x00048c1401007387 */ /* 0x0001e20000100800 */
[----:B--2---:R-:W-:-:S03]  /*ab10*/  IADD3 R164, P5, R9, R7, RZ ;  /* 0x0000000709a47210 */ /* 0x004fc60007fbe0ff */
[----:B------:R1:W-:Y:S04]  /*ab20*/  STL [R1+0x5e0], R165 ;  /* 0x0005e0a501007387 */ /* 0x0003e80000100800 */
[----:B------:R2:W-:Y:S01]  /*ab30*/  STL [R1+0x604], R164 ;  /* 0x000604a401007387 */ /* 0x0005e20000100800 */
[----:B0-----:R-:W-:Y:S02]  /*ab40*/  LEA.HI.X.SX32 R20, R243, R3, 0x1, P6 ;  /* 0x00000003f3147211 */ /* 0x001fe400030f0eff */
[----:B-1----:R-:W-:-:S03]  /*ab50*/  IADD3 R165, P6, R245, R7, RZ ;  /* 0x00000007f5a57210 */ /* 0x002fc60007fde0ff */
[----:B------:R0:W-:Y:S01]  /*ab60*/  STL [R1+0x5f0], R20 ;  /* 0x0005f01401007387 */ /* 0x0001e20000100800 */
[----:B--2---:R-:W-:-:S03]  /*ab70*/  LEA.HI.X.SX32 R164, R9, R3, 0x1, P0 ;  /* 0x0000000309a47211 */ /* 0x004fc600000f0eff */
[----:B------:R1:W-:Y:S01]  /*ab80*/  STL [R1+0x4ac], R165 ;  /* 0x0004aca501007387 */ /* 0x0003e20000100800 */
[----:B------:R-:W-:-:S03]  /*ab90*/  LEA.HI.X.SX32 R9, R246, R3, 0x1, P5 ;  /* 0x00000003f6097211 */ /* 0x000fc600028f0eff */
[----:B------:R2:W-:Y:S01]  /*aba0*/  STL [R1+0x408], R164 ;  /* 0x000408a401007387 */ /* 0x0005e20000100800 */
[----:B0-----:R-:W-:Y:S01]  /*abb0*/  IADD3 R20, P0, R10, R7, RZ ;  /* 0x000000070a147210 */ /* 0x001fe20007f1e0ff */
[----:B-1----:R-:W-:-:S04]  /*abc0*/  IMAD.SHL.U32 R165, R8, 0x10, RZ ;  /* 0x0000001008a57824 */ /* 0x002fc800078e00ff */
[----:B------:R0:W-:Y:S01]  /*abd0*/  STL [R1+0x614], R20 ;  /* 0x0006141401007387 */ /* 0x0001e20000100800 */
[----:B--2---:R-:W-:-:S03]  /*abe0*/  IADD3 R164, P5, R249, R7, RZ ;  /* 0x00000007f9a47210 */ /* 0x004fc60007fbe0ff */
[----:B------:R1:W-:Y:S04]  /*abf0*/  STL [R1+0x600], R9 ;  /* 0x0006000901007387 */ /* 0x0003e80000100800 */
[----:B------:R2:W-:Y:S01]  /*ac00*/  STL [R1+0x4cc], R164 ;  /* 0x0004cca401007387 */ /* 0x0005e20000100800 */
[----:B0-----:R-:W-:Y:S01]  /*ac10*/  IMAD R20, R8, 0xc4, RZ ;  /* 0x000000c408147824 */ /* 0x001fe200078e02ff */
[-C--:B-1----:R-:W-:Y:S02]  /*ac20*/  LEA.HI.X.SX32 R9, R10, R3.reuse, 0x1, P3 ;  /* 0x000000030a097211 */ /* 0x082fe400018f0eff */
[----:B------:R-:W-:Y:S02]  /*ac30*/  LEA.HI.X.SX32 R10, R251, R3, 0x1, P0 ;  /* 0x00000003fb0a7211 */ /* 0x000fe400000f0eff */
[-C--:B--2---:R-:W-:Y:S01]  /*ac40*/  IADD3 R164, P3, R11, R7.reuse, RZ ;  /* 0x000000070ba47210 */ /* 0x084fe20007f7e0ff */
[----:B------:R0:W-:Y:S04]  /*ac50*/  STL [R1+0x428], R9 ;  /* 0x0004280901007387 */ /* 0x0001e80000100800 */
[----:B------:R1:W-:Y:S04]  /*ac60*/  STL [R1+0x624], R164 ;  /* 0x000624a401007387 */ /* 0x0003e80000100800 */
[----:B------:R2:W-:Y:S01]  /*ac70*/  STL [R1+0x610], R10 ;  /* 0x0006100a01007387 */ /* 0x0005e20000100800 */
[----:B0-----:R-:W-:Y:S01]  /*ac80*/  IADD3 R9, P0, R20, R7, RZ ;  /* 0x0000000714097210 */ /* 0x001fe20007f1e0ff */
[----:B------:R-:W-:-:S02]  /*ac90*/  IMAD R20, R8, 0xbc, RZ ;  /* 0x000000bc08147824 */ /* 0x000fc400078e02ff */
[----:B-1----:R-:W-:Y:S02]  /*aca0*/  IMAD R164, R8, 0x3b, RZ ;  /* 0x0000003b08a47824 */ /* 0x002fe400078e02ff */
[----:B------:R0:W-:Y:S03]  /*acb0*/  STL [R1+0x4ec], R9 ;  /* 0x0004ec0901007387 */ /* 0x0001e60000100800 */
[-C--:B--2---:R-:W-:Y:S01]  /*acc0*/  LEA.HI.X.SX32 R10, R164, R3.reuse, 0x1, P3 ;  /* 0x00000003a40a7211 */ /* 0x084fe200018f0eff */
[----:B------:R-:W-:Y:S01]  /*acd0*/  IMAD R164, R8, 0x39, RZ ;  /* 0x0000003908a47824 */ /* 0x000fe200078e02ff */
[----:B0-----:R-:W-:Y:S02]  /*ace0*/  LEA.HI.X.SX32 R9, R11, R3, 0x1, P1 ;  /* 0x000000030b097211 */ /* 0x001fe400008f0eff */
[----:B------:R-:W-:-:S03]  /*acf0*/  IADD3 R11, P1, R12, R7, RZ ;  /* 0x000000070c0b7210 */ /* 0x000fc60007f3e0ff */
[----:B------:R0:W-:Y:S04]  /*ad00*/  STL [R1+0x448], R9 ;  /* 0x0004480901007387 */ /* 0x0001e80000100800 */
[----:B------:R-:W-:Y:S04]  /*ad10*/  STL [R1+0x634], R11 ;  /* 0x0006340b01007387 */ /* 0x000fe80000100800 */
[----:B------:R1:W-:Y:S01]  /*ad20*/  STL [R1+0x620], R10 ;  /* 0x0006200a01007387 */ /* 0x0003e20000100800 */
[----:B0-----:R-:W-:Y:S01]  /*ad30*/  IADD3 R9, P3, R20, R7, RZ ;  /* 0x0000000714097210 */ /* 0x001fe20007f7e0ff */
[----:B------:R-:W-:-:S04]  /*ad40*/  IMAD R20, R8, 0xb4, RZ ;  /* 0x000000b408147824 */ /* 0x000fc800078e02ff */
[----:B------:R0:W-:Y:S01]  /*ad50*/  STL [R1+0x50c], R9 ;  /* 0x00050c0901007387 */ /* 0x0001e20000100800 */
[-C--:B-1----:R-:W-:Y:S01]  /*ad60*/  LEA.HI.X.SX32 R10, R164, R3.reuse, 0x1, P1 ;  /* 0x00000003a40a7211 */ /* 0x082fe200008f0eff */
        /* <DEDUP_REMOVED lines=99> */
[----:B-1----:R-:W-:Y:S02]  /*b3a0*/  LEA.HI.X.SX32 R10, R23, R3, 0x1, P5 ;  /* 0x00000003170a7211 */ /* 0x002fe400028f0eff */
[----:B------:R-:W-:-:S03]  /*b3b0*/  IADD3 R11, P5, R56, R7, RZ ;  /* 0x00000007380b7210 */ /* 0x000fc60007fbe0ff */
[----:B------:R1:W-:Y:S01]  /*b3c0*/  STL [R1+0x5a8], R10 ;  /* 0x0005a80a01007387 */ /* 0x0003e20000100800 */
[----:B0-----:R-:W-:Y:S01]  /*b3d0*/  LEA.HI.X.SX32 R9, R164, R3, 0x1, P6 ;  /* 0x00000003a4097211 */ /* 0x001fe200030f0eff */
[----:B------:R-:W-:Y:S02]  /*b3e0*/  IMAD R164, R8, 0xb8, RZ ;  /* 0x000000b808a47824 */ /* 0x000fe400078e02ff */
[----:B------:R0:W-:Y:S04]  /*b3f0*/  STL [R1+0x6e4], R11 ;  /* 0x0006e40b01007387 */ /* 0x0001e80000100800 */
[----:B------:R2:W-:Y:S01]  /*b400*/  STL [R1+0x6d0], R9 ;  /* 0x0006d00901007387 */ /* 0x0005e20000100800 */
[----:B-1----:R-:W-:Y:S01]  /*b410*/  IADD3 R10, P6, R20, R7, RZ ;  /* 0x00000007140a7210 */ /* 0x002fe20007fde0ff */
[----:B------:R-:W-:Y:S01]  /*b420*/  IMAD R20, R8, 0x23, RZ ;  /* 0x0000002308147824 */ /* 0x000fe200078e02ff */
[----:B0-----:R-:W-:-:S03]  /*b430*/  LEA.HI.X.SX32 R11, R57, R3, 0x1, P3 ;  /* 0x00000003390b7211 */ /* 0x001fc600018f0eff */
[----:B------:R0:W-:Y:S01]  /*b440*/  STL [R1+0x4dc], R10 ;  /* 0x0004dc0a01007387 */ /* 0x0001e20000100800 */
[----:B--2---:R-:W-:-:S05]  /*b450*/  LEA.HI.X.SX32 R9, R56, R3, 0x1, P0 ;  /* 0x0000000338097211 */ /* 0x004fca00000f0eff */
[----:B------:R1:W-:Y:S01]  /*b460*/  STL [R1+0x5c8], R9 ;  /* 0x0005c80901007387 */ /* 0x0003e20000100800 */
[----:B0-----:R-:W-:Y:S02]  /*b470*/  IADD3 R10, P0, R57, R7, RZ ;  /* 0x00000007390a7210 */ /* 0x001fe40007f1e0ff */
[----:B------:R-:W-:-:S03]  /*b480*/  CS2R R56, SRZ ;  /* 0x0000000000387805 */ /* 0x000fc6000001ff00 */
[----:B------:R0:W-:Y:S01]  /*b490*/  STL [R1+0x6f4], R10 ;  /* 0x0006f40a01007387 */ /* 0x0001e20000100800 */
[----:B-1----:R-:W-:Y:S01]  /*b4a0*/  LEA.HI.X.SX32 R9, R20, R3, 0x1, P5 ;  /* 0x0000000314097211 */ /* 0x002fe200028f0eff */
[----:B------:R-:W-:-:S04]  /*b4b0*/  IMAD R20, R8, 0x21, RZ ;  /* 0x0000002108147824 */ /* 0x000fc800078e02ff */
[----:B------:R1:W-:Y:S01]  /*b4c0*/  STL [R1+0x6e0], R9 ;  /* 0x0006e00901007387 */ /* 0x0003e20000100800 */
[----:B0-----:R-:W-:Y:S01]  /*b4d0*/  IADD3 R10, P5, R164, R7, RZ ;  /* 0x00000007a40a7210 */ /* 0x001fe20007fbe0ff */
[----:B------:R-:W-:-:S04]  /*b4e0*/  IMAD R164, R8, 0xa8, RZ ;  /* 0x000000a808a47824 */ /* 0x000fc800078e02ff */
[----:B------:R0:W-:Y:S01]  /*b4f0*/  STL [R1+0x51c], R10 ;  /* 0x00051c0a01007387 */ /* 0x0001e20000100800 */
[----:B-1----:R-:W-:-:S03]  /*b500*/  IADD3 R9, P3, R58, R7, RZ ;  /* 0x000000073a097210 */ /* 0x002fc60007f7e0ff */
[----:B------:R1:W-:Y:S04]  /*b510*/  STL [R1+0x5e8], R11 ;  /* 0x0005e80b01007387 */ /* 0x0003e80000100800 */
[----:B------:R2:W-:Y:S01]  /*b520*/  STL [R1+0x60c], R9 ;  /* 0x00060c0901007387 */ /* 0x0005e20000100800 */
[-C--:B0-----:R-:W-:Y:S01]  /*b530*/  LEA.HI.X.SX32 R10, R20, R3.reuse, 0x1, P0 ;  /* 0x00000003140a7211 */ /* 0x081fe200000f0eff */
[----:B------:R-:W-:Y:S01]  /*b540*/  IMAD R20, R8, 0x1f, RZ ;  /* 0x0000001f08147824 */ /* 0x000fe200078e02ff */
[----:B-1----:R-:W-:-:S03]  /*b550*/  LEA.HI.X.SX32 R11, R59, R3, 0x1, P3 ;  /* 0x000000033b0b7211 */ /* 0x002fc600018f0eff */
[----:B------:R0:W-:Y:S01]  /*b560*/  STL [R1+0x6f0], R10 ;  /* 0x0006f00a01007387 */ /* 0x0001e20000100800 */
[----:B--2---:R-:W-:-:S05]  /*b570*/  IADD3 R9, P0, R59, R7, RZ ;  /* 0x000000073b097210 */ /* 0x004fca0007f1e0ff */
[----:B------:R1:W-:Y:S01]  /*b580*/  STL [R1+0x704], R9 ;  /* 0x0007040901007387 */ /* 0x0003e20000100800 */
[----:B0-----:R-:W-:Y:S02]  /*b590*/  LEA.HI.X.SX32 R10, R58, R3, 0x1, P1 ;  /* 0x000000033a0a7211 */ /* 0x001fe400008f0eff */
[----:B------:R-:W-:-:S03]  /*b5a0*/  CS2R R58, SRZ ;  /* 0x00000000003a7805 */ /* 0x000fc6000001ff00 */
[----:B------:R0:W-:Y:S01]  /*b5b0*/  STL [R1+0x418], R10 ;  /* 0x0004180a01007387 */ /* 0x0001e20000100800 */
[----:B-1----:R-:W-:Y:S01]  /*b5c0*/  IADD3 R9, P1, R164, R7, RZ ;  /* 0x00000007a4097210 */ /* 0x002fe20007f3e0ff */
[----:B------:R-:W-:-:S04]  /*b5d0*/  IMAD R164, R8, 0x98, RZ ;  /* 0x0000009808a47824 */ /* 0x000fc800078e02ff */
[----:B------:R1:W-:Y:S01]  /*b5e0*/  STL [R1+0x55c], R9 ;  /* 0x00055c0901007387 */ /* 0x0003e20000100800 */
[----:B0-----:R-:W-:-:S03]  /*b5f0*/  IADD3 R10, P3, R60, R7, RZ ;  /* 0x000000073c0a7210 */ /* 0x001fc60007f7e0ff */
[----:B------:R0:W-:Y:S04]  /*b600*/  STL [R1+0x608], R11 ;  /* 0x0006080b01007387 */ /* 0x0001e80000100800 */
[----:B------:R2:W-:Y:S01]  /*b610*/  STL [R1+0x62c], R10 ;  /* 0x00062c0a01007387 */ /* 0x0005e20000100800 */
[-C--:B-1----:R-:W-:Y:S01]  /*b620*/  LEA.HI.X.SX32 R9, R20, R3.reuse, 0x1, P0 ;  /* 0x0000000314097211 */ /* 0x082fe200000f0eff */
[----:B------:R-:W-:Y:S01]  /*b630*/  IMAD R20, R8, 0x1d, RZ ;  /* 0x0000001d08147824 */ /* 0x000fe200078e02ff */
[----:B0-----:R-:W-:-:S03]  /*b640*/  LEA.HI.X.SX32 R11, R61, R3, 0x1, P3 ;  /* 0x000000033d0b7211 */ /* 0x001fc600018f0eff */
        /* <DEDUP_REMOVED lines=85> */
[----:B------:R-:W-:Y:S04]  /*bba0*/  STL [R1+0x6c8], R11 ;  /* 0x0006c80b01007387 */ /* 0x000fe80000100800 */
[----:B------:R0:W-:Y:S01]  /*bbb0*/  STL [R1+0x6ec], R10 ;  /* 0x0006ec0a01007387 */ /* 0x0001e20000100800 */
[----:B-1----:R-:W-:Y:S01]  /*bbc0*/  LEA.HI.X.SX32 R9, R20, R3, 0x1, P0 ;  /* 0x0000000314097211 */ /* 0x002fe200000f0eff */
[----:B------:R-:W-:-:S04]  /*bbd0*/  IMAD R20, R8, 0x11, RZ ;  /* 0x0000001108147824 */ /* 0x000fc800078e02ff */
[----:B------:R1:W-:Y:S01]  /*bbe0*/  STL [R1+0x760], R9 ;  /* 0x0007600901007387 */ /* 0x0003e20000100800 */
[----:B0-----:R-:W-:-:S05]  /*bbf0*/  IADD3 R10, P0, R73, R7, RZ ;  /* 0x00000007490a7210 */ /* 0x001fca0007f1e0ff */
[----:B------:R0:W-:Y:S01]  /*bc00*/  STL [R1+0x774], R10 ;  /* 0x0007740a01007387 */ /* 0x0001e20000100800 */
[----:B-1----:R-:W-:Y:S02]  /*bc10*/  LEA.HI.X.SX32 R9, R72, R3, 0x1, P4 ;  /* 0x0000000348097211 */ /* 0x002fe400020f0eff */
[----:B------:R-:W-:Y:S01]  /*bc20*/  IADD3 R11, P4, R164, R7, RZ ;  /* 0x00000007a40b7210 */ /* 0x000fe20007f9e0ff */
[----:B------:R-:W-:Y:S02]  /*bc30*/  IMAD R164, R8, 0xa0, RZ ;  /* 0x000000a008a47824 */ /* 0x000fe400078e02ff */
[----:B------:R1:W-:Y:S01]  /*bc40*/  STL [R1+0x5d8], R9 ;  /* 0x0005d80901007387 */ /* 0x0003e20000100800 */
[----:B0-----:R-:W-:-:S03]  /*bc50*/  LEA.HI.X.SX32 R10, R73, R3, 0x1, P3 ;  /* 0x00000003490a7211 */ /* 0x001fc600018f0eff */
[----:B------:R0:W-:Y:S01]  /*bc60*/  STL [R1+0x47c], R11 ;  /* 0x00047c0b01007387 */ /* 0x0001e20000100800 */
[----:B------:R-:W-:-:S03]  /*bc70*/  CS2R R72, SRZ ;  /* 0x0000000000487805 */ /* 0x000fc6000001ff00 */
[----:B------:R2:W-:Y:S01]  /*bc80*/  STL [R1+0x6e8], R10 ;  /* 0x0006e80a01007387 */ /* 0x0005e20000100800 */
[----:B-1----:R-:W-:Y:S02]  /*bc90*/  IADD3 R9, P3, R74, R7, RZ ;  /* 0x000000074a097210 */ /* 0x002fe40007f7e0ff */
[----:B0-----:R-:W-:-:S03]  /*bca0*/  LEA.HI.X.SX32 R11, R20, R3, 0x1, P0 ;  /* 0x00000003140b7211 */ /* 0x001fc600000f0eff */
[----:B------:R0:W-:Y:S01]  /*bcb0*/  STL [R1+0x61c], R9 ;  /* 0x00061c0901007387 */ /* 0x0001e20000100800 */
[----:B------:R-:W-:Y:S01]  /*bcc0*/  IMAD R20, R8, 0xf, RZ ;  /* 0x0000000f08147824 */ /* 0x000fe200078e02ff */
[----:B--2---:R-:W-:Y:S02]  /*bcd0*/  IADD3 R10, P0, R75, R7, RZ ;  /* 0x000000074b0a7210 */ /* 0x004fe40007f1e0ff */
[----:B------:R-:W-:Y:S04]  /*bce0*/  STL [R1+0x770], R11 ;  /* 0x0007700b01007387 */ /* 0x000fe80000100800 */
[----:B------:R1:W-:Y:S01]  /*bcf0*/  STL [R1+0x70c], R10 ;  /* 0x00070c0a01007387 */ /* 0x0003e20000100800 */
[----:B0-----:R-:W-:-:S05]  /*bd00*/  LEA.HI.X.SX32 R9, R74, R3, 0x1, P6 ;  /* 0x000000034a097211 */ /* 0x001fca00030f0eff */
[----:B------:R0:W-:Y:S01]  /*bd10*/  STL [R1+0x438], R9 ;  /* 0x0004380901007387 */ /* 0x0001e20000100800 */
[----:B-1----:R-:W-:-:S05]  /*bd20*/  IADD3 R10, P6, R76, R7, RZ ;  /* 0x000000074c0a7210 */ /* 0x002fca0007fde0ff */
[----:B------:R-:W-:Y:S01]  /*bd30*/  STL [R1+0x784], R10 ;  /* 0x0007840a01007387 */ /* 0x000fe20000100800 */
[----:B0-----:R-:W-:Y:S02]  /*bd40*/  LEA.HI.X.SX32 R9, R75, R3, 0x1, P3 ;  /* 0x000000034b097211 */ /* 0x001fe400018f0eff */
[----:B------:R-:W-:Y:S02]  /*bd50*/  CS2R R74, SRZ ;  /* 0x00000000004a7805 */ /* 0x000fe4000001ff00 */
[----:B------:R-:W-:Y:S01]  /*bd60*/  IADD3 R11, P3, R164, R7, RZ ;  /* 0x00000007a40b7210 */ /* 0x000fe20007f7e0ff */
[----:B------:R-:W-:Y:S01]  /*bd70*/  IMAD R164, R8, 0xc0, RZ ;  /* 0x000000c008a47824 */ /* 0x000fe200078e02ff */
[----:B------:R0:W-:Y:S04]  /*bd80*/  STL [R1+0x618], R9 ;  /* 0x0006180901007387 */ /* 0x0001e80000100800 */
[----:B------:R1:W-:Y:S01]  /*bd90*/  STL [R1+0x57c], R11 ;  /* 0x00057c0b01007387 */ /* 0x0003e20000100800 */
[----:B0-----:R-:W-:-:S02]  /*bda0*/  LEA.HI.X.SX32 R9, R76, R3, 0x1, P0 ;  /* 0x000000034c097211 */ /* 0x001fc400000f0eff */
[----:B------:R-:W-:Y:S02]  /*bdb0*/  IADD3 R10, P0, R77, R7, RZ ;  /* 0x000000074d0a7210 */ /* 0x000fe40007f1e0ff */
[----:B-1----:R-:W-:Y:S01]  /*bdc0*/  LEA.HI.X.SX32 R11, R20, R3, 0x1, P6 ;  /* 0x00000003140b7211 */ /* 0x002fe200030f0eff */
[----:B------:R0:W-:Y:S01]  /*bdd0*/  STL [R1+0x708], R9 ;  /* 0x0007080901007387 */ /* 0x0001e20000100800 */
[----:B------:R-:W-:-:S03]  /*bde0*/  IMAD R20, R8, 0xd, RZ ;  /* 0x0000000d08147824 */ /* 0x000fc600078e02ff */
[----:B------:R1:W-:Y:S04]  /*bdf0*/  STL [R1+0x65c], R10 ;  /* 0x00065c0a01007387 */ /* 0x0003e80000100800 */
[----:B------:R-:W-:Y:S01]  /*be00*/  STL [R1+0x780], R11 ;  /* 0x0007800b01007387 */ /* 0x000fe20000100800 */
[----:B0-----:R-:W-:Y:S02]  /*be10*/  IADD3 R9, P6, R78, R7, RZ ;  /* 0x000000074e097210 */ /* 0x001fe40007fde0ff */
[----:B-1----:R-:W-:-:S03]  /*be20*/  LEA.HI.X.SX32 R10, R77, R3, 0x1, P5 ;  /* 0x000000034d0a7211 */ /* 0x002fc600028f0eff */
[----:B------:R0:W-:Y:S01]  /*be30*/  STL [R1+0x72c], R9 ;  /* 0x00072c0901007387 */ /* 0x0001e20000100800 */
[----:B------:R-:W-:-:S03]  /*be40*/  CS2R R76, SRZ ;  /* 0x00000000004c7805 */ /* 0x000fc6000001ff00 */
[----:B------:R1:W-:Y:S01]  /*be50*/  STL [R1+0x4b8], R10 ;  /* 0x0004b80a01007387 */ /* 0x0003e20000100800 */
[----:B0-----:R-:W-:Y:S02]  /*be60*/  IADD3 R9, P5, R79, R7, RZ ;  /* 0x000000074f097210 */ /* 0x001fe40007fbe0ff */
[----:B-1----:R-:W-:-:S03]  /*be70*/  LEA.HI.X.SX32 R10, R78, R3, 0x1, P0 ;  /* 0x000000034e0a7211 */ /* 0x002fc600000f0eff */
[----:B------:R0:W-:Y:S04]  /*be80*/  STL [R1+0x794], R9 ;  /* 0x0007940901007387 */ /* 0x0001e80000100800 */
[----:B------:R1:W-:Y:S01]  /*be90*/  STL [R1+0x658], R10 ;  /* 0x0006580a01007387 */ /* 0x0003e20000100800 */
[----:B0-----:R-:W-:Y:S01]  /*bea0*/  IADD3 R9, P0, R164, R7, RZ ;  /* 0x00000007a4097210 */ /* 0x001fe20007f1e0ff */
[----:B------:R-:W-:Y:S01]  /*beb0*/  IMAD R164, R8, 0x3, RZ ;  /* 0x0000000308a47824 */ /* 0x000fe200078e02ff */
[----:B-1----:R-:W-:-:S03]  /*bec0*/  LEA.HI.X.SX32 R10, R79, R3, 0x1, P6 ;  /* 0x000000034f0a7211 */ /* 0x002fc600030f0eff */
[----:B------:R0:W-:Y:S01]  /*bed0*/  STL [R1+0x4fc], R9 ;  /* 0x0004fc0901007387 */ /* 0x0001e20000100800 */
[----:B------:R-:W-:Y:S02]  /*bee0*/  IADD3 R11, P6, R80, R7, RZ ;  /* 0x00000007500b7210 */ /* 0x000fe40007fde0ff */
[----:B------:R-:W-:Y:S01]  /*bef0*/  CS2R R78, SRZ ;  /* 0x00000000004e7805 */ /* 0x000fe2000001ff00 */
[----:B------:R1:W-:Y:S04]  /*bf00*/  STL [R1+0x728], R10 ;  /* 0x0007280a01007387 */ /* 0x0003e80000100800 */
[----:B------:R2:W-:Y:S01]  /*bf10*/  STL [R1+0x69c], R11 ;  /* 0x00069c0b01007387 */ /* 0x0005e20000100800 */
[----:B0-----:R-:W-:Y:S01]  /*bf20*/  LEA.HI.X.SX32 R9, R20, R3, 0x1, P5 ;  /* 0x0000000314097211 */ /* 0x001fe200028f0eff */
[----:B------:R-:W-:Y:S01]  /*bf30*/  IMAD R20, R8, 0xb, RZ ;  /* 0x0000000b08147824 */ /* 0x000fe200078e02ff */
[----:B-1----:R-:W-:-:S03]  /*bf40*/  IADD3 R10, P5, R81, R7, RZ ;  /* 0x00000007510a7210 */ /* 0x002fc60007fbe0ff */
[----:B------:R0:W-:Y:S01]  /*bf50*/  STL [R1+0x790], R9 ;  /* 0x0007900901007387 */ /* 0x0001e20000100800 */
[----:B--2---:R-:W-:-:S03]  /*bf60*/  LEA.HI.X.SX32 R11, R80, R3, 0x1, P1 ;  /* 0x00000003500b7211 */ /* 0x004fc600008f0eff */
        /* <DEDUP_REMOVED lines=9> */
[----:B------:R0:W-:Y:S01]  /*c000*/  STL [R1+0x6dc], R9 ;  /* 0x0006dc0901007387 */ /* 0x0001e20000100800 */
[----:B------:R-:W-:-:S03]  /*c010*/  IADD3 R11, P5, R84, R7, RZ ;  /* 0x00000007540b7210 */ /* 0x000fc60007fbe0ff */
[----:B------:R1:W-:Y:S04]  /*c020*/  STL [R1+0x748], R10 ;  /* 0x0007480a01007387 */ /* 0x0003e80000100800 */
[----:B------:R2:W-:Y:S01]  /*c030*/  STL [R1+0x76c], R11 ;  /* 0x00076c0b01007387 */ /* 0x0005e20000100800 */
[----:B0-----:R-:W-:Y:S01]  /*c040*/  LEA.HI.X.SX32 R9, R20, R3, 0x1, P1 ;  /* 0x0000000314097211 */ /* 0x001fe200008f0eff */
[----:B------:R-:W-:Y:S01]  /*c050*/  IMAD R20, R8, 0x9, RZ ;  /* 0x0000000908147824 */ /* 0x000fe200078e02ff */
[----:B-1----:R-:W-:-:S03]  /*c060*/  IADD3 R10, P1, R85, R7, RZ ;  /* 0x00000007550a7210 */ /* 0x002fc60007f3e0ff */
[----:B------:R0:W-:Y:S01]  /*c070*/  STL [R1+0x7a0], R9 ;  /* 0x0007a00901007387 */ /* 0x0001e20000100800 */
[----:B--2---:R-:W-:-:S03]  /*c080*/  LEA.HI.X.SX32 R11, R83, R3, 0x1, P2 ;  /* 0x00000003530b7211 */ /* 0x004fc600010f0eff */
[----:B------:R1:W-:Y:S01]  /*c090*/  STL [R1+0x7b4], R10 ;  /* 0x0007b40a01007387 */ /* 0x0003e20000100800 */
[----:B------:R-:W-:-:S03]  /*c0a0*/  CS2R R82, SRZ ;  /* 0x0000000000527805 */ /* 0x000fc6000001ff00 */
[----:B------:R2:W-:Y:S01]  /*c0b0*/  STL [R1+0x5b8], R11 ;  /* 0x0005b80b01007387 */ /* 0x0005e20000100800 */
[----:B0-----:R-:W-:Y:S02]  /*c0c0*/  IADD3 R9, P2, R86, R7, RZ ;  /* 0x0000000756097210 */ /* 0x001fe40007f5e0ff */
[----:B-1----:R-:W-:-:S03]  /*c0d0*/  LEA.HI.X.SX32 R10, R84, R3, 0x1, P6 ;  /* 0x00000003540a7211 */ /* 0x002fc600030f0eff */
[----:B------:R0:W-:Y:S01]  /*c0e0*/  STL [R1+0x63c], R9 ;  /* 0x00063c0901007387 */ /* 0x0001e20000100800 */
[----:B--2---:R-:W-:-:S03]  /*c0f0*/  LEA.HI.X.SX32 R11, R85, R3, 0x1, P5 ;  /* 0x00000003550b7211 */ /* 0x004fc600028f0eff */
[----:B------:R1:W-:Y:S01]  /*c100*/  STL [R1+0x6d8], R10 ;  /* 0x0006d80a01007387 */ /* 0x0003e20000100800 */
[----:B------:R-:W-:Y:S02]  /*c110*/  CS2R R84, SRZ ;  /* 0x0000000000547805 */ /* 0x000fe4000001ff00 */
[-C--:B0-----:R-:W-:Y:S02]  /*c120*/  IADD3 R9, P6, R87, R7.reuse, RZ ;  /* 0x0000000757097210 */ /* 0x081fe40007fde0ff */
[----:B-1----:R-:W-:-:S03]  /*c130*/  IADD3 R10, P5, R152, R7, RZ ;  /* 0x00000007980a7210 */ /* 0x002fc60007fbe0ff */
[----:B------:R0:W-:Y:S04]  /*c140*/  STL [R1+0x71c], R9 ;  /* 0x00071c0901007387 */ /* 0x0001e80000100800 */
        /* <DEDUP_REMOVED lines=8> */
[----:B------:R2:W-:Y:S01]  /*c1d0*/  STL [R1+0x478], R10 ;  /* 0x0004780a01007387 */ /* 0x0005e20000100800 */
[----:B0-----:R-:W-:Y:S02]  /*c1e0*/  IADD3 R9, P4, R154, R7, RZ ;  /* 0x000000079a097210 */ /* 0x001fe40007f9e0ff */
[----:B-1----:R-:W-:-:S03]  /*c1f0*/  LEA.HI.X.SX32 R11, R87, R3, 0x1, P2 ;  /* 0x00000003570b7211 */ /* 0x002fc600010f0eff */
[----:B------:R0:W-:Y:S01]  /*c200*/  STL [R1+0x6bc], R9 ;  /* 0x0006bc0901007387 */ /* 0x0001e20000100800 */
[----:B------:R-:W-:Y:S02]  /*c210*/  CS2R R86, SRZ ;  /* 0x0000000000567805 */ /* 0x000fe4000001ff00 */
[----:B--2---:R-:W-:Y:S01]  /*c220*/  IADD3 R10, P2, R155, R7, RZ ;  /* 0x000000079b0a7210 */ /* 0x004fe20007f5e0ff */
[----:B------:R1:W-:Y:S04]  /*c230*/  STL [R1+0x638], R11 ;  /* 0x0006380b01007387 */ /* 0x0003e80000100800 */
[----:B------:R2:W-:Y:S01]  /*c240*/  STL [R1+0x75c], R10 ;  /* 0x00075c0a01007387 */ /* 0x0005e20000100800 */
[-C--:B0-----:R-:W-:Y:S02]  /*c250*/  LEA.HI.X.SX32 R9, R152, R3.reuse, 0x1, P6 ;  /* 0x0000000398097211 */ /* 0x081fe400030f0eff */
[----:B-1----:R-:W-:-:S03]  /*c260*/  LEA.HI.X.SX32 R11, R153, R3, 0x1, P5 ;  /* 0x00000003990b7211 */ /* 0x002fc600028f0eff */
[----:B------:R0:W-:Y:S01]  /*c270*/  STL [R1+0x718], R9 ;  /* 0x0007180901007387 */ /* 0x0001e20000100800 */
[----:B--2---:R-:W-:-:S05]  /*c280*/  IADD3 R10, P6, R156, R7, RZ ;  /* 0x000000079c0a7210 */ /* 0x004fca0007fde0ff */
[----:B------:R1:W-:Y:S01]  /*c290*/  STL [R1+0x7ac], R10 ;  /* 0x0007ac0a01007387 */ /* 0x0003e20000100800 */
[----:B0-----:R-:W-:-:S03]  /*c2a0*/  IADD3 R9, P5, R157, R7, RZ ;  /* 0x000000079d097210 */ /* 0x001fc60007fbe0ff */
[----:B------:R0:W-:Y:S04]  /*c2b0*/  STL [R1+0x788], R11 ;  /* 0x0007880b01007387 */ /* 0x0001e80000100800 */
[----:B------:R2:W-:Y:S01]  /*c2c0*/  STL [R1+0x7d4], R9 ;  /* 0x0007d40901007387 */ /* 0x0005e20000100800 */
[----:B-1----:R-:W-:Y:S01]  /*c2d0*/  LEA.HI.X.SX32 R10, R20, R3, 0x1, P1 ;  /* 0x00000003140a7211 */ /* 0x002fe200008f0eff */
[----:B------:R-:W-:Y:S01]  /*c2e0*/  IMAD R20, R8, 0x5, RZ ;  /* 0x0000000508147824 */ /* 0x000fe200078e02ff */
[----:B0-----:R-:W-:-:S03]  /*c2f0*/  IADD3 R11, P1, R158, R7, RZ ;  /* 0x000000079e0b7210 */ /* 0x001fc60007f3e0ff */
[----:B------:R0:W-:Y:S01]  /*c300*/  STL [R1+0x7c0], R10 ;  /* 0x0007c00a01007387 */ /* 0x0001e20000100800 */
[----:B--2---:R-:W-:-:S03]  /*c310*/  LEA.HI.X.SX32 R9, R154, R3, 0x1, P3 ;  /* 0x000000039a097211 */ /* 0x004fc600018f0eff */
[----:B------:R1:W-:Y:S04]  /*c320*/  STL [R1+0x67c], R11 ;  /* 0x00067c0b01007387 */ /* 0x0003e80000100800 */
[----:B------:R2:W-:Y:S01]  /*c330*/  STL [R1+0x578], R9 ;  /* 0x0005780901007387 */ /* 0x0005e20000100800 */
[----:B0-----:R-:W-:Y:S02]  /*c340*/  IADD3 R10, P3, R159, R7, RZ ;  /* 0x000000079f0a7210 */ /* 0x001fe40007f7e0ff */
[----:B-1----:R-:W-:-:S03]  /*c350*/  LEA.HI.X.SX32 R11, R155, R3, 0x1, P4 ;  /* 0x000000039b0b7211 */ /* 0x002fc600020f0eff */
[----:B------:R0:W-:Y:S01]  /*c360*/  STL [R1+0x73c], R10 ;  /* 0x00073c0a01007387 */ /* 0x0001e20000100800 */
[----:B--2---:R-:W-:-:S03]  /*c370*/  IADD3 R9, P4, R160, R7, RZ ;  /* 0x00000007a0097210 */ /* 0x004fc60007f9e0ff */
        /* <DEDUP_REMOVED lines=11> */
[C---:B------:R-:W-:Y:S01]  /*c430*/  IMAD.SHL.U32 R20, R8.reuse, 0x40, RZ ;  /* 0x0000004008147824 */ /* 0x040fe200078e00ff */
[----:B0-----:R-:W-:-:S03]  /*c440*/  LEA R11, P5, R8, R7, 0x7 ;  /* 0x00000007080b7211 */ /* 0x001fc600078a38ff */
        /* <DEDUP_REMOVED lines=19> */
[----:B------:R-:W-:Y:S01]  /*c580*/  IMAD.SHL.U32 R164, R8, 0x8, RZ ;  /* 0x0000000808a47824 */ /* 0x000fe200078e00ff */
[----:B--2---:R-:W-:-:S05]  /*c590*/  LEA.HI.X.SX32 R10, R162, R3, 0x1, P2 ;  /* 0x00000003a20a7211 */ /* 0x004fca00010f0eff */
[----:B------:R1:W-:Y:S01]  /*c5a0*/  STL [R1+0x7c8], R10 ;  /* 0x0007c80a01007387 */ /* 0x0003e20000100800 */
[----:B0-----:R-:W-:-:S05]  /*c5b0*/  IADD3 R9, P2, R163, R7, RZ ;  /* 0x00000007a3097210 */ /* 0x001fca0007f5e0ff */
[----:B------:R0:W-:Y:S01]  /*c5c0*/  STL [R1+0x7f4], R9 ;  /* 0x0007f40901007387 */ /* 0x0001e20000100800 */
[----:B-1----:R-:W-:-:S03]  /*c5d0*/  LEA R10, P6, R8, R7, 0x2 ;  /* 0x00000007080a7211 */ /* 0x002fc600078c10ff */
[----:B------:R1:W-:Y:S04]  /*c5e0*/  STL [R1+0x7e0], R11 ;  /* 0x0007e00b01007387 */ /* 0x0003e80000100800 */
[----:B------:R2:W-:Y:S01]  /*c5f0*/  STL [R1+0x7ec], R10 ;  /* 0x0007ec0a01007387 */ /* 0x0005e20000100800 */
[-C--:B0-----:R-:W-:Y:S01]  /*c600*/  LEA.HI.X.SX32 R9, R20, R3.reuse, 0x1, P5 ;  /* 0x0000000314097211 */ /* 0x081fe200028f0eff */
[----:B------:R-:W-:Y:S01]  /*c610*/  IMAD.SHL.U32 R20, R8, 0x4, RZ ;  /* 0x0000000408147824 */ /* 0x000fe200078e00ff */
[----:B-1----:R-:W-:-:S03]  /*c620*/  LEA.HI.X.SX32 R11, R164, R3, 0x1, P3 ;  /* 0x00000003a40b7211 */ /* 0x002fc600018f0eff */
[----:B------:R0:W-:Y:S01]  /*c630*/  STL [R1+0x5f8], R9 ;  /* 0x0005f80901007387 */ /* 0x0001e20000100800 */
[----:B--2---:R-:W-:-:S05]  /*c640*/  LEA.HI.X.SX32 R10, R166, R3, 0x1, P0 ;  /* 0x00000003a60a7211 */ /* 0x004fca00000f0eff */
[----:B------:R1:W-:Y:S01]  /*c650*/  STL [R1+0x6f8], R10 ;  /* 0x0006f80a01007387 */ /* 0x0003e20000100800 */
[----:B0-----:R-:W-:-:S05]  /*c660*/  LEA.HI.X.SX32 R9, R165, R3, 0x1, P1 ;  /* 0x00000003a5097211 */ /* 0x001fca00008f0eff */
[----:B------:R0:W-:Y:S01]  /*c670*/  STL [R1+0x778], R9 ;  /* 0x0007780901007387 */ /* 0x0001e20000100800 */
[----:B-1----:R-:W-:-:S03]  /*c680*/  LEA.HI.X.SX32 R10, R20, R3, 0x1, P4 ;  /* 0x00000003140a7211 */ /* 0x002fc600020f0eff */
[----:B------:R-:W-:Y:S04]  /*c690*/  STL [R1+0x7b8], R11 ;  /* 0x0007b80b01007387 */ /* 0x000fe80000100800 */
[----:B------:R1:W-:Y:S01]  /*c6a0*/  STL [R1+0x7d8], R10 ;  /* 0x0007d80a01007387 */ /* 0x0003e20000100800 */
[-C--:B0-----:R-:W-:Y:S02]  /*c6b0*/  LEA.HI.X.SX32 R9, R8, R3.reuse, 0x1, P2 ;  /* 0x0000000308097211 */ /* 0x081fe400010f0eff */
[----:B------:R-:W-:-:S03]  /*c6c0*/  LEA.HI.X.SX32 R8, R163, R3, 0x1, P6 ;  /* 0x00000003a3087211 */ /* 0x000fc600030f0eff */
[----:B------:R0:W-:Y:S01]  /*c6d0*/  STL [R1+0x7f0], R9 ;  /* 0x0007f00901007387 */ /* 0x0001e20000100800 */
[----:B-1----:R-:W-:-:S03]  /*c6e0*/  LOP3.LUT R10, R6, 0x20, RZ, 0x3c, !PT ;  /* 0x00000020060a7812 */ /* 0x002fc600078e3cff */
[----:B------:R1:W-:Y:S01]  /*c6f0*/  STL [R1+0x7e8], R8 ;  /* 0x0007e80801007387 */ /* 0x0003e20000100800 */
[C---:B------:R-:W-:Y:S02]  /*c700*/  LOP3.LUT R10, R6.reuse, 0x50, RZ, 0x3c, !PT ;  /* 0x00000050060a7812 */ /* 0x040fe400078e3cff */
[C---:B0-----:R-:W-:Y:S02]  /*c710*/  LOP3.LUT R9, R6.reuse, 0x30, RZ, 0x3c, !PT ;  /* 0x0000003006097812 */ /* 0x041fe400078e3cff */
[C---:B------:R-:W-:Y:S02]  /*c720*/  LOP3.LUT R9, R6.reuse, 0x60, RZ, 0x3c, !PT ;  /* 0x0000006006097812 */ /* 0x040fe400078e3cff */
[C---:B-1----:R-:W-:Y:S02]  /*c730*/  LOP3.LUT R8, R6.reuse, 0x10, RZ, 0x3c, !PT ;  /* 0x0000001006087812 */ /* 0x042fe400078e3cff */
[C---:B------:R-:W-:Y:S02]  /*c740*/  LOP3.LUT R8, R6.reuse, 0x40, RZ, 0x3c, !PT ;  /* 0x0000004006087812 */ /* 0x040fe400078e3cff */
[----:B------:R-:W-:-:S07]  /*c750*/  LOP3.LUT R8, R6, 0x70, RZ, 0x3c, !PT ;  /* 0x0000007006087812 */ /* 0x000fce00078e3cff */
.L_x_1:
[----:B------:R-:W0:Y:S01]  /*c760*/  LDC R16, c[0x0][0x230] ;  /* 0x00008c00ff107b82 */ /* 0x000e220000000800 */
[----:B------:R-:W-:Y:S04]  /*c770*/  STL [R1+0x908], R242 ;  /* 0x000908f201007387 */ /* 0x000fe80000100800 */
[----:B------:R-:W-:Y:S04]  /*c780*/  STL [R1+0x904], R239 ;  /* 0x000904ef01007387 */ /* 0x000fe80000100800 */
[----:B------:R-:W-:Y:S04]  /*c790*/  STL [R1+0x900], R236 ;  /* 0x000900ec01007387 */ /* 0x000fe80000100800 */
[----:B------:R-:W-:Y:S04]  /*c7a0*/  STL [R1+0x8d0], R234 ;  /* 0x0008d0ea01007387 */ /* 0x000fe80000100800 */
[----:B------:R-:W-:Y:S04]  /*c7b0*/  STL [R1+0x8cc], R231 ;  /* 0x0008cce701007387 */ /* 0x000fe80000100800 */
[----:B------:R-:W-:Y:S01]  /*c7c0*/  STL [R1+0x8c8], R229 ;  /* 0x0008c8e501007387 */ /* 0x000fe20000100800 */
[----:B------:R-:W-:-:S03]  /*c7d0*/  MOV R8, UR49 ;  /* 0x0000003100087c02 */ /* 0x000fc60008000f00 */
[----:B------:R-:W-:Y:S01]  /*c7e0*/  STL [R1+0x8c4], R227 ;  /* 0x0008c4e301007387 */ /* 0x000fe20000100800 */
[----:B0-----:R-:W-:-:S03]  /*c7f0*/  IMAD R16, R2, -0x80, R16 ;  /* 0xffffff8002107824 */ /* 0x001fc600078e0210 */
[----:B------:R-:W-:Y:S01]  /*c800*/  STL [R1+0x8c0], R224 ;  /* 0x0008c0e001007387 */ /* 0x000fe20000100800 */
[----:B------:R-:W-:-:S03]  /*c810*/  MOV R5, UR48 ;  /* 0x0000003000057c02 */ /* 0x000fc60008000f00 */
[----:B------:R-:W-:Y:S04]  /*c820*/  STL [R1+0x8bc], R222 ;  /* 0x0008bcde01007387 */ /* 0x000fe80000100800 */
[----:B------:R-:W-:Y:S01]  /*c830*/  STL [R1+0x8b8], R220 ;  /* 0x0008b8dc01007387 */ /* 0x000fe20000100800 */
[----:B------:R-:W-:-:S03]  /*c840*/  MOV R9, UR53 ;  /* 0x0000003500097c02 */ /* 0x000fc60008000f00 */
[----:B------:R-:W-:Y:S01]  /*c850*/  STL [R1+0x8b4], R217 ;  /* 0x0008b4d901007387 */ /* 0x000fe20000100800 */
[----:B------:R-:W-:-:S03]  /*c860*/  ISETP.GT.AND P0, PT, R16, RZ, PT ;  /* 0x000000ff1000720c */ /* 0x000fc60003f04270 */
[----:B------:R0:W-:Y:S04]  /*c870*/  STL [R1+0x89c], R4 ;  /* 0x00089c0401007387 */ /* 0x0001e80000100800 */
[----:B0-----:R-:W2:Y:S04]  /*c880*/  LDL.LU R4, [R1+0x7e4] ;  /* 0x0007e40001047983 */ /* 0x001ea80000300800 */
[----:B-----5:R-:W-:Y:S04]  /*c890*/  STL [R1+0x84c], R0 ;  /* 0x00084c0001007387 */ /* 0x020fe80000100800 */
[----:B------:R0:W-:Y:S04]  /*c8a0*/  STL [R1+0x824], R8 ;  /* 0x0008240801007387 */ /* 0x0001e80000100800 */
[----:B------:R1:W-:Y:S04]  /*c8b0*/  STL [R1+0x820], R5 ;  /* 0x0008200501007387 */ /* 0x0003e80000100800 */
[----:B------:R-:W-:Y:S01]  /*c8c0*/  STL [R1+0x81c], R9 ;  /* 0x00081c0901007387 */ /* 0x000fe20000100800 */
[----:B0-----:R-:W-:-:S03]  /*c8d0*/  MOV R8, UR52 ;  /* 0x0000003400087c02 */ /* 0x001fc60008000f00 */
[----:B------:R-:W3:Y:S01]  /*c8e0*/  LDL R10, [R1+0x7f4] ;  /* 0x0007f400010a7983 */ /* 0x000ee20000100800 */
[----:B-1----:R-:W-:-:S03]  /*c8f0*/  MOV R5, UR57 ;  /* 0x0000003900057c02 */ /* 0x002fc60008000f00 */
[----:B------:R0:W-:Y:S04]  /*c900*/  STL [R1+0x818], R8 ;  /* 0x0008180801007387 */ /* 0x0001e80000100800 */
[----:B------:R-:W4:Y:S04]  /*c910*/  LDL R13, [R1+0x7e8] ;  /* 0x0007e800010d7983 */ /* 0x000f280000100800 */
[----:B------:R1:W-:Y:S01]  /*c920*/  STL [R1+0x814], R5 ;  /* 0x0008140501007387 */ /* 0x0003e20000100800 */
[----:B------:R-:W-:Y:S01]  /*c930*/  PRMT R154, RZ, 0x7610, R154 ;  /* 0x00007610ff9a7816 */ /* 0x000fe2000000009a */
[----:B0-----:R-:W-:-:S02]  /*c940*/  @P0 IMAD.MOV.U32 R8, RZ, RZ, R7 ;  /* 0x000000ffff080224 */ /* 0x001fc400078e0007 */
[----:B------:R-:W2:Y:S01]  /*c950*/  LDL R12, [R1+0x7e0] ;  /* 0x0007e000010c7983 */ /* 0x000ea20000100800 */
[----:B------:R-:W-:Y:S01]  /*c960*/  @P0 IMAD.MOV.U32 R9, RZ, RZ, R3 ;  /* 0x000000ffff090224 */ /* 0x000fe200078e0003 */
[----:B-1----:R-:W-:-:S04]  /*c970*/  MOV R5, UR56 ;  /* 0x0000003800057c02 */ /* 0x002fc80008000f00 */
[----:B------:R3:W2:Y:S04]  /*c980*/  @P0 LDG.E.U16 R154, desc[UR6][R8.64] ;  /* 0x00000006089a0981 */ /* 0x0006a8000c1e1500 */
[----:B------:R-:W-:Y:S04]  /*c990*/  STL [R1+0x8a4], R5 ;  /* 0x0008a40501007387 */ /* 0x000fe80000100800 */
[----:B------:R-:W-:Y:S04]  /*c9a0*/  STL [R1+0x8a8], R2 ;  /* 0x0008a80201007387 */ /* 0x000fe80000100800 */
[----:B------:R-:W-:Y:S04]  /*c9b0*/  STL [R1+0x8ac], R7 ;  /* 0x0008ac0701007387 */ /* 0x000fe80000100800 */
[----:B------:R0:W-:Y:S04]  /*c9c0*/  STL [R1+0x8a0], R3 ;  /* 0x0008a00301007387 */ /* 0x0001e80000100800 */
[----:B0-----:R-:W4:Y:S04]  /*c9d0*/  LDL.LU R3, [R1+0x7ec] ;  /* 0x0007ec0001037983 */ /* 0x001f280000300800 */
[----:B------:R-:W2:Y:S01]  /*c9e0*/  LDL R9, [R1+0x7f0] ;  /* 0x0007f00001097983 */ /* 0x000ea20000100800 */
[----:B------:R-:W-:-:S02]  /*c9f0*/  ISETP.GT.AND P1, PT, R16, 0x1, PT ;  /* 0x000000011000780c */ /* 0x000fc40003f24270 */
[C---:B------:R-:W-:Y:S02]  /*ca00*/  ISETP.GT.AND P2, PT, R16.reuse, 0x2, PT ;  /* 0x000000021000780c */ /* 0x040fe40003f44270 */
[----:B------:R-:W-:Y:S02]  /*ca10*/  PRMT R170, RZ, 0x7610, R170 ;  /* 0x00007610ffaa7816 */ /* 0x000fe400000000aa */
[----:B------:R-:W-:Y:S02]  /*ca20*/  ISETP.GT.AND P3, PT, R16, 0x3, PT ;  /* 0x000000031000780c */ /* 0x000fe40003f64270 */
[----:B------:R-:W-:Y:S02]  /*ca30*/  PRMT R186, RZ, 0x7610, R186 ;  /* 0x00007610ffba7816 */ /* 0x000fe400000000ba */
[----:B------:R-:W-:-:S03]  /*ca40*/  PRMT R203, RZ, 0x7610, R203 ;  /* 0x00007610ffcb7816 */ /* 0x000fc600000000cb */
[----:B---3--:R-:W-:Y:S02]  /*ca50*/  @P1 IMAD.MOV.U32 R8, RZ, RZ, R10 ;  /* 0x000000ffff081224 */ /* 0x008fe400078e000a */
[----:B------:R-:W3:Y:S04]  /*ca60*/  LDL R10, [R1+0x7d4] ;  /* 0x0007d400010a7983 */ /* 0x000ee80000100800 */
[----:B--2---:R4:W2:Y:S02]  /*ca70*/  @P1 LDG.E.U16 R170, desc[UR6][R8.64] ;  /* 0x0000000608aa1981 */ /* 0x0048a4000c1e1500 */
[----:B----4-:R-:W-:Y:S02]  /*ca80*/  @P2 IMAD.MOV.U32 R8, RZ, RZ, R3 ;  /* 0x000000ffff082224 */ /* 0x010fe400078e0003 */
[----:B------:R-:W-:-:S02]  /*ca90*/  @P2 IMAD.MOV.U32 R9, RZ, RZ, R13 ;  /* 0x000000ffff092224 */ /* 0x000fc400078e000d */
[----:B------:R-:W4:Y:S04]  /*caa0*/  LDL R13, [R1+0x7cc] ;  /* 0x0007cc00010d7983 */ /* 0x000f280000100800 */
[----:B------:R0:W2:Y:S04]  /*cab0*/  @P2 LDG.E.U16 R186, desc[UR6][R8.64] ;  /* 0x0000000608ba2981 */ /* 0x0000a8000c1e1500 */
[----:B------:R1:W-:Y:S01]  /*cac0*/  STL [R1+0x8b0], R3 ;  /* 0x0008b00301007387 */ /* 0x0003e20000100800 */
[----:B0-----:R-:W-:Y:S02]  /*cad0*/  @P3 IMAD.MOV.U32 R8, RZ, RZ, R4 ;  /* 0x000000ffff083224 */ /* 0x001fe400078e0004 */
[----:B------:R-:W-:-:S02]  /*cae0*/  @P3 IMAD.MOV.U32 R9, RZ, RZ, R12 ;  /* 0x000000ffff093224 */ /* 0x000fc400078e000c */
[----:B------:R-:W2:Y:S04]  /*caf0*/  LDL R12, [R1+0x7c4] ;  /* 0x0007c400010c7983 */ /* 0x000ea80000100800 */
[----:B------:R-:W-:Y:S04]  /*cb00*/  STL [R1+0x8d4], R4 ;  /* 0x0008d40401007387 */ /* 0x000fe80000100800 */
[----:B------:R0:W2:Y:S04]  /*cb10*/  @P3 LDG.E.U16 R203, desc[UR6][R8.64] ;  /* 0x0000000608cb3981 */ /* 0x0000a8000c1e1500 */
[----:B------:R-:W0:Y:S04]  /*cb20*/  LDL R8, [R1+0x7d8] ;  /* 0x0007d80001087983 */ /* 0x000e280000100800 */
[----:B------:R-:W0:Y:S01]  /*cb30*/  LDL R9, [R1+0x7dc] ;  /* 0x0007dc0001097983 */ /* 0x000e220000100800 */
[----:B------:R-:W-:-:S02]  /*cb40*/  ISETP.GT.AND P0, PT, R16, 0x4, PT ;  /* 0x000000041000780c */ /* 0x000fc40003f04270 */
[----:B------:R-:W-:-:S11]  /*cb50*/  PRMT R242, RZ, 0x7610, R242 ;  /* 0x00007610fff27816 */ /* 0x000fd600000000f2 */
[----:B0-----:R-:W-:-:S04]  /*cb60*/  @P0 LOP3.LUT R9, R9, R8, RZ, 0x3c, !PT ;  /* 0x0000000809090212 */ /* 0x001fc800078e3cff */
[----:B------:R-:W-:-:S04]  /*cb70*/  @P0 LOP3.LUT R8, R9, R8, RZ, 0x3c, !PT ;  /* 0x0000000809080212 */ /* 0x000fc800078e3cff */
[----:B------:R-:W-:-:S05]  /*cb80*/  @P0 LOP3.LUT R9, R9, R8, RZ, 0x3c, !PT ;  /* 0x0000000809090212 */ /* 0x000fca00078e3cff */
[----:B------:R-:W3:Y:S01]  /*cb90*/  @P0 LDG.E.U16 R242, desc[UR6][R8.64] ;  /* 0x0000000608f20981 */ /* 0x000ee2000c1e1500 */
[C---:B------:R-:W-:Y:S02]  /*cba0*/  ISETP.GT.AND P1, PT, R16.reuse, 0x5, PT ;  /* 0x000000051000780c */ /* 0x040fe40003f24270 */
[----:B-1----:R-:W-:Y:S01]  /*cbb0*/  PRMT R3, RZ, 0x7610, R3 ;  /* 0x00007610ff037816 */ /* 0x002fe20000000003 */
[----:B---3--:R0:W-:Y:S04]  /*cbc0*/  STL [R1+0x70], R242 ;  /* 0x000070f201007387 */ /* 0x0081e80000100800 */
[----:B0-----:R-:W3:Y:S04]  /*cbd0*/  LDL.LU R242, [R1+0x908] ;  /* 0x0009080001f27983 */ /* 0x001ee80000300800 */
[----:B------:R-:W4:Y:S02]  /*cbe0*/  LDL R9, [R1+0x7d0] ;  /* 0x0007d00001097983 */ /* 0x000f240000100800 */
[----:B------:R-:W-:Y:S01]  /*cbf0*/  @P1 IMAD.MOV.U32 R8, RZ, RZ, R10 ;  /* 0x000000ffff081224 */ /* 0x000fe200078e000a */
[----:B------:R-:W-:-:S02]  /*cc00*/  ISETP.GT.AND P2, PT, R16, 0x6, PT ;  /* 0x000000061000780c */ /* 0x000fc40003f44270 */
[----:B------:R-:W-:Y:S01]  /*cc10*/  PRMT R11, RZ, 0x7610, R11 ;  /* 0x00007610ff0b7816 */ /* 0x000fe2000000000b */
[----:B------:R-:W3:Y:S04]  /*cc20*/  LDL R10, [R1+0x7b0] ;  /* 0x0007b000010a7983 */ /* 0x000ee80000100800 */
[----:B----4-:R0:W4:Y:S04]  /*cc30*/  @P1 LDG.E.U16 R3, desc[UR6][R8.64] ;  /* 0x0000000608031981 */ /* 0x010128000c1e1500 */
[----:B------:R-:W2:Y:S02]  /*cc40*/  LDL R9, [R1+0x7c8] ;  /* 0x0007c80001097983 */ /* 0x000ea40000100800 */
[----:B0-----:R-:W-:Y:S01]  /*cc50*/  @P2 IMAD.MOV.U32 R8, RZ, RZ, R13 ;  /* 0x000000ffff082224 */ /* 0x001fe200078e000d */
[----:B------:R-:W-:Y:S01]  /*cc60*/  ISETP.GT.AND P3, PT, R16, 0x7, PT ;  /* 0x000000071000780c */ /* 0x000fe20003f64270 */
[----:B----4-:R0:W-:Y:S01]  /*cc70*/  STL [R1+0x6c], R3 ;  /* 0x00006c0301007387 */ /* 0x0101e20000100800 */
[----:B------:R-:W-:-:S03]  /*cc80*/  PRMT R0, RZ, 0x7610, R0 ;  /* 0x00007610ff007816 */ /* 0x000fc60000000000 */
[----:B------:R-:W4:Y:S04]  /*cc90*/  LDL R13, [R1+0x7a8] ;  /* 0x0007a800010d7983 */ /* 0x000f280000100800 */
[----:B--2---:R1:W2:Y:S04]  /*cca0*/  @P2 LDG.E.U16 R11, desc[UR6][R8.64] ;  /* 0x00000006080b2981 */ /* 0x0042a8000c1e1500 */
[----:B0-----:R-:W3:Y:S04]  /*ccb0*/  LDL R3, [R1+0x7b4] ;  /* 0x0007b40001037983 */ /* 0x001ee80000100800 */
[----:B------:R-:W4:Y:S01]  /*ccc0*/  LDL R9, [R1+0x7c0] ;  /* 0x0007c00001097983 */ /* 0x000f220000100800 */
[----:B-1----:R-:W-:-:S05]  /*ccd0*/  @P3 IMAD.MOV.U32 R8, RZ, RZ, R12 ;  /* 0x000000ffff083224 */ /* 0x002fca00078e000c */
[----:B----4-:R-:W4:Y:S04]  /*cce0*/  @P3 LDG.E.U16 R0, desc[UR6][R8.64] ;  /* 0x0000000608003981 */ /* 0x010f28000c1e1500 */
[----:B--2---:R0:W-:Y:S04]  /*ccf0*/  STL [R1+0x68], R11 ;  /* 0x0000680b01007387 */ /* 0x0041e80000100800 */
[----:B------:R-:W2:Y:S04]  /*cd00*/  LDL R12, [R1+0x7a0] ;  /* 0x0007a000010c7983 */ /* 0x000ea80000100800 */
[----:B------:R-:W3:Y:S04]  /*cd10*/  LDL R8, [R1+0x7b8] ;  /* 0x0007b80001087983 */ /* 0x000ee80000100800 */
[----:B------:R-:W3:Y:S04]  /*cd20*/  LDL R9, [R1+0x7bc] ;  /* 0x0007bc0001097983 */ /* 0x000ee80000100800 */
[----:B0-----:R-:W2:Y:S01]  /*cd30*/  LDL R11, [R1+0x7ac] ;  /* 0x0007ac00010b7983 */ /* 0x001ea20000100800 */
[----:B------:R-:W-:-:S02]  /*cd40*/  ISETP.GT.AND P0, PT, R16, 0x8, PT ;  /* 0x000000081000780c */ /* 0x000fc40003f04270 */
[----:B------:R-:W-:Y:S01]  /*cd50*/  ISETP.GT.AND P1, PT, R16, 0x9, PT ;  /* 0x000000091000780c */ /* 0x000fe20003f24270 */
[----:B----4-:R0:W-:Y:S04]  /*cd60*/  STL [R1+0x64], R0 ;  /* 0x0000640001007387 */ /* 0x0101e80000100800 */
[----:B0-----:R-:W4:Y:S06]  /*cd70*/  LDL R0, [R1+0x7a4] ;  /* 0x0007a40001007983 */ /* 0x001f2c0000100800 */
[----:B---3--:R-:W-:-:S04]  /*cd80*/  @P0 LOP3.LUT R9, R9, R8, RZ, 0x3c, !PT ;  /* 0x0000000809090212 */ /* 0x008fc800078e3cff */
[C---:B------:R-:W-:Y:S02]  /*cd90*/  @P0 LOP3.LUT R8, R9.reuse, R8, RZ, 0x3c, !PT ;  /* 0x0000000809080212 */ /* 0x040fe400078e3cff */
[----:B------:R-:W-:Y:S02]  /*cda0*/  PRMT R157, RZ, 0x7610, R157 ;  /* 0x00007610ff9d7816 */ /* 0x000fe4000000009d */
[C---:B------:R-:W-:Y:S02]  /*cdb0*/  ISETP.GT.AND P2, PT, R16.reuse, 0xa, PT ;  /* 0x0000000a1000780c */ /* 0x040fe40003f44270 */
[----:B------:R-:W-:Y:S02]  /*cdc0*/  @P0 LOP3.LUT R9, R9, R8, RZ, 0x3c, !PT ;  /* 0x0000000809090212 */ /* 0x000fe400078e3cff */
[----:B------:R-:W-:Y:S02]  /*cdd0*/  PRMT R173, RZ, 0x7610, R173 ;  /* 0x00007610ffad7816 */ /* 0x000fe400000000ad */
[----:B------:R-:W-:Y:S01]  /*cde0*/  ISETP.GT.AND P3, PT, R16, 0xb, PT ;  /* 0x0000000b1000780c */ /* 0x000fe20003f64270 */
[----:B------:R0:W3:Y:S01]  /*cdf0*/  @P0 LDG.E.U16 R157, desc[UR6][R8.64] ;  /* 0x00000006089d0981 */ /* 0x0000e2000c1e1500 */
[----:B------:R-:W-:Y:S01]  /*ce00*/  PRMT R189, RZ, 0x7610, R189 ;  /* 0x00007610ffbd7816 */ /* 0x000fe200000000bd */
[----:B0-----:R-:W-:-:S02]  /*ce10*/  @P1 IMAD.MOV.U32 R8, RZ, RZ, R3 ;  /* 0x000000ffff081224 */ /* 0x001fc400078e0003 */
[----:B------:R-:W-:Y:S01]  /*ce20*/  @P1 IMAD.MOV.U32 R9, RZ, RZ, R10 ;  /* 0x000000ffff091224 */ /* 0x000fe200078e000a */
[----:B------:R-:W-:Y:S01]  /*ce30*/  PRMT R202, RZ, 0x7610, R202 ;  /* 0x00007610ffca7816 */ /* 0x000fe200000000ca */
[----:B------:R-:W3:Y:S04]  /*ce40*/  LDL R10, [R1+0x790] ;  /* 0x00079000010a7983 */ /* 0x000ee80000100800 */
[----:B------:R2:W3:Y:S01]  /*ce50*/  @P1 LDG.E.U16 R173, desc[UR6][R8.64] ;  /* 0x0000000608ad1981 */ /* 0x0004e2000c1e1500 */
[----:B------:R-:W-:-:S03]  /*ce60*/  ISETP.GT.AND P0, PT, R16, 0xc, PT ;  /* 0x0000000c1000780c */ /* 0x000fc60003f04270 */
[----:B------:R-:W3:Y:S01]  /*ce70*/  LDL R3, [R1+0x794] ;  /* 0x0007940001037983 */ /* 0x000ee20000100800 */
[----:B--2---:R-:W-:Y:S02]  /*ce80*/  @P2 IMAD.MOV.U32 R8, RZ, RZ, R11 ;  /* 0x000000ffff082224 */ /* 0x004fe400078e000b */
[----:B------:R-:W-:Y:S01]  /*ce90*/  @P2 IMAD.MOV.U32 R9, RZ, RZ, R13 ;  /* 0x000000ffff092224 */ /* 0x000fe200078e000d */
[----:B------:R-:W2:Y:S04]  /*cea0*/  LDL R11, [R1+0x78c] ;  /* 0x00078c00010b7983 */ /* 0x000ea80000100800 */
[----:B------:R0:W2:Y:S01]  /*ceb0*/  @P2 LDG.E.U16 R189, desc[UR6][R8.64] ;  /* 0x0000000608bd2981 */ /* 0x0000a2000c1e1500 */
[----:B------:R-:W-:-:S03]  /*cec0*/  PRMT R239, RZ, 0x7610, R239 ;  /* 0x00007610ffef7816 */ /* 0x000fc600000000ef */
[----:B------:R-:W2:Y:S01]  /*ced0*/  LDL R13, [R1+0x788] ;  /* 0x00078800010d7983 */ /* 0x000ea20000100800 */
[----:B0-----:R-:W-:-:S03]  /*cee0*/  @P3 IMAD.MOV.U32 R9, RZ, RZ, R12 ;  /* 0x000000ffff093224 */ /* 0x001fc600078e000c */
[----:B------:R-:W2:Y:S01]  /*cef0*/  LDL R12, [R1+0x780] ;  /* 0x00078000010c7983 */ /* 0x000ea20000100800 */
[----:B----4-:R-:W-:-:S03]  /*cf00*/  @P3 IMAD.MOV.U32 R8, RZ, RZ, R0 ;  /* 0x000000ffff083224 */ /* 0x010fc600078e0000 */
[----:B------:R-:W4:Y:S04]  /*cf10*/  LDL R0, [R1+0x784] ;  /* 0x0007840001007983 */ /* 0x000f280000100800 */
[----:B------:R0:W4:Y:S04]  /*cf20*/  @P3 LDG.E.U16 R202, desc[UR6][R8.64] ;  /* 0x0000000608ca3981 */ /* 0x000128000c1e1500 */
[----:B------:R-:W0:Y:S04]  /*cf30*/  LDL R8, [R1+0x798] ;  /* 0x0007980001087983 */ /* 0x000e280000100800 */
[----:B------:R-:W0:Y:S01]  /*cf40*/  LDL R9, [R1+0x79c] ;  /* 0x00079c0001097983 */ /* 0x000e220000100800 */
[----:B------:R-:W-:-:S02]  /*cf50*/  ISETP.GT.AND P1, PT, R16, 0xd, PT ;  /* 0x0000000d1000780c */ /* 0x000fc40003f24270 */
[----:B------:R-:W-:Y:S02]  /*cf60*/  ISETP.GT.AND P2, PT, R16, 0xe, PT ;  /* 0x0000000e1000780c */ /* 0x000fe40003f44270 */
[----:B0-----:R-:W-:-:S04]  /*cf70*/  @P0 LOP3.LUT R9, R9, R8, RZ, 0x3c, !PT ;  /* 0x0000000809090212 */ /* 0x001fc800078e3cff */
[----:B------:R-:W-:-:S04]  /*cf80*/  @P0 LOP3.LUT R8, R9, R8, RZ, 0x3c, !PT ;  /* 0x0000000809080212 */ /* 0x000fc800078e3cff */
[----:B------:R-:W-:-:S05]  /*cf90*/  @P0 LOP3.LUT R9, R9, R8, RZ, 0x3c, !PT ;  /* 0x0000000809090212 */ /* 0x000fca00078e3cff */
[----:B------:R3:W4:Y:S01]  /*cfa0*/  @P0 LDG.E.U16 R239, desc[UR6][R8.64] ;  /* 0x0000000608ef0981 */ /* 0x000722000c1e1500 */
[----:B------:R-:W-:Y:S02]  /*cfb0*/  PRMT R236, RZ, 0x7610, R236 ;  /* 0x00007610ffec7816 */ /* 0x000fe400000000ec */
[----:B------:R-:W-:Y:S01]  /*cfc0*/  ISETP.GT.AND P3, PT, R16, 0xf, PT ;  /* 0x0000000f1000780c */ /* 0x000fe20003f64270 */
[----:B---3--:R-:W-:Y:S02]  /*cfd0*/  @P1 IMAD.MOV.U32 R8, RZ, RZ, R3 ;  /* 0x000000ffff081224 */ /* 0x008fe400078e0003 */
[----:B------:R-:W-:Y:S01]  /*cfe0*/  @P1 IMAD.MOV.U32 R9, RZ, RZ, R10 ;  /* 0x000000ffff091224 */ /* 0x000fe200078e000a */
[----:B------:R-:W-:-:S04]  /*cff0*/  PRMT R217, RZ, 0x7610, R217 ;  /* 0x00007610ffd97816 */ /* 0x000fc800000000d9 */
[----:B------:R2:W3:Y:S01]  /*d000*/  @P1 LDG.E.U16 R236, desc[UR6][R8.64] ;  /* 0x0000000608ec1981 */ /* 0x0004e2000c1e1500 */
[----:B------:R-:W-:Y:S01]  /*d010*/  PRMT R4, RZ, 0x7610, R4 ;  /* 0x00007610ff047816 */ /* 0x000fe20000000004 */
[----:B--2---:R-:W-:Y:S02]  /*d020*/  @P2 IMAD.MOV.U32 R8, RZ, RZ, R11 ;  /* 0x000000ffff082224 */ /* 0x004fe400078e000b */
[----:B------:R-:W-:-:S05]  /*d030*/  @P2 IMAD.MOV.U32 R9, RZ, RZ, R13 ;  /* 0x000000ffff092224 */ /* 0x000fca00078e000d */
[----:B------:R4:W2:Y:S02]  /*d040*/  @P2 LDG.E.U16 R217, desc[UR6][R8.64] ;  /* 0x0000000608d92981 */ /* 0x0008a4000c1e1500 */
[----:B----4-:R-:W-:Y:S02]  /*d050*/  @P3 IMAD.MOV.U32 R8, RZ, RZ, R0 ;  /* 0x000000ffff083224 */ /* 0x010fe400078e0000 */
[----:B------:R-:W-:-:S05]  /*d060*/  @P3 IMAD.MOV.U32 R9, RZ, RZ, R12 ;  /* 0x000000ffff093224 */ /* 0x000fca00078e000c */
[----:B------:R-:W4:Y:S04]  /*d070*/  @P3 LDG.E.U16 R4, desc[UR6][R8.64] ;  /* 0x0000000608043981 */ /* 0x000f28000c1e1500 */
[----:B------:R0:W-:Y:S04]  /*d080*/  STL [R1+0x60], R239 ;  /* 0x000060ef01007387 */ /* 0x0001e80000100800 */
[----:B0-----:R-:W2:Y:S04]  /*d090*/  LDL.LU R239, [R1+0x904] ;  /* 0x0009040001ef7983 */ /* 0x001ea80000300800 */
[----:B------:R-:W2:Y:S04]  /*d0a0*/  LDL R10, [R1+0x778] ;  /* 0x00077800010a7983 */ /* 0x000ea80000100800 */
[----:B------:R-:W2:Y:S01]  /*d0b0*/  LDL R3, [R1+0x77c] ;  /* 0x00077c0001037983 */ /* 0x000ea20000100800 */
[----:B------:R-:W-:-:S03]  /*d0c0*/  ISETP.GT.AND P0, PT, R16, 0x10, PT ;  /* 0x000000101000780c */ /* 0x000fc60003f04270 */
[----:B---3--:R0:W-:Y:S04]  /*d0d0*/  STL [R1+0x5c], R236 ;  /* 0x00005cec01007387 */ /* 0x0081e80000100800 */
[----:B0-----:R-:W3:Y:S04]  /*d0e0*/  LDL.LU R236, [R1+0x900] ;  /* 0x0009000001ec7983 */ /* 0x001ee80000300800 */
[----:B------:R-:W3:Y:S04]  /*d0f0*/  LDL R13, [R1+0x770] ;  /* 0x00077000010d7983 */ /* 0x000ee80000100800 */
[----:B------:R-:W3:Y:S04]  /*d100*/  LDL R11, [R1+0x774] ;  /* 0x00077400010b7983 */ /* 0x000ee80000100800 */
[----:B------:R-:W3:Y:S04]  /*d110*/  LDL R12, [R1+0x768] ;  /* 0x00076800010c7983 */ /* 0x000ee80000100800 */
[----:B------:R-:W3:Y:S04]  /*d120*/  LDL R0, [R1+0x76c] ;  /* 0x00076c0001007983 */ /* 0x000ee80000100800 */
[----:B----4-:R-:W-:Y:S01]  /*d130*/  STL [R1+0x8d8], R4 ;  /* 0x0008d80401007387 */ /* 0x010fe20000100800 */
[----:B--2---:R-:W-:-:S03]  /*d140*/  @P0 IMAD.MOV.U32 R9, RZ, RZ, R10 ;  /* 0x000000ffff090224 */ /* 0x004fc600078e000a */
[----:B------:R-:W2:Y:S01]  /*d150*/  LDL R10, [R1+0x760] ;  /* 0x00076000010a7983 */ /* 0x000ea20000100800 */
[----:B------:R-:W-:-:S03]  /*d160*/  @P0 IMAD.MOV.U32 R8, RZ, RZ, R3 ;  /* 0x000000ffff080224 */ /* 0x000fc600078e0003 */
[----:B------:R-:W4:Y:S01]  /*d170*/  LDL R3, [R1+0x764] ;  /* 0x0007640001037983 */ /* 0x000f220000100800 */
[C---:B------:R-:W-:Y:S02]  /*d180*/  ISETP.GT.AND P1, PT, R16.reuse, 0x11, PT ;  /* 0x000000111000780c */ /* 0x040fe40003f24270 */
[----:B------:R-:W-:Y:S02]  /*d190*/  PRMT R156, RZ, 0x7610, R156 ;  /* 0x00007610ff9c7816 */ /* 0x000fe4000000009c */
[C---:B------:R-:W-:Y:S02]  /*d1a0*/  ISETP.GT.AND P2, PT, R16.reuse, 0x12, PT ;  /* 0x000000121000780c */ /* 0x040fe40003f44270 */
[----:B------:R-:W-:Y:S02]  /*d1b0*/  PRMT R172, RZ, 0x7610, R172 ;  /* 0x00007610ffac7816 */ /* 0x000fe400000000ac */
[----:B------:R-:W-:Y:S01]  /*d1c0*/  ISETP.GT.AND P3, PT, R16, 0x13, PT ;  /* 0x000000131000780c */ /* 0x000fe20003f64270 */
[----:B------:R3:W4:Y:S01]  /*d1d0*/  @P0 LDG.E.U16 R156, desc[UR6][R8.64] ;  /* 0x00000006089c0981 */ /* 0x000722000c1e1500 */
[----:B------:R-:W-:-:S03]  /*d1e0*/  PRMT R188, RZ, 0x7610, R188 ;  /* 0x00007610ffbc7816 */ /* 0x000fc600000000bc */
[----:B---3--:R-:W-:Y:S02]  /*d1f0*/  @P1 IMAD.MOV.U32 R8, RZ, RZ, R11 ;  /* 0x000000ffff081224 */ /* 0x008fe400078e000b */
[----:B------:R-:W-:-:S05]  /*d200*/  @P1 IMAD.MOV.U32 R9, RZ, RZ, R13 ;  /* 0x000000ffff091224 */ /* 0x000fca00078e000d */
[----:B------:R0:W3:Y:S01]  /*d210*/  @P1 LDG.E.U16 R172, desc[UR6][R8.64] ;  /* 0x0000000608ac1981 */ /* 0x0000e2000c1e1500 */
[----:B------:R-:W-:-:S03]  /*d220*/  PRMT R201, RZ, 0x7610, R201 ;  /* 0x00007610ffc97816 */ /* 0x000fc600000000c9 */
[----:B------:R1:W-:Y:S04]  /*d230*/  STL [R1+0x58], R217 ;  /* 0x000058d901007387 */ /* 0x0003e80000100800 */
[----:B------:R-:W3:Y:S01]  /*d240*/  LDL R13, [R1+0x750] ;  /* 0x00075000010d7983 */ /* 0x000ee20000100800 */
[----:B0-----:R-:W-:Y:S02]  /*d250*/  @P2 IMAD.MOV.U32 R8, RZ, RZ, R0 ;  /* 0x000000ffff082224 */ /* 0x001fe400078e0000 */
[----:B------:R-:W-:Y:S01]  /*d260*/  @P2 IMAD.MOV.U32 R9, RZ, RZ, R12 ;  /* 0x000000ffff092224 */ /* 0x000fe200078e000c */
[----:B------:R-:W3:Y:S04]  /*d270*/  LDL R11, [R1+0x754] ;  /* 0x00075400010b7983 */ /* 0x000ee80000100800 */
[----:B------:R2:W3:Y:S04]  /*d280*/  @P2 LDG.E.U16 R188, desc[UR6][R8.64] ;  /* 0x0000000608bc2981 */ /* 0x0004e8000c1e1500 */
[----:B-1----:R-:W3:Y:S04]  /*d290*/  LDL R217, [R1+0x75c] ;  /* 0x00075c0001d97983 */ /* 0x002ee80000100800 */
[----:B------:R-:W3:Y:S04]  /*d2a0*/  LDL R12, [R1+0x748] ;  /* 0x00074800010c7983 */ /* 0x000ee80000100800 */
[----:B------:R-:W3:Y:S01]  /*d2b0*/  LDL R0, [R1+0x74c] ;  /* 0x00074c0001007983 */ /* 0x000ee20000100800 */
[----:B--2---:R-:W-:-:S03]  /*d2c0*/  @P3 IMAD.MOV.U32 R9, RZ, RZ, R10 ;  /* 0x000000ffff093224 */ /* 0x004fc600078e000a */
[----:B------:R-:W2:Y:S01]  /*d2d0*/  LDL R10, [R1+0x740] ;  /* 0x00074000010a7983 */ /* 0x000ea20000100800 */
[----:B----4-:R-:W-:-:S03]  /*d2e0*/  @P3 IMAD.MOV.U32 R8, RZ, RZ, R3 ;  /* 0x000000ffff083224 */ /* 0x010fc600078e0003 */
[----:B------:R-:W4:Y:S04]  /*d2f0*/  LDL R3, [R1+0x744] ;  /* 0x0007440001037983 */ /* 0x000f280000100800 */
[----:B------:R3:W2:Y:S04]  /*d300*/  @P3 LDG.E.U16 R201, desc[UR6][R8.64] ;  /* 0x0000000608c93981 */ /* 0x0006a8000c1e1500 */
[----:B------:R-:W4:Y:S01]  /*d310*/  LDL R9, [R1+0x758] ;  /* 0x0007580001097983 */ /* 0x000f220000100800 */
[C---:B------:R-:W-:Y:S02]  /*d320*/  ISETP.GT.AND P0, PT, R16.reuse, 0x14, PT ;  /* 0x000000141000780c */ /* 0x040fe40003f04270 */
[----:B------:R-:W-:-:S02]  /*d330*/  ISETP.GT.AND P1, PT, R16, 0x15, PT ;  /* 0x000000151000780c */ /* 0x000fc40003f24270 */
[----:B------:R-:W-:Y:S02]  /*d340*/  PRMT R155, RZ, 0x7610, R155 ;  /* 0x00007610ff9b7816 */ /* 0x000fe4000000009b */
[C---:B------:R-:W-:Y:S02]  /*d350*/  ISETP.GT.AND P2, PT, R16.reuse, 0x16, PT ;  /* 0x000000161000780c */ /* 0x040fe40003f44270 */
[----:B------:R-:W-:Y:S02]  /*d360*/  PRMT R153, RZ, 0x7610, R153 ;  /* 0x00007610ff997816 */ /* 0x000fe40000000099 */
[----:B------:R-:W-:Y:S02]  /*d370*/  ISETP.GT.AND P3, PT, R16, 0x17, PT ;  /* 0x000000171000780c */ /* 0x000fe40003f64270 */
[----:B------:R-:W-:Y:S02]  /*d380*/  PRMT R152, RZ, 0x7610, R152 ;  /* 0x00007610ff987816 */ /* 0x000fe40000000098 */
[----:B------:R-:W-:Y:S01]  /*d390*/  PRMT R234, RZ, 0x7610, R234 ;  /* 0x00007610ffea7816 */ /* 0x000fe200000000ea */
[----:B---3--:R-:W-:-:S05]  /*d3a0*/  @P0 IMAD.MOV.U32 R8, RZ, RZ, R217 ;  /* 0x000000ffff080224 */ /* 0x008fca00078e00d9 */
[----:B----4-:R0:W3:Y:S02]  /*d3b0*/  @P0 LDG.E.U16 R155, desc[UR6][R8.64] ;  /* 0x00000006089b0981 */ /* 0x0100e4000c1e1500 */
[----:B0-----:R-:W-:Y:S02]  /*d3c0*/  @P1 IMAD.MOV.U32 R8, RZ, RZ, R11 ;  /* 0x000000ffff081224 */ /* 0x001fe400078e000b */
[----:B------:R-:W-:Y:S01]  /*d3d0*/  @P1 IMAD.MOV.U32 R9, RZ, RZ, R13 ;  /* 0x000000ffff091224 */ /* 0x000fe200078e000d */
[----:B------:R-:W4:Y:S04]  /*d3e0*/  LDL R11, [R1+0x73c] ;  /* 0x00073c00010b7983 */ /* 0x000f280000100800 */
[----:B------:R0:W3:Y:S04]  /*d3f0*/  @P1 LDG.E.U16 R153, desc[UR6][R8.64] ;  /* 0x0000000608991981 */ /* 0x0000e8000c1e1500 */
[----:B------:R-:W3:Y:S01]  /*d400*/  LDL R13, [R1+0x738] ;  /* 0x00073800010d7983 */ /* 0x000ee20000100800 */
[----:B0-----:R-:W-:-:S02]  /*d410*/  @P2 IMAD.MOV.U32 R8, RZ, RZ, R0 ;  /* 0x000000ffff082224 */ /* 0x001fc400078e0000 */
[----:B------:R-:W-:Y:S01]  /*d420*/  @P2 IMAD.MOV.U32 R9, RZ, RZ, R12 ;  /* 0x000000ffff092224 */ /* 0x000fe200078e000c */
[----:B------:R-:W-:Y:S01]  /*d430*/  ISETP.GT.AND P0, PT, R16, 0x18, PT ;  /* 0x000000181000780c */ /* 0x000fe20003f04270 */
[----:B------:R-:W3:Y:S04]  /*d440*/  LDL R12, [R1+0x730] ;  /* 0x00073000010c7983 */ /* 0x000ee80000100800 */
[----:B------:R0:W3:Y:S04]  /*d450*/  @P2 LDG.E.U16 R152, desc[UR6][R8.64] ;  /* 0x0000000608982981 */ /* 0x0000e8000c1e1500 */
[----:B------:R-:W3:Y:S01]  /*d460*/  LDL R0, [R1+0x734] ;  /* 0x0007340001007983 */ /* 0x000ee20000100800 */
[----:B0-----:R-:W-:-:S02]  /*d470*/  @P3 IMAD.MOV.U32 R8, RZ, RZ, R3 ;  /* 0x000000ffff083224 */ /* 0x001fc400078e0003 */
[----:B--2---:R-:W-:Y:S01]  /*d480*/  @P3 IMAD.MOV.U32 R9, RZ, RZ, R10 ;  /* 0x000000ffff093224 */ /* 0x004fe200078e000a */
[----:B------:R-:W2:Y:S04]  /*d490*/  LDL R3, [R1+0x72c] ;  /* 0x00072c0001037983 */ /* 0x000ea80000100800 */
[----:B------:R4:W2:Y:S04]  /*d4a0*/  @P3 LDG.E.U16 R234, desc[UR6][R8.64] ;  /* 0x0000000608ea3981 */ /* 0x0008a8000c1e1500 */
[----:B------:R-:W2:Y:S01]  /*d4b0*/  LDL R10, [R1+0x728] ;  /* 0x00072800010a7983 */ /* 0x000ea20000100800 */
[----:B----4-:R-:W-:-:S02]  /*d4c0*/  @P0 IMAD.MOV.U32 R8, RZ, RZ, R11 ;  /* 0x000000ffff080224 */ /* 0x010fc400078e000b */
[----:B---3--:R-:W-:Y:S01]  /*d4d0*/  @P0 IMAD.MOV.U32 R9, RZ, RZ, R13 ;  /* 0x000000ffff090224 */ /* 0x008fe200078e000d */
[----:B--2---:R-:W-:Y:S04]  /*d4e0*/  STL [R1+0x8dc], R234 ;  /* 0x0008dcea01007387 */ /* 0x004fe80000100800 */
[----:B------:R-:W2:Y:S04]  /*d4f0*/  LDL R13, [R1+0x720] ;  /* 0x00072000010d7983 */ /* 0x000ea80000100800 */
[----:B------:R-:W3:Y:S01]  /*d500*/  LDL R11, [R1+0x724] ;  /* 0x00072400010b7983 */ /* 0x000ee20000100800 */
[----:B------:R-:W-:-:S03]  /*d510*/  ISETP.GT.AND P1, PT, R16, 0x19, PT ;  /* 0x000000191000780c */ /* 0x000fc60003f24270 */
[----:B------:R0:W-:Y:S01]  /*d520*/  STL [R1+0x50], R153 ;  /* 0x0000509901007387 */ /* 0x0001e20000100800 */
[----:B------:R-:W-:Y:S02]  /*d530*/  PRMT R159, RZ, 0x7610, R159 ;  /* 0x00007610ff9f7816 */ /* 0x000fe4000000009f */
[C---:B------:R-:W-:Y:S02]  /*d540*/  ISETP.GT.AND P2, PT, R16.reuse, 0x1a, PT ;  /* 0x0000001a1000780c */ /* 0x040fe40003f44270 */
[----:B------:R-:W-:Y:S02]  /*d550*/  PRMT R175, RZ, 0x7610, R175 ;  /* 0x00007610ffaf7816 */ /* 0x000fe400000000af */
[----:B------:R-:W-:Y:S01]  /*d560*/  ISETP.GT.AND P3, PT, R16, 0x1b, PT ;  /* 0x0000001b1000780c */ /* 0x000fe20003f64270 */
[----:B------:R1:W4:Y:S04]  /*d570*/  @P0 LDG.E.U16 R159, desc[UR6][R8.64] ;  /* 0x00000006089f0981 */ /* 0x000328000c1e1500 */
[----:B0-----:R-:W4:Y:S04]  /*d580*/  LDL R153, [R1+0x718] ;  /* 0x0007180001997983 */ /* 0x001f280000100800 */
[----:B------:R0:W-:Y:S04]  /*d590*/  STL [R1+0x4c], R152 ;  /* 0x00004c9801007387 */ /* 0x0001e80000100800 */
[----:B------:R-:W-:Y:S01]  /*d5a0*/  STL [R1+0x54], R155 ;  /* 0x0000549b01007387 */ /* 0x000fe20000100800 */
[----:B-1----:R-:W-:-:S02]  /*d5b0*/  @P1 IMAD.MOV.U32 R8, RZ, RZ, R0 ;  /* 0x000000ffff081224 */ /* 0x002fc400078e0000 */
[----:B------:R-:W-:Y:S01]  /*d5c0*/  @P1 IMAD.MOV.U32 R9, RZ, RZ, R12 ;  /* 0x000000ffff091224 */ /* 0x000fe200078e000c */
[----:B------:R-:W4:Y:S04]  /*d5d0*/  LDL R0, [R1+0x714] ;  /* 0x0007140001007983 */ /* 0x000f280000100800 */
[----:B0-----:R-:W4:Y:S04]  /*d5e0*/  LDL R152, [R1+0x71c] ;  /* 0x00071c0001987983 */ /* 0x001f280000100800 */
[----:B------:R-:W4:Y:S01]  /*d5f0*/  LDL R12, [R1+0x710] ;  /* 0x00071000010c7983 */ /* 0x000f220000100800 */
[----:B------:R-:W-:-:S03]  /*d600*/  PRMT R191, RZ, 0x7610, R191 ;  /* 0x00007610ffbf7816 */ /* 0x000fc600000000bf */
[----:B------:R0:W4:Y:S02]  /*d610*/  @P1 LDG.E.U16 R175, desc[UR6][R8.64] ;  /* 0x0000000608af1981 */ /* 0x000124000c1e1500 */
[----:B0-----:R-:W-:Y:S02]  /*d620*/  @P2 IMAD.MOV.U32 R8, RZ, RZ, R3 ;  /* 0x000000ffff082224 */ /* 0x001fe400078e0003 */
[----:B------:R-:W-:Y:S01]  /*d630*/  @P2 IMAD.MOV.U32 R9, RZ, RZ, R10 ;  /* 0x000000ffff092224 */ /* 0x000fe200078e000a */
[----:B------:R-:W4:Y:S04]  /*d640*/  LDL R3, [R1+0x70c] ;  /* 0x00070c0001037983 */ /* 0x000f280000100800 */
[----:B------:R-:W4:Y:S04]  /*d650*/  LDL R10, [R1+0x708] ;  /* 0x00070800010a7983 */ /* 0x000f280000100800 */
[----:B------:R2:W4:Y:S02]  /*d660*/  @P2 LDG.E.U16 R191, desc[UR6][R8.64] ;  /* 0x0000000608bf2981 */ /* 0x000524000c1e1500 */
[----:B--2---:R-:W-:-:S02]  /*d670*/  @P3 IMAD.MOV.U32 R9, RZ, RZ, R13 ;  /* 0x000000ffff093224 */ /* 0x004fc400078e000d */
[----:B------:R-:W2:Y:S01]  /*d680*/  LDL R13, [R1+0x700] ;  /* 0x00070000010d7983 */ /* 0x000ea20000100800 */
[----:B---3--:R-:W-:-:S03]  /*d690*/  @P3 IMAD.MOV.U32 R8, RZ, RZ, R11 ;  /* 0x000000ffff083224 */ /* 0x008fc600078e000b */
[----:B------:R-:W3:Y:S01]  /*d6a0*/  LDL R11, [R1+0x704] ;  /* 0x00070400010b7983 */ /* 0x000ee20000100800 */
[C---:B------:R-:W-:Y:S02]  /*d6b0*/  ISETP.GT.AND P0, PT, R16.reuse, 0x1c, PT ;  /* 0x0000001c1000780c */ /* 0x040fe40003f04270 */
[----:B------:R-:W-:Y:S02]  /*d6c0*/  PRMT R200, RZ, 0x7610, R200 ;  /* 0x00007610ffc87816 */ /* 0x000fe400000000c8 */
[C---:B------:R-:W-:Y:S02]  /*d6d0*/  ISETP.GT.AND P1, PT, R16.reuse, 0x1d, PT ;  /* 0x0000001d1000780c */ /* 0x040fe40003f24270 */
[----:B------:R-:W-:Y:S02]  /*d6e0*/  PRMT R23, RZ, 0x7610, R23 ;  /* 0x00007610ff177816 */ /* 0x000fe40000000017 */
[----:B------:R-:W-:Y:S01]  /*d6f0*/  ISETP.GT.AND P2, PT, R16, 0x1e, PT ;  /* 0x0000001e1000780c */ /* 0x000fe20003f44270 */
[----:B------:R4:W3:Y:S01]  /*d700*/  @P3 LDG.E.U16 R200, desc[UR6][R8.64] ;  /* 0x0000000608c83981 */ /* 0x0008e2000c1e1500 */
[----:B------:R-:W-:-:S02]  /*d710*/  PRMT R22, RZ, 0x7610, R22 ;  /* 0x00007610ff167816 */ /* 0x000fc40000000016 */
[----:B------:R-:W-:Y:S01]  /*d720*/  ISETP.GT.AND P3, PT, R16, 0x1f, PT ;  /* 0x0000001f1000780c */ /* 0x000fe20003f64270 */
[----:B----4-:R-:W-:Y:S02]  /*d730*/  @P0 IMAD.MOV.U32 R9, RZ, RZ, R153 ;  /* 0x000000ffff090224 */ /* 0x010fe400078e0099 */
[----:B------:R-:W-:-:S05]  /*d740*/  @P0 IMAD.MOV.U32 R8, RZ, RZ, R152 ;  /* 0x000000ffff080224 */ /* 0x000fca00078e0098 */
[----:B------:R0:W4:Y:S01]  /*d750*/  @P0 LDG.E.U16 R23, desc[UR6][R8.64] ;  /* 0x0000000608170981 */ /* 0x000122000c1e1500 */
[----:B------:R-:W-:Y:S01]  /*d760*/  PRMT R21, RZ, 0x7610, R21 ;  /* 0x00007610ff157816 */ /* 0x000fe20000000015 */
[----:B0-----:R-:W-:Y:S02]  /*d770*/  @P1 IMAD.MOV.U32 R8, RZ, RZ, R0 ;  /* 0x000000ffff081224 */ /* 0x001fe400078e0000 */
[----:B------:R-:W-:Y:S01]  /*d780*/  @P1 IMAD.MOV.U32 R9, RZ, RZ, R12 ;  /* 0x000000ffff091224 */ /* 0x000fe200078e000c */
[----:B------:R-:W-:Y:S01]  /*d790*/  PRMT R231, RZ, 0x7610, R231 ;  /* 0x00007610ffe77816 */ /* 0x000fe200000000e7 */
[----:B------:R-:W4:Y:S04]  /*d7a0*/  LDL R12, [R1+0x6f8] ;  /* 0x0006f800010c7983 */ /* 0x000f280000100800 */
[----:B------:R0:W4:Y:S04]  /*d7b0*/  @P1 LDG.E.U16 R22, desc[UR6][R8.64] ;  /* 0x0000000608161981 */ /* 0x000128000c1e1500 */
[----:B------:R-:W4:Y:S01]  /*d7c0*/  LDL R0, [R1+0x6fc] ;  /* 0x0006fc0001007983 */ /* 0x000f220000100800 */
[----:B0-----:R-:W-:-:S02]  /*d7d0*/  @P2 IMAD.MOV.U32 R8, RZ, RZ, R3 ;  /* 0x000000ffff082224 */ /* 0x001fc400078e0003 */
[----:B------:R-:W-:Y:S01]  /*d7e0*/  @P2 IMAD.MOV.U32 R9, RZ, RZ, R10 ;  /* 0x000000ffff092224 */ /* 0x000fe200078e000a */
[----:B------:R-:W-:Y:S01]  /*d7f0*/  ISETP.GT.AND P0, PT, R16, 0x20, PT ;  /* 0x000000201000780c */ /* 0x000fe20003f04270 */
[----:B------:R-:W4:Y:S04]  /*d800*/  LDL R10, [R1+0x6f0] ;  /* 0x0006f000010a7983 */ /* 0x000f280000100800 */
[----:B------:R2:W4:Y:S04]  /*d810*/  @P2 LDG.E.U16 R21, desc[UR6][R8.64] ;  /* 0x0000000608152981 */ /* 0x000528000c1e1500 */
[----:B------:R-:W4:Y:S01]  /*d820*/  LDL R3, [R1+0x6f4] ;  /* 0x0006f40001037983 */ /* 0x000f220000100800 */
[----:B--2---:R-:W-:-:S03]  /*d830*/  @P3 IMAD.MOV.U32 R9, RZ, RZ, R13 ;  /* 0x000000ffff093224 */ /* 0x004fc600078e000d */
[----:B------:R-:W2:Y:S01]  /*d840*/  LDL R13, [R1+0x6e8] ;  /* 0x0006e800010d7983 */ /* 0x000ea20000100800 */
[----:B---3--:R-:W-:-:S03]  /*d850*/  @P3 IMAD.MOV.U32 R8, RZ, RZ, R11 ;  /* 0x000000ffff083224 */ /* 0x008fc600078e000b */
[----:B------:R-:W3:Y:S04]  /*d860*/  LDL R11, [R1+0x6ec] ;  /* 0x0006ec00010b7983 */ /* 0x000ee80000100800 */
[----:B------:R4:W2:Y:S02]  /*d870*/  @P3 LDG.E.U16 R231, desc[UR6][R8.64] ;  /* 0x0000000608e73981 */ /* 0x0008a4000c1e1500 */
[----:B----4-:R-:W-:Y:S02]  /*d880*/  @P0 IMAD.MOV.U32 R9, RZ, RZ, R12 ;  /* 0x000000ffff090224 */ /* 0x010fe400078e000c */
[----:B------:R-:W-:Y:S01]  /*d890*/  @P0 IMAD.MOV.U32 R8, RZ, RZ, R0 ;  /* 0x000000ffff080224 */ /* 0x000fe200078e0000 */
[----:B--2---:R-:W-:Y:S04]  /*d8a0*/  STL [R1+0x8e0], R231 ;  /* 0x0008e0e701007387 */ /* 0x004fe80000100800 */
[----:B------:R-:W2:Y:S04]  /*d8b0*/  LDL R12, [R1+0x6e0] ;  /* 0x0006e000010c7983 */ /* 0x000ea80000100800 */
[----:B------:R-:W4:Y:S01]  /*d8c0*/  LDL R0, [R1+0x6e4] ;  /* 0x0006e40001007983 */ /* 0x000f220000100800 */
        /* <DEDUP_REMOVED lines=17> */
[----:B---3--:R-:W-:Y:S02]  /*d9e0*/  @P2 IMAD.MOV.U32 R8, RZ, RZ, R11 ;  /* 0x000000ffff082224 */ /* 0x008fe400078e000b */
[----:B------:R-:W-:Y:S01]  /*d9f0*/  @P2 IMAD.MOV.U32 R9, RZ, RZ, R13 ;  /* 0x000000ffff092224 */ /* 0x000fe200078e000d */
[----:B------:R-:W3:Y:S04]  /*da00*/  LDL R11, [R1+0x6cc] ;  /* 0x0006cc00010b7983 */ /* 0x000ee80000100800 */
[----:B------:R-:W3:Y:S04]  /*da10*/  LDL R13, [R1+0x6c8] ;  /* 0x0006c800010d7983 */ /* 0x000ee80000100800 */
[----:B------:R2:W3:Y:S02]  /*da20*/  @P2 LDG.E.U16 R190, desc[UR6][R8.64] ;  /* 0x0000000608be2981 */ /* 0x0004e4000c1e1500 */
[----:B--2---:R-:W-:-:S02]  /*da30*/  @P3 IMAD.MOV.U32 R9, RZ, RZ, R12 ;  /* 0x000000ffff093224 */ /* 0x004fc400078e000c */
[----:B------:R-:W2:Y:S01]  /*da40*/  LDL R12, [R1+0x6c0] ;  /* 0x0006c000010c7983 */ /* 0x000ea20000100800 */
[----:B----4-:R-:W-:-:S03]  /*da50*/  @P3 IMAD.MOV.U32 R8, RZ, RZ, R0 ;  /* 0x000000ffff083224 */ /* 0x010fc600078e0000 */
[----:B------:R-:W4:Y:S01]  /*da60*/  LDL R0, [R1+0x6c4] ;  /* 0x0006c40001007983 */ /* 0x000f220000100800 */
[C---:B------:R-:W-:Y:S02]  /*da70*/  ISETP.GT.AND P0, PT, R16.reuse, 0x24, PT ;  /* 0x000000241000780c */ /* 0x040fe40003f04270 */
[----:B------:R-:W-:Y:S02]  /*da80*/  PRMT R199, RZ, 0x7610, R199 ;  /* 0x00007610ffc77816 */ /* 0x000fe400000000c7 */
[C---:B------:R-:W-:Y:S02]  /*da90*/  ISETP.GT.AND P1, PT, R16.reuse, 0x25, PT ;  /* 0x000000251000780c */ /* 0x040fe40003f24270 */
[----:B------:R-:W-:Y:S02]  /*daa0*/  PRMT R20, RZ, 0x7610, R20 ;  /* 0x00007610ff147816 */ /* 0x000fe40000000014 */
[----:B------:R-:W-:Y:S01]  /*dab0*/  ISETP.GT.AND P2, PT, R16, 0x26, PT ;  /* 0x000000261000780c */ /* 0x000fe20003f44270 */
[----:B------:R0:W4:Y:S01]  /*dac0*/  @P3 LDG.E.U16 R199, desc[UR6][R8.64] ;  /* 0x0000000608c73981 */ /* 0x000122000c1e1500 */
[----:B------:R-:W-:-:S02]  /*dad0*/  PRMT R19, RZ, 0x7610, R19 ;  /* 0x00007610ff137816 */ /* 0x000fc40000000013 */
[----:B------:R-:W-:Y:S01]  /*dae0*/  ISETP.GT.AND P3, PT, R16, 0x27, PT ;  /* 0x000000271000780c */ /* 0x000fe20003f64270 */
[----:B0-----:R-:W-:Y:S02]  /*daf0*/  @P0 IMAD.MOV.U32 R9, RZ, RZ, R22 ;  /* 0x000000ffff090224 */ /* 0x001fe400078e0016 */
        /* <DEDUP_REMOVED lines=9> */
[----:B---3--:R-:W-:-:S02]  /*db90*/  @P2 IMAD.MOV.U32 R8, RZ, RZ, R11 ;  /* 0x000000ffff082224 */ /* 0x008fc400078e000b */
[----:B------:R-:W-:Y:S01]  /*dba0*/  @P2 IMAD.MOV.U32 R9, RZ, RZ, R13 ;  /* 0x000000ffff092224 */ /* 0x000fe200078e000d */
[----:B------:R-:W3:Y:S04]  /*dbb0*/  LDL R11, [R1+0x6b4] ;  /* 0x0006b400010b7983 */ /* 0x000ee80000100800 */
[----:B------:R2:W3:Y:S04]  /*dbc0*/  @P2 LDG.E.U16 R18, desc[UR6][R8.64] ;  /* 0x0000000608122981 */ /* 0x0004e8000c1e1500 */
[----:B------:R-:W3:Y:S01]  /*dbd0*/  LDL R13, [R1+0x6b0] ;  /* 0x0006b000010d7983 */ /* 0x000ee20000100800 */
[----:B--2---:R-:W-:Y:S01]  /*dbe0*/  @P3 IMAD.MOV.U32 R9, RZ, RZ, R12 ;  /* 0x000000ffff093224 */ /* 0x004fe200078e000c */
[----:B------:R-:W-:-:S02]  /*dbf0*/  ISETP.GT.AND P0, PT, R16, 0x28, PT ;  /* 0x000000281000780c */ /* 0x000fc40003f04270 */
[----:B------:R-:W2:Y:S01]  /*dc00*/  LDL R12, [R1+0x6a8] ;  /* 0x0006a800010c7983 */ /* 0x000ea20000100800 */
[----:B----4-:R-:W-:-:S03]  /*dc10*/  @P3 IMAD.MOV.U32 R8, RZ, RZ, R0 ;  /* 0x000000ffff083224 */ /* 0x010fc600078e0000 */
[----:B------:R-:W4:Y:S04]  /*dc20*/  LDL R0, [R1+0x6ac] ;  /* 0x0006ac0001007983 */ /* 0x000f280000100800 */
[----:B------:R0:W3:Y:S03]  /*dc30*/  @P3 LDG.E.U16 R229, desc[UR6][R8.64] ;  /* 0x0000000608e53981 */ /* 0x0000e6000c1e1500 */
[----:B0-----:R-:W-:Y:S02]  /*dc40*/  @P0 IMAD.MOV.U32 R9, RZ, RZ, R10 ;  /* 0x000000ffff090224 */ /* 0x001fe400078e000a */
[----:B------:R-:W-:Y:S01]  /*dc50*/  @P0 IMAD.MOV.U32 R8, RZ, RZ, R3 ;  /* 0x000000ffff080224 */ /* 0x000fe200078e0003 */
[----:B---3--:R-:W-:Y:S04]  /*dc60*/  STL [R1+0x8e4], R229 ;  /* 0x0008e4e501007387 */ /* 0x008fe80000100800 */
[----:B------:R0:W-:Y:S04]  /*dc70*/  STL [R1+0x38], R19 ;  /* 0x0000381301007387 */ /* 0x0001e80000100800 */
[----:B0-----:R-:W3:Y:S04]  /*dc80*/  LDL R19, [R1+0x6a0] ;  /* 0x0006a00001137983 */ /* 0x001ee80000100800 */
[----:B------:R0:W-:Y:S04]  /*dc90*/  STL [R1+0x34], R18 ;  /* 0x0000341201007387 */ /* 0x0001e80000100800 */
[----:B------:R-:W3:Y:S04]  /*dca0*/  LDL R10, [R1+0x698] ;  /* 0x00069800010a7983 */ /* 0x000ee80000100800 */
[----:B------:R-:W3:Y:S04]  /*dcb0*/  LDL R3, [R1+0x69c] ;  /* 0x00069c0001037983 */ /* 0x000ee80000100800 */
[----:B0-----:R-:W3:Y:S01]  /*dcc0*/  LDL R18, [R1+0x6a4] ;  /* 0x0006a40001127983 */ /* 0x001ee20000100800 */
[----:B------:R-:W-:-:S02]  /*dcd0*/  ISETP.GT.AND P1, PT, R16, 0x29, PT ;  /* 0x000000291000780c */ /* 0x000fc40003f24270 */
[----:B------:R-:W-:Y:S01]  /*dce0*/  PRMT R161, RZ, 0x7610, R161 ;  /* 0x00007610ffa17816 */ /* 0x000fe200000000a1 */
[----:B------:R-:W-:Y:S01]  /*dcf0*/  STL [R1+0x3c], R20 ;  /* 0x00003c1401007387 */ /* 0x000fe20000100800 */
[----:B------:R-:W-:-:S04]  /*dd00*/  ISETP.GT.AND P2, PT, R16, 0x2a, PT ;  /* 0x0000002a1000780c */ /* 0x000fc80003f44270 */
[----:B------:R0:W3:Y:S01]  /*dd10*/  @P0 LDG.E.U16 R161, desc[UR6][R8.64] ;  /* 0x0000000608a10981 */ /* 0x0000e2000c1e1500 */
[----:B------:R-:W-:Y:S02]  /*dd20*/  PRMT R177, RZ, 0x7610, R177 ;  /* 0x00007610ffb17816 */ /* 0x000fe400000000b1 */
[----:B------:R-:W-:Y:S02]  /*dd30*/  ISETP.GT.AND P3, PT, R16, 0x2b, PT ;  /* 0x0000002b1000780c */ /* 0x000fe40003f64270 */
[----:B0-----:R-:W-:Y:S02]  /*dd40*/  @P1 IMAD.MOV.U32 R8, RZ, RZ, R11 ;  /* 0x000000ffff081224 */ /* 0x001fe400078e000b */
[----:B------:R-:W-:Y:S01]  /*dd50*/  @P1 IMAD.MOV.U32 R9, RZ, RZ, R13 ;  /* 0x000000ffff091224 */ /* 0x000fe200078e000d */
[----:B------:R-:W3:Y:S04]  /*dd60*/  LDL R11, [R1+0x694] ;  /* 0x00069400010b7983 */ /* 0x000ee80000100800 */
[----:B------:R-:W3:Y:S01]  /*dd70*/  LDL R13, [R1+0x690] ;  /* 0x00069000010d7983 */ /* 0x000ee20000100800 */
[----:B------:R-:W-:-:S02]  /*dd80*/  PRMT R211, RZ, 0x7610, R211 ;  /* 0x00007610ffd37816 */ /* 0x000fc400000000d3 */
[----:B------:R-:W-:Y:S01]  /*dd90*/  ISETP.GT.AND P0, PT, R16, 0x2c, PT ;  /* 0x0000002c1000780c */ /* 0x000fe20003f04270 */
[----:B------:R4:W3:Y:S01]  /*dda0*/  @P1 LDG.E.U16 R177, desc[UR6][R8.64] ;  /* 0x0000000608b11981 */ /* 0x0008e2000c1e1500 */
[----:B------:R-:W-:Y:S01]  /*ddb0*/  PRMT R198, RZ, 0x7610, R198 ;  /* 0x00007610ffc67816 */ /* 0x000fe200000000c6 */
[----:B----4-:R-:W-:Y:S02]  /*ddc0*/  @P2 IMAD.MOV.U32 R8, RZ, RZ, R0 ;  /* 0x000000ffff082224 */ /* 0x010fe400078e0000 */
[----:B--2---:R-:W-:Y:S01]  /*ddd0*/  @P2 IMAD.MOV.U32 R9, RZ, RZ, R12 ;  /* 0x000000ffff092224 */ /* 0x004fe200078e000c */
[----:B------:R-:W2:Y:S04]  /*dde0*/  LDL R0, [R1+0x68c] ;  /* 0x00068c0001007983 */ /* 0x000ea80000100800 */
[----:B------:R-:W4:Y:S04]  /*ddf0*/  LDL R12, [R1+0x688] ;  /* 0x00068800010c7983 */ /* 0x000f280000100800 */
[----:B------:R3:W4:Y:S02]  /*de00*/  @P2 LDG.E.U16 R211, desc[UR6][R8.64] ;  /* 0x0000000608d32981 */ /* 0x000724000c1e1500 */
[----:B---3--:R-:W-:-:S02]  /*de10*/  @P3 IMAD.MOV.U32 R9, RZ, RZ, R19 ;  /* 0x000000ffff093224 */ /* 0x008fc400078e0013 */
[----:B------:R-:W-:-:S05]  /*de20*/  @P3 IMAD.MOV.U32 R8, RZ, RZ, R18 ;  /* 0x000000ffff083224 */ /* 0x000fca00078e0012 */
[----:B------:R0:W3:Y:S02]  /*de30*/  @P3 LDG.E.U16 R198, desc[UR6][R8.64] ;  /* 0x0000000608c63981 */ /* 0x0000e4000c1e1500 */
[----:B0-----:R-:W-:Y:S02]  /*de40*/  @P0 IMAD.MOV.U32 R8, RZ, RZ, R3 ;  /* 0x000000ffff080224 */ /* 0x001fe400078e0003 */
[----:B------:R-:W-:Y:S01]  /*de50*/  @P0 IMAD.MOV.U32 R9, RZ, RZ, R10 ;  /* 0x000000ffff090224 */ /* 0x000fe200078e000a */
[----:B------:R-:W3:Y:S04]  /*de60*/  LDL R3, [R1+0x684] ;  /* 0x0006840001037983 */ /* 0x000ee80000100800 */
[----:B------:R-:W3:Y:S01]  /*de70*/  LDL R10, [R1+0x680] ;  /* 0x00068000010a7983 */ /* 0x000ee20000100800 */
[----:B------:R-:W-:-:S02]  /*de80*/  ISETP.GT.AND P1, PT, R16, 0x2d, PT ;  /* 0x0000002d1000780c */ /* 0x000fc40003f24270 */
[----:B------:R-:W-:Y:S02]  /*de90*/  PRMT R17, RZ, 0x7610, R17 ;  /* 0x00007610ff117816 */ /* 0x000fe40000000011 */
[----:B------:R-:W-:Y:S02]  /*dea0*/  ISETP.GT.AND P2, PT, R16, 0x2e, PT ;  /* 0x0000002e1000780c */ /* 0x000fe40003f44270 */
[----:B------:R-:W-:Y:S02]  /*deb0*/  PRMT R14, RZ, 0x7610, R14 ;  /* 0x00007610ff0e7816 */ /* 0x000fe4000000000e */
[----:B------:R0:W3:Y:S05]  /*dec0*/  @P0 LDG.E.U16 R17, desc[UR6][R8.64] ;  /* 0x0000000608110981 */ /* 0x0000ea000c1e1500 */
[----:B0-----:R-:W-:-:S02]  /*ded0*/  @P1 IMAD.MOV.U32 R8, RZ, RZ, R11 ;  /* 0x000000ffff081224 */ /* 0x001fc400078e000b */
[----:B------:R-:W-:Y:S01]  /*dee0*/  @P1 IMAD.MOV.U32 R9, RZ, RZ, R13 ;  /* 0x000000ffff091224 */ /* 0x000fe200078e000d */
[----:B------:R-:W-:Y:S01]  /*def0*/  PRMT R231, RZ, 0x7610, R231 ;  /* 0x00007610ffe77816 */ /* 0x000fe200000000e7 */
[----:B------:R-:W3:Y:S04]  /*df00*/  LDL R13, [R1+0x678] ;  /* 0x00067800010d7983 */ /* 0x000ee80000100800 */
[----:B------:R2:W3:Y:S01]  /*df10*/  @P1 LDG.E.U16 R14, desc[UR6][R8.64] ;  /* 0x00000006080e1981 */ /* 0x0004e2000c1e1500 */
[----:B------:R-:W-:Y:S02]  /*df20*/  ISETP.GT.AND P3, PT, R16, 0x2f, PT ;  /* 0x0000002f1000780c */ /* 0x000fe40003f64270 */
[----:B------:R-:W-:Y:S01]  /*df30*/  PRMT R227, RZ, 0x7610, R227 ;  /* 0x00007610ffe37816 */ /* 0x000fe200000000e3 */
[----:B------:R-:W3:Y:S01]  /*df40*/  LDL R11, [R1+0x67c] ;  /* 0x00067c00010b7983 */ /* 0x000ee20000100800 */
[----:B--2---:R-:W-:-:S02]  /*df50*/  @P2 IMAD.MOV.U32 R8, RZ, RZ, R0 ;  /* 0x000000ffff082224 */ /* 0x004fc400078e0000 */
[----:B----4-:R-:W-:-:S05]  /*df60*/  @P2 IMAD.MOV.U32 R9, RZ, RZ, R12 ;  /* 0x000000ffff092224 */ /* 0x010fca00078e000c */
[----:B------:R3:W2:Y:S02]  /*df70*/  @P2 LDG.E.U16 R231, desc[UR6][R8.64] ;  /* 0x0000000608e72981 */ /* 0x0006a4000c1e1500 */
[----:B---3--:R-:W-:Y:S02]  /*df80*/  @P3 IMAD.MOV.U32 R8, RZ, RZ, R3 ;  /* 0x000000ffff083224 */ /* 0x008fe400078e0003 */
[----:B------:R-:W-:-:S05]  /*df90*/  @P3 IMAD.MOV.U32 R9, RZ, RZ, R10 ;  /* 0x000000ffff093224 */ /* 0x000fca00078e000a */
[----:B------:R0:W3:Y:S04]  /*dfa0*/  @P3 LDG.E.U16 R227, desc[UR6][R8.64] ;  /* 0x0000000608e33981 */ /* 0x0000e8000c1e1500 */
[----:B------:R1:W-:Y:S04]  /*dfb0*/  STL [R1+0x30], R17 ;  /* 0x0000301101007387 */ /* 0x0003e80000100800 */
[----:B-1----:R-:W4:Y:S04]  /*dfc0*/  LDL R17, [R1+0x670] ;  /* 0x0006700001117983 */ /* 0x002f280000100800 */
[----:B------:R1:W-:Y:S04]  /*dfd0*/  STL [R1+0x2c], R14 ;  /* 0x00002c0e01007387 */ /* 0x0003e80000100800 */
[----:B------:R-:W4:Y:S04]  /*dfe0*/  LDL R12, [R1+0x668] ;  /* 0x00066800010c7983 */ /* 0x000f280000100800 */
[----:B------:R-:W4:Y:S04]  /*dff0*/  LDL R0, [R1+0x66c] ;  /* 0x00066c0001007983 */ /* 0x000f280000100800 */
[----:B-1----:R-:W4:Y:S01]  /*e000*/  LDL R14, [R1+0x674] ;  /* 0x00067400010e7983 */ /* 0x002f220000100800 */
[----:B------:R-:W-:-:S03]  /*e010*/  ISETP.GT.AND P0, PT, R16, 0x30, PT ;  /* 0x000000301000780c */ /* 0x000fc60003f04270 */
[----:B--2---:R-:W-:Y:S04]  /*e020*/  STL [R1+0x8e8], R231 ;  /* 0x0008e8e701007387 */ /* 0x004fe80000100800 */
[----:B------:R-:W2:Y:S04]  /*e030*/  LDL R10, [R1+0x660] ;  /* 0x00066000010a7983 */ /* 0x000ea80000100800 */
[----:B------:R-:W2:Y:S02]  /*e040*/  LDL R3, [R1+0x664] ;  /* 0x0006640001037983 */ /* 0x000ea40000100800 */
[----:B0-----:R-:W-:-:S02]  /*e050*/  @P0 IMAD.MOV.U32 R9, RZ, RZ, R13 ;  /* 0x000000ffff090224 */ /* 0x001fc400078e000d */
[----:B---3--:R0:W-:Y:S04]  /*e060*/  STL [R1+0x8ec], R227 ;  /* 0x0008ece301007387 */ /* 0x0081e80000100800 */
[----:B------:R-:W3:Y:S01]  /*e070*/  LDL R13, [R1+0x658] ;  /* 0x00065800010d7983 */ /* 0x000ee20000100800 */
[C---:B------:R-:W-:Y:S01]  /*e080*/  ISETP.GT.AND P1, PT, R16.reuse, 0x31, PT ;  /* 0x000000311000780c */ /* 0x040fe20003f24270 */
[----:B------:R-:W-:Y:S01]  /*e090*/  @P0 IMAD.MOV.U32 R8, RZ, RZ, R11 ;  /* 0x000000ffff080224 */ /* 0x000fe200078e000b */
[----:B------:R-:W-:Y:S01]  /*e0a0*/  PRMT R160, RZ, 0x7610, R160 ;  /* 0x00007610ffa07816 */ /* 0x000fe200000000a0 */
[----:B------:R-:W3:Y:S01]  /*e0b0*/  LDL R11, [R1+0x65c] ;  /* 0x00065c00010b7983 */ /* 0x000ee20000100800 */
[----:B------:R-:W-:Y:S02]  /*e0c0*/  ISETP.GT.AND P2, PT, R16, 0x32, PT ;  /* 0x000000321000780c */ /* 0x000fe40003f44270 */
[----:B------:R-:W-:-:S02]  /*e0d0*/  PRMT R176, RZ, 0x7610, R176 ;  /* 0x00007610ffb07816 */ /* 0x000fc400000000b0 */
[----:B------:R-:W-:Y:S01]  /*e0e0*/  ISETP.GT.AND P3, PT, R16, 0x33, PT ;  /* 0x000000331000780c */ /* 0x000fe20003f64270 */
[----:B------:R4:W3:Y:S01]  /*e0f0*/  @P0 LDG.E.U16 R160, desc[UR6][R8.64] ;  /* 0x0000000608a00981 */ /* 0x0008e2000c1e1500 */
[----:B------:R-:W-:-:S03]  /*e100*/  PRMT R192, RZ, 0x7610, R192 ;  /* 0x00007610ffc07816 */ /* 0x000fc600000000c0 */
[----:B----4-:R-:W-:Y:S02]  /*e110*/  @P1 IMAD.MOV.U32 R9, RZ, RZ, R17 ;  /* 0x000000ffff091224 */ /* 0x010fe400078e0011 */
[----:B------:R-:W-:Y:S01]  /*e120*/  @P1 IMAD.MOV.U32 R8, RZ, RZ, R14 ;  /* 0x000000ffff081224 */ /* 0x000fe200078e000e */
[----:B------:R-:W-:Y:S01]  /*e130*/  ISETP.GT.AND P0, PT, R16, 0x34, PT ;  /* 0x000000341000780c */ /* 0x000fe20003f04270 */
[----:B------:R-:W4:Y:S04]  /*e140*/  LDL R14, [R1+0x640] ;  /* 0x00064000010e7983 */ /* 0x000f280000100800 */
[----:B------:R1:W4:Y:S02]  /*e150*/  @P1 LDG.E.U16 R176, desc[UR6][R8.64] ;  /* 0x0000000608b01981 */ /* 0x000324000c1e1500 */
[----:B-1----:R-:W-:-:S02]  /*e160*/  @P2 IMAD.MOV.U32 R8, RZ, RZ, R0 ;  /* 0x000000ffff082224 */ /* 0x002fc400078e0000 */
[----:B------:R-:W-:Y:S01]  /*e170*/  @P2 IMAD.MOV.U32 R9, RZ, RZ, R12 ;  /* 0x000000ffff092224 */ /* 0x000fe200078e000c */
[----:B------:R-:W4:Y:S04]  /*e180*/  LDL R0, [R1+0x654] ;  /* 0x0006540001007983 */ /* 0x000f280000100800 */
[----:B------:R-:W4:Y:S04]  /*e190*/  LDL R12, [R1+0x650] ;  /* 0x00065000010c7983 */ /* 0x000f280000100800 */
[----:B------:R2:W4:Y:S01]  /*e1a0*/  @P2 LDG.E.U16 R192, desc[UR6][R8.64] ;  /* 0x0000000608c02981 */ /* 0x000522000c1e1500 */
[----:B------:R-:W-:Y:S01]  /*e1b0*/  PRMT R197, RZ, 0x7610, R197 ;  /* 0x00007610ffc57816 */ /* 0x000fe200000000c5 */
[----:B--2---:R-:W-:-:S02]  /*e1c0*/  @P3 IMAD.MOV.U32 R8, RZ, RZ, R3 ;  /* 0x000000ffff083224 */ /* 0x004fc400078e0003 */
[----:B------:R-:W-:Y:S01]  /*e1d0*/  @P3 IMAD.MOV.U32 R9, RZ, RZ, R10 ;  /* 0x000000ffff093224 */ /* 0x000fe200078e000a */
[----:B------:R-:W2:Y:S04]  /*e1e0*/  LDL R3, [R1+0x64c] ;  /* 0x00064c0001037983 */ /* 0x000ea80000100800 */
[----:B------:R-:W2:Y:S04]  /*e1f0*/  LDL R10, [R1+0x648] ;  /* 0x00064800010a7983 */ /* 0x000ea80000100800 */
[----:B------:R3:W2:Y:S02]  /*e200*/  @P3 LDG.E.U16 R197, desc[UR6][R8.64] ;  /* 0x0000000608c53981 */ /* 0x0006a4000c1e1500 */
[----:B---3--:R-:W-:-:S02]  /*e210*/  @P0 IMAD.MOV.U32 R9, RZ, RZ, R13 ;  /* 0x000000ffff090224 */ /* 0x008fc400078e000d */
[----:B------:R-:W3:Y:S01]  /*e220*/  LDL R13, [R1+0x644] ;  /* 0x00064400010d7983 */ /* 0x000ee20000100800 */
[C---:B------:R-:W-:Y:S01]  /*e230*/  ISETP.GT.AND P1, PT, R16.reuse, 0x35, PT ;  /* 0x000000351000780c */ /* 0x040fe20003f24270 */
[----:B------:R-:W-:Y:S01]  /*e240*/  @P0 IMAD.MOV.U32 R8, RZ, RZ, R11 ;  /* 0x000000ffff080224 */ /* 0x000fe200078e000b */
[----:B------:R-:W-:Y:S01]  /*e250*/  PRMT R15, RZ, 0x7610, R15 ;  /* 0x00007610ff0f7816 */ /* 0x000fe2000000000f */
[----:B------:R-:W3:Y:S01]  /*e260*/  LDL R11, [R1+0x63c] ;  /* 0x00063c00010b7983 */ /* 0x000ee20000100800 */
[----:B------:R-:W-:Y:S02]  /*e270*/  ISETP.GT.AND P2, PT, R16, 0x36, PT ;  /* 0x000000361000780c */ /* 0x000fe40003f44270 */
[----:B0-----:R-:W-:Y:S02]  /*e280*/  PRMT R227, RZ, 0x7610, R227 ;  /* 0x00007610ffe37816 */ /* 0x001fe400000000e3 */
[----:B------:R4:W3:Y:S01]  /*e290*/  @P0 LDG.E.U16 R15, desc[UR6][R8.64] ;  /* 0x00000006080f0981 */ /* 0x0008e2000c1e1500 */
[----:B------:R-:W-:-:S02]  /*e2a0*/  PRMT R234, RZ, 0x7610, R234 ;  /* 0x00007610ffea7816 */ /* 0x000fc400000000ea */
[----:B------:R-:W-:Y:S02]  /*e2b0*/  ISETP.GT.AND P3, PT, R16, 0x37, PT ;  /* 0x000000371000780c */ /* 0x000fe40003f64270 */
[----:B------:R-:W-:Y:S01]  /*e2c0*/  PRMT R224, RZ, 0x7610, R224 ;  /* 0x00007610ffe07816 */ /* 0x000fe200000000e0 */
[----:B----4-:R-:W-:Y:S02]  /*e2d0*/  @P1 IMAD.MOV.U32 R8, RZ, RZ, R0 ;  /* 0x000000ffff081224 */ /* 0x010fe400078e0000 */
[----:B------:R-:W4:Y:S01]  /*e2e0*/  LDL R0, [R1+0x634] ;  /* 0x0006340001007983 */ /* 0x000f220000100800 */
[----:B------:R-:W-:-:S03]  /*e2f0*/  @P1 IMAD.MOV.U32 R9, RZ, RZ, R12 ;  /* 0x000000ffff091224 */ /* 0x000fc600078e000c */
[----:B------:R-:W4:Y:S04]  /*e300*/  LDL R12, [R1+0x638] ;  /* 0x00063800010c7983 */ /* 0x000f280000100800 */
[----:B------:R2:W4:Y:S02]  /*e310*/  @P1 LDG.E.U16 R227, desc[UR6][R8.64] ;  /* 0x0000000608e31981 */ /* 0x000524000c1e1500 */
[----:B--2---:R-:W-:Y:S02]  /*e320*/  @P2 IMAD.MOV.U32 R8, RZ, RZ, R3 ;  /* 0x000000ffff082224 */ /* 0x004fe400078e0003 */
[----:B------:R-:W-:-:S05]  /*e330*/  @P2 IMAD.MOV.U32 R9, RZ, RZ, R10 ;  /* 0x000000ffff092224 */ /* 0x000fca00078e000a */
[----:B------:R0:W2:Y:S02]  /*e340*/  @P2 LDG.E.U16 R234, desc[UR6][R8.64] ;  /* 0x0000000608ea2981 */ /* 0x0000a4000c1e1500 */
[----:B0-----:R-:W-:Y:S02]  /*e350*/  @P3 IMAD.MOV.U32 R9, RZ, RZ, R14 ;  /* 0x000000ffff093224 */ /* 0x001fe400078e000e */
[----:B---3--:R-:W-:-:S05]  /*e360*/  @P3 IMAD.MOV.U32 R8, RZ, RZ, R13 ;  /* 0x000000ffff083224 */ /* 0x008fca00078e000d */
[----:B------:R0:W3:Y:S01]  /*e370*/  @P3 LDG.E.U16 R224, desc[UR6][R8.64] ;  /* 0x0000000608e03981 */ /* 0x0000e2000c1e1500 */
[----:B------:R-:W-:-:S13]  /*e380*/  ISETP.GT.AND P0, PT, R16, 0x38, PT ;  /* 0x000000381000780c */ /* 0x000fda0003f04270 */
[----:B0-----:R-:W-:Y:S01]  /*e390*/  @P0 IMAD.MOV.U32 R8, RZ, RZ, R11 ;  /* 0x000000ffff080224 */ /* 0x001fe200078e000b */
[----:B----4-:R-:W-:Y:S04]  /*e3a0*/  STL [R1+0x8f0], R227 ;  /* 0x0008f0e301007387 */ /* 0x010fe80000100800 */
[----:B------:R-:W4:Y:S04]  /*e3b0*/  LDL R10, [R1+0x630] ;  /* 0x00063000010a7983 */ /* 0x000f280000100800 */
[----:B------:R-:W4:Y:S04]  /*e3c0*/  LDL R3, [R1+0x62c] ;  /* 0x00062c0001037983 */ /* 0x000f280000100800 */
[----:B--2---:R-:W-:Y:S04]  /*e3d0*/  STL [R1+0x8f4], R234 ;  /* 0x0008f4ea01007387 */ /* 0x004fe80000100800 */
[----:B------:R0:W-:Y:S04]  /*e3e0*/  STL [R1+0x28], R15 ;  /* 0x0000280f01007387 */ /* 0x0001e80000100800 */
[----:B------:R-:W2:Y:S04]  /*e3f0*/  LDL R14, [R1+0x620] ;  /* 0x00062000010e7983 */ /* 0x000ea80000100800 */
[----:B------:R-:W2:Y:S04]  /*e400*/  LDL R13, [R1+0x624] ;  /* 0x00062400010d7983 */ /* 0x000ea80000100800 */
[----:B0-----:R-:W2:Y:S01]  /*e410*/  LDL R15, [R1+0x628] ;  /* 0x00062800010f7983 */ /* 0x001ea20000100800 */
[----:B------:R-:W-:-:S03]  /*e420*/  @P0 IMAD.MOV.U32 R9, RZ, RZ, R12 ;  /* 0x000000ffff090224 */ /* 0x000fc600078e000c */
[----:B---3--:R-:W-:Y:S04]  /*e430*/  STL [R1+0x8f8], R224 ;  /* 0x0008f8e001007387 */ /* 0x008fe80000100800 */
[----:B------:R-:W3:Y:S04]  /*e440*/  LDL R12, [R1+0x618] ;  /* 0x00061800010c7983 */ /* 0x000ee80000100800 */
[----:B------:R-:W3:Y:S01]  /*e450*/  LDL R11, [R1+0x61c] ;  /* 0x00061c00010b7983 */ /* 0x000ee20000100800 */
[----:B------:R-:W-:Y:S02]  /*e460*/  ISETP.GT.AND P1, PT, R16, 0x39, PT ;  /* 0x000000391000780c */ /* 0x000fe40003f24270 */
[----:B------:R-:W-:-:S02]  /*e470*/  PRMT R163, RZ, 0x7610, R163 ;  /* 0x00007610ffa37816 */ /* 0x000fc400000000a3 */
[C---:B------:R-:W-:Y:S02]  /*e480*/  ISETP.GT.AND P2, PT, R16.reuse, 0x3a, PT ;  /* 0x0000003a1000780c */ /* 0x040fe40003f44270 */
[----:B------:R-:W-:Y:S02]  /*e490*/  PRMT R179, RZ, 0x7610, R179 ;  /* 0x00007610ffb37816 */ /* 0x000fe400000000b3 */
[C---:B------:R-:W-:Y:S01]  /*e4a0*/  ISETP.GT.AND P3, PT, R16.reuse, 0x3b, PT ;  /* 0x0000003b1000780c */ /* 0x040fe20003f64270 */
[----:B------:R0:W3:Y:S01]  /*e4b0*/  @P0 LDG.E.U16 R163, desc[UR6][R8.64] ;  /* 0x0000000608a30981 */ /* 0x0000e2000c1e1500 */
[----:B------:R-:W-:Y:S02]  /*e4c0*/  PRMT R193, RZ, 0x7610, R193 ;  /* 0x00007610ffc17816 */ /* 0x000fe400000000c1 */
[----:B------:R-:W-:Y:S01]  /*e4d0*/  ISETP.GT.AND P0, PT, R16, 0x3c, PT ;  /* 0x0000003c1000780c */ /* 0x000fe20003f04270 */
[----:B0-----:R-:W-:Y:S01]  /*e4e0*/  @P1 IMAD.MOV.U32 R8, RZ, RZ, R0 ;  /* 0x000000ffff081224 */ /* 0x001fe200078e0000 */
[----:B------:R-:W-:Y:S01]  /*e4f0*/  PRMT R196, RZ, 0x7610, R196 ;  /* 0x00007610ffc47816 */ /* 0x000fe200000000c4 */
[----:B------:R-:W3:Y:S01]  /*e500*/  LDL R0, [R1+0x614] ;  /* 0x0006140001007983 */ /* 0x000ee20000100800 */
[----:B------:R-:W-:Y:S01]  /*e510*/  PRMT R234, RZ, 0x7610, R234 ;  /* 0x00007610ffea7816 */ /* 0x000fe200000000ea */
[----:B----4-:R-:W-:-:S02]  /*e520*/  @P1 IMAD.MOV.U32 R9, RZ, RZ, R10 ;  /* 0x000000ffff091224 */ /* 0x010fc400078e000a */
[----:B------:R-:W4:Y:S04]  /*e530*/  LDL R10, [R1+0x610] ;  /* 0x00061000010a7983 */ /* 0x000f280000100800 */
[----:B------:R0:W4:Y:S02]  /*e540*/  @P1 LDG.E.U16 R179, desc[UR6][R8.64] ;  /* 0x0000000608b31981 */ /* 0x000124000c1e1500 */
[----:B0-----:R-:W-:Y:S02]  /*e550*/  @P2 IMAD.MOV.U32 R8, RZ, RZ, R3 ;  /* 0x000000ffff082224 */ /* 0x001fe400078e0003 */
[----:B------:R-:W4:Y:S01]  /*e560*/  LDL R3, [R1+0x60c] ;  /* 0x00060c0001037983 */ /* 0x000f220000100800 */
[----:B--2---:R-:W-:-:S03]  /*e570*/  @P2 IMAD.MOV.U32 R9, RZ, RZ, R15 ;  /* 0x000000ffff092224 */ /* 0x004fc600078e000f */
[----:B------:R-:W2:Y:S04]  /*e580*/  LDL R15, [R1+0x608] ;  /* 0x00060800010f7983 */ /* 0x000ea80000100800 */
[----:B------:R0:W2:Y:S02]  /*e590*/  @P2 LDG.E.U16 R193, desc[UR6][R8.64] ;  /* 0x0000000608c12981 */ /* 0x0000a4000c1e1500 */
[----:B0-----:R-:W-:Y:S02]  /*e5a0*/  @P3 IMAD.MOV.U32 R8, RZ, RZ, R13 ;  /* 0x000000ffff083224 */ /* 0x001fe400078e000d */
[----:B------:R-:W-:Y:S01]  /*e5b0*/  @P3 IMAD.MOV.U32 R9, RZ, RZ, R14 ;  /* 0x000000ffff093224 */ /* 0x000fe200078e000e */
[----:B------:R-:W2:Y:S04]  /*e5c0*/  LDL R13, [R1+0x604] ;  /* 0x00060400010d7983 */ /* 0x000ea80000100800 */
[----:B------:R3:W2:Y:S04]  /*e5d0*/  @P3 LDG.E.U16 R196, desc[UR6][R8.64] ;  /* 0x0000000608c43981 */ /* 0x0006a8000c1e1500 */
[----:B------:R-:W2:Y:S01]  /*e5e0*/  LDL R14, [R1+0x600] ;  /* 0x00060000010e7983 */ /* 0x000ea20000100800 */
[----:B---3--:R-:W-:Y:S01]  /*e5f0*/  @P0 IMAD.MOV.U32 R9, RZ, RZ, R12 ;  /* 0x000000ffff090224 */ /* 0x008fe200078e000c */
[----:B------:R-:W-:-:S02]  /*e600*/  ISETP.GT.AND P1, PT, R16, 0x3d, PT ;  /* 0x0000003d1000780c */ /* 0x000fc40003f24270 */
[----:B------:R-:W3:Y:S01]  /*e610*/  LDL R12, [R1+0x5f8] ;  /* 0x0005f800010c7983 */ /* 0x000ee20000100800 */
[----:B------:R-:W-:-:S03]  /*e620*/  @P0 IMAD.MOV.U32 R8, RZ, RZ, R11 ;  /* 0x000000ffff080224 */ /* 0x000fc600078e000b */
[----:B------:R-:W3:Y:S04]  /*e630*/  LDL R11, [R1+0x5fc] ;  /* 0x0005fc00010b7983 */ /* 0x000ee80000100800 */
[----:B------:R0:W2:Y:S01]  /*e640*/  @P0 LDG.E.U16 R234, desc[UR6][R8.64] ;  /* 0x0000000608ea0981 */ /* 0x0000a2000c1e1500 */
[----:B------:R-:W-:Y:S02]  /*e650*/  ISETP.GT.AND P2, PT, R16, 0x3e, PT ;  /* 0x0000003e1000780c */ /* 0x000fe40003f44270 */
[----:B------:R-:W-:Y:S01]  /*e660*/  PRMT R231, RZ, 0x7610, R231 ;  /* 0x00007610ffe77816 */ /* 0x000fe200000000e7 */
[----:B0-----:R-:W-:Y:S02]  /*e670*/  @P1 IMAD.MOV.U32 R8, RZ, RZ, R0 ;  /* 0x000000ffff081224 */ /* 0x001fe400078e0000 */
[----:B----4-:R-:W-:-:S05]  /*e680*/  @P1 IMAD.MOV.U32 R9, RZ, RZ, R10 ;  /* 0x000000ffff091224 */ /* 0x010fca00078e000a */
[----:B------:R0:W4:Y:S03]  /*e690*/  @P1 LDG.E.U16 R231, desc[UR6][R8.64] ;  /* 0x0000000608e71981 */ /* 0x000126000c1e1500 */
[----:B0-----:R-:W-:Y:S01]  /*e6a0*/  @P2 IMAD.MOV.U32 R8, RZ, RZ, R3 ;  /* 0x000000ffff082224 */ /* 0x001fe200078e0003 */
[----:B--2---:R0:W-:Y:S04]  /*e6b0*/  STL [R1+0x8fc], R234 ;  /* 0x0008fcea01007387 */ /* 0x0041e80000100800 */
[----:B------:R-:W2:Y:S04]  /*e6c0*/  LDL R10, [R1+0x5f0] ;  /* 0x0005f000010a7983 */ /* 0x000ea80000100800 */
[----:B------:R-:W4:Y:S04]  /*e6d0*/  LDL R0, [R1+0x5f4] ;  /* 0x0005f40001007983 */ /* 0x000f280000100800 */
[----:B------:R-:W4:Y:S01]  /*e6e0*/  LDL R3, [R1+0x5ec] ;  /* 0x0005ec0001037983 */ /* 0x000f220000100800 */
[----:B------:R-:W-:Y:S01]  /*e6f0*/  ISETP.GT.AND P3, PT, R16, 0x3f, PT ;  /* 0x0000003f1000780c */ /* 0x000fe20003f64270 */
[----:B------:R-:W-:-:S02]  /*e700*/  @P2 IMAD.MOV.U32 R9, RZ, RZ, R15 ;  /* 0x000000ffff092224 */ /* 0x000fc400078e000f */
[----:B------:R-:W4:Y:S01]  /*e710*/  LDL R15, [R1+0x5e8] ;  /* 0x0005e800010f7983 */ /* 0x000f220000100800 */
[----:B------:R-:W-:Y:S02]  /*e720*/  PRMT R4, RZ, 0x7610, R4 ;  /* 0x00007610ff047816 */ /* 0x000fe40000000004 */
[----:B------:R-:W-:Y:S01]  /*e730*/  ISETP.GT.AND P0, PT, R16, 0x40, PT ;  /* 0x000000401000780c */ /* 0x000fe20003f04270 */
[----:B------:R-:W4:Y:S01]  /*e740*/  LDL R17, [R1+0x470] ;  /* 0x0004700001117983 */ /* 0x000f220000100800 */
[----:B------:R-:W-:-:S03]  /*e750*/  PRMT R222, RZ, 0x7610, R222 ;  /* 0x00007610ffde7816 */ /* 0x000fc600000000de */
[----:B------:R1:W4:Y:S01]  /*e760*/  @P2 LDG.E.U16 R4, desc[UR6][R8.64] ;  /* 0x0000000608042981 */ /* 0x000322000c1e1500 */
[C---:B------:R-:W-:Y:S02]  /*e770*/  ISETP.GT.AND P1, PT, R16.reuse, 0x41, PT ;  /* 0x000000411000780c */ /* 0x040fe40003f24270 */
[----:B------:R-:W-:Y:S01]  /*e780*/  PRMT R162, RZ, 0x7610, R162 ;  /* 0x00007610ffa27816 */ /* 0x000fe200000000a2 */
[----:B------:R-:W4:Y:S01]  /*e790*/  LDL R20, [R1+0x428] ;  /* 0x0004280001147983 */ /* 0x000f220000100800 */
[----:B------:R-:W-:Y:S02]  /*e7a0*/  PRMT R178, RZ, 0x7610, R178 ;  /* 0x00007610ffb27816 */ /* 0x000fe400000000b2 */
[----:B------:R-:W-:Y:S01]  /*e7b0*/  PRMT R194, RZ, 0x7610, R194 ;  /* 0x00007610ffc27816 */ /* 0x000fe200000000c2 */
[----:B------:R-:W4:Y:S01]  /*e7c0*/  LDL R19, [R1+0x42c] ;  /* 0x00042c0001137983 */ /* 0x000f220000100800 */
[----:B-1----:R-:W-:Y:S02]  /*e7d0*/  @P3 IMAD.MOV.U32 R8, RZ, RZ, R13 ;  /* 0x000000ffff083224 */ /* 0x002fe400078e000d */
[----:B------:R-:W-:Y:S01]  /*e7e0*/  @P3 IMAD.MOV.U32 R9, RZ, RZ, R14 ;  /* 0x000000ffff093224 */ /* 0x000fe200078e000e */
[----:B------:R-:W4:Y:S04]  /*e7f0*/  LDL R13, [R1+0x5e4] ;  /* 0x0005e400010d7983 */ /* 0x000f280000100800 */
[----:B------:R-:W4:Y:S04]  /*e800*/  LDL R14, [R1+0x5e0] ;  /* 0x0005e000010e7983 */ /* 0x000f280000100800 */
[----:B------:R3:W4:Y:S01]  /*e810*/  @P3 LDG.E.U16 R222, desc[UR6][R8.64] ;  /* 0x0000000608de3981 */ /* 0x000722000c1e1500 */
[----:B------:R-:W-:-:S02]  /*e820*/  ISETP.GT.AND P2, PT, R16, 0x42, PT ;  /* 0x000000421000780c */ /* 0x000fc40003f44270 */
[----:B------:R-:W-:Y:S01]  /*e830*/  PRMT R195, RZ, 0x7610, R195 ;  /* 0x00007610ffc37816 */ /* 0x000fe200000000c3 */
[----:B------:R-:W4:Y:S01]  /*e840*/  LDL R18, [R1+0x420] ;  /* 0x0004200001127983 */ /* 0x000f220000100800 */
[----:B------:R-:W-:Y:S02]  /*e850*/  PRMT R227, RZ, 0x7610, R227 ;  /* 0x00007610ffe37816 */ /* 0x000fe400000000e3 */
[----:B------:R-:W-:Y:S01]  /*e860*/  PRMT R229, RZ, 0x7610, R229 ;  /* 0x00007610ffe57816 */ /* 0x000fe200000000e5 */
[----:B------:R-:W4:Y:S01]  /*e870*/  LDL R22, [R1+0x400] ;  /* 0x0004000001167983 */ /* 0x000f220000100800 */
[----:B---3--:R-:W-:Y:S02]  /*e880*/  @P0 IMAD.MOV.U32 R8, RZ, RZ, R11 ;  /* 0x000000ffff080224 */ /* 0x008fe400078e000b */
[----:B------:R-:W-:Y:S01]  /*e890*/  @P0 IMAD.MOV.U32 R9, RZ, RZ, R12 ;  /* 0x000000ffff090224 */ /* 0x000fe200078e000c */
[----:B------:R-:W3:Y:S04]  /*e8a0*/  LDL R11, [R1+0x5dc] ;  /* 0x0005dc00010b7983 */ /* 0x000ee80000100800 */
[----:B------:R-:W3:Y:S04]  /*e8b0*/  LDL R12, [R1+0x5d8] ;  /* 0x0005d800010c7983 */ /* 0x000ee80000100800 */
[----:B------:R2:W3:Y:S01]  /*e8c0*/  @P0 LDG.E.U16 R162, desc[UR6][R8.64] ;  /* 0x0000000608a20981 */ /* 0x0004e2000c1e1500 */
[----:B------:R-:W-:-:S02]  /*e8d0*/  PRMT R5, RZ, 0x7610, R5 ;  /* 0x00007610ff057816 */ /* 0x000fc40000000005 */
[----:B------:R-:W-:Y:S01]  /*e8e0*/  PRMT R220, RZ, 0x7610, R220 ;  /* 0x00007610ffdc7816 */ /* 0x000fe200000000dc */
[----:B------:R-:W3:Y:S01]  /*e8f0*/  LDL R153, [R1+0x3d0] ;  /* 0x0003d00001997983 */ /* 0x000ee20000100800 */
[----:B------:R-:W-:Y:S02]  /*e900*/  PRMT R165, RZ, 0x7610, R165 ;  /* 0x00007610ffa57816 */ /* 0x000fe400000000a5 */
[----:B------:R-:W-:Y:S01]  /*e910*/  PRMT R181, RZ, 0x7610, R181 ;  /* 0x00007610ffb57816 */ /* 0x000fe200000000b5 */
[----:B------:R-:W3:Y:S01]  /*e920*/  LDL R152, [R1+0x3d4] ;  /* 0x0003d40001987983 */ /* 0x000ee20000100800 */
[----:B--2---:R-:W-:-:S03]  /*e930*/  @P1 IMAD.MOV.U32 R9, RZ, RZ, R10 ;  /* 0x000000ffff091224 */ /* 0x004fc600078e000a */
[----:B------:R-:W2:Y:S01]  /*e940*/  LDL R10, [R1+0x5d0] ;  /* 0x0005d000010a7983 */ /* 0x000ea20000100800 */
[----:B----4-:R-:W-:-:S03]  /*e950*/  @P1 IMAD.MOV.U32 R8, RZ, RZ, R0 ;  /* 0x000000ffff081224 */ /* 0x010fc600078e0000 */
[----:B------:R-:W4:Y:S04]  /*e960*/  LDL R0, [R1+0x5d4] ;  /* 0x0005d40001007983 */ /* 0x000f280000100800 */
[----:B------:R1:W4:Y:S02]  /*e970*/  @P1 LDG.E.U16 R178, desc[UR6][R8.64] ;  /* 0x0000000608b21981 */ /* 0x000324000c1e1500 */
[----:B-1----:R-:W-:Y:S02]  /*e980*/  @P2 IMAD.MOV.U32 R8, RZ, RZ, R3 ;  /* 0x000000ffff082224 */ /* 0x002fe400078e0003 */
[----:B------:R-:W4:Y:S01]  /*e990*/  LDL R3, [R1+0x5cc] ;  /* 0x0005cc0001037983 */ /* 0x000f220000100800 */
[----:B------:R-:W-:Y:S01]  /*e9a0*/  ISETP.GT.AND P3, PT, R16, 0x43, PT ;  /* 0x000000431000780c */ /* 0x000fe20003f64270 */
[----:B------:R-:W-:-:S02]  /*e9b0*/  @P2 IMAD.MOV.U32 R9, RZ, RZ, R15 ;  /* 0x000000ffff092224 */ /* 0x000fc400078e000f */
[----:B------:R-:W4:Y:S01]  /*e9c0*/  LDL R15, [R1+0x5c8] ;  /* 0x0005c800010f7983 */ /* 0x000f220000100800 */
[----:B------:R-:W-:-:S03]  /*e9d0*/  ISETP.GT.AND P0, PT, R16, 0x44, PT ;  /* 0x000000441000780c */ /* 0x000fc60003f04270 */
[----:B------:R1:W4:Y:S01]  /*e9e0*/  @P2 LDG.E.U16 R194, desc[UR6][R8.64] ;  /* 0x0000000608c22981 */ /* 0x000322000c1e1500 */
[----:B------:R-:W-:-:S05]  /*e9f0*/  ISETP.GT.AND P1, PT, R16, 0x45, PT ;  /* 0x000000451000780c */ /* 0x000fca0003f24270 */
[----:B-1----:R-:W-:Y:S02]  /*ea00*/  @P3 IMAD.MOV.U32 R8, RZ, RZ, R13 ;  /* 0x000000ffff083224 */ /* 0x002fe400078e000d */
[----:B------:R-:W-:Y:S01]  /*ea10*/  @P3 IMAD.MOV.U32 R9, RZ, RZ, R14 ;  /* 0x000000ffff093224 */ /* 0x000fe200078e000e */
[----:B------:R-:W4:Y:S04]  /*ea20*/  LDL R13, [R1+0x5c4] ;  /* 0x0005c400010d7983 */ /* 0x000f280000100800 */
[----:B------:R-:W4:Y:S04]  /*ea30*/  LDL R14, [R1+0x5c0] ;  /* 0x0005c000010e7983 */ /* 0x000f280000100800 */
[----:B------:R3:W4:Y:S01]  /*ea40*/  @P3 LDG.E.U16 R195, desc[UR6][R8.64] ;  /* 0x0000000608c33981 */ /* 0x000722000c1e1500 */
[----:B------:R-:W-:Y:S01]  /*ea50*/  ISETP.GT.AND P2, PT, R16, 0x46, PT ;  /* 0x000000461000780c */ /* 0x000fe20003f44270 */
[----:B---3--:R-:W-:-:S02]  /*ea60*/  @P0 IMAD.MOV.U32 R8, RZ, RZ, R11 ;  /* 0x000000ffff080224 */ /* 0x008fc400078e000b */
[----:B------:R-:W-:Y:S01]  /*ea70*/  @P0 IMAD.MOV.U32 R9, RZ, RZ, R12 ;  /* 0x000000ffff090224 */ /* 0x000fe200078e000c */
[----:B------:R-:W3:Y:S04]  /*ea80*/  LDL R11, [R1+0x5bc] ;  /* 0x0005bc00010b7983 */ /* 0x000ee80000100800 */
[----:B------:R-:W3:Y:S04]  /*ea90*/  LDL R12, [R1+0x5b8] ;  /* 0x0005b800010c7983 */ /* 0x000ee80000100800 */
[----:B------:R2:W3:Y:S02]  /*eaa0*/  @P0 LDG.E.U16 R227, desc[UR6][R8.64] ;  /* 0x0000000608e30981 */ /* 0x0004e4000c1e1500 */
[----:B--2---:R-:W-:-:S02]  /*eab0*/  @P1 IMAD.MOV.U32 R9, RZ, RZ, R10 ;  /* 0x000000ffff091224 */ /* 0x004fc400078e000a */
        /* <DEDUP_REMOVED lines=13> */
[----:B------:R-:W4:Y:S01]  /*eb90*/  LDL R13, [R1+0x5a4] ;  /* 0x0005a400010d7983 */ /* 0x000f220000100800 */
[----:B------:R-:W-:-:S03]  /*eba0*/  @P3 IMAD.MOV.U32 R9, RZ, RZ, R14 ;  /* 0x000000ffff093224 */ /* 0x000fc600078e000e */
[----:B------:R-:W4:Y:S04]  /*ebb0*/  LDL R14, [R1+0x5a0] ;  /* 0x0005a000010e7983 */ /* 0x000f280000100800 */
[----:B------:R3:W4:Y:S01]  /*ebc0*/  @P3 LDG.E.U16 R220, desc[UR6][R8.64] ;  /* 0x0000000608dc3981 */ /* 0x000722000c1e1500 */
[----:B------:R-:W-:Y:S01]  /*ebd0*/  ISETP.GT.AND P2, PT, R16, 0x4a, PT ;  /* 0x0000004a1000780c */ /* 0x000fe20003f44270 */
[----:B---3--:R-:W-:Y:S02]  /*ebe0*/  @P0 IMAD.MOV.U32 R8, RZ, RZ, R11 ;  /* 0x000000ffff080224 */ /* 0x008fe400078e000b */
[----:B------:R-:W3:Y:S01]  /*ebf0*/  LDL R11, [R1+0x59c] ;  /* 0x00059c00010b7983 */ /* 0x000ee20000100800 */
[----:B------:R-:W-:-:S03]  /*ec00*/  @P0 IMAD.MOV.U32 R9, RZ, RZ, R12 ;  /* 0x000000ffff090224 */ /* 0x000fc600078e000c */
[----:B------:R-:W3:Y:S04]  /*ec10*/  LDL R12, [R1+0x598] ;  /* 0x00059800010c7983 */ /* 0x000ee80000100800 */
[----:B------:R2:W3:Y:S02]  /*ec20*/  @P0 LDG.E.U16 R165, desc[UR6][R8.64] ;  /* 0x0000000608a50981 */ /* 0x0004e4000c1e1500 */
[----:B--2---:R-:W-:Y:S02]  /*ec30*/  @P1 IMAD.MOV.U32 R9, RZ, RZ, R10 ;  /* 0x000000ffff091224 */ /* 0x004fe400078e000a */
        /* <DEDUP_REMOVED lines=9> */
[----:B------:R-:W-:Y:S02]  /*ecd0*/  PRMT R210, RZ, 0x7610, R210 ;  /* 0x00007610ffd27816 */ /* 0x000fe400000000d2 */
[C---:B------:R-:W-:Y:S02]  /*ece0*/  ISETP.GT.AND P0, PT, R16.reuse, 0x4c, PT ;  /* 0x0000004c1000780c */ /* 0x040fe40003f04270 */
[----:B------:R-:W-:Y:S02]  /*ecf0*/  PRMT R214, RZ, 0x7610, R214 ;  /* 0x00007610ffd67816 */ /* 0x000fe400000000d6 */
[----:B------:R1:W4:Y:S01]  /*ed00*/  @P2 LDG.E.U16 R210, desc[UR6][R8.64] ;  /* 0x0000000608d22981 */ /* 0x000322000c1e1500 */
[----:B------:R-:W-:Y:S02]  /*ed10*/  ISETP.GT.AND P1, PT, R16, 0x4d, PT ;  /* 0x0000004d1000780c */ /* 0x000fe40003f24270 */
[----:B-1----:R-:W-:-:S02]  /*ed20*/  @P3 IMAD.MOV.U32 R8, RZ, RZ, R13 ;  /* 0x000000ffff083224 */ /* 0x002fc400078e000d */
[----:B------:R-:W-:Y:S01]  /*ed30*/  @P3 IMAD.MOV.U32 R9, RZ, RZ, R14 ;  /* 0x000000ffff093224 */ /* 0x000fe200078e000e */
[----:B------:R-:W4:Y:S04]  /*ed40*/  LDL R13, [R1+0x584] ;  /* 0x00058400010d7983 */ /* 0x000f280000100800 */
[----:B------:R-:W4:Y:S04]  /*ed50*/  LDL R14, [R1+0x580] ;  /* 0x00058000010e7983 */ /* 0x000f280000100800 */
[----:B------:R3:W4:Y:S01]  /*ed60*/  @P3 LDG.E.U16 R214, desc[UR6][R8.64] ;  /* 0x0000000608d63981 */ /* 0x000722000c1e1500 */
[----:B------:R-:W-:-:S02]  /*ed70*/  PRMT R7, RZ, 0x7610, R7 ;  /* 0x00007610ff077816 */ /* 0x000fc40000000007 */
[----:B------:R-:W-:Y:S01]  /*ed80*/  ISETP.GT.AND P2, PT, R16, 0x4e, PT ;  /* 0x0000004e1000780c */ /* 0x000fe20003f44270 */
[----:B---3--:R-:W-:Y:S02]  /*ed90*/  @P0 IMAD.MOV.U32 R8, RZ, RZ, R11 ;  /* 0x000000ffff080224 */ /* 0x008fe400078e000b */
[----:B------:R-:W-:Y:S01]  /*eda0*/  @P0 IMAD.MOV.U32 R9, RZ, RZ, R12 ;  /* 0x000000ffff090224 */ /* 0x000fe200078e000c */
[----:B------:R-:W3:Y:S04]  /*edb0*/  LDL R11, [R1+0x57c] ;  /* 0x00057c00010b7983 */ /* 0x000ee80000100800 */
[----:B------:R-:W3:Y:S01]  /*edc0*/  LDL R12, [R1+0x578] ;  /* 0x00057800010c7983 */ /* 0x000ee20000100800 */
[----:B------:R-:W-:-:S03]  /*edd0*/  PRMT R2, RZ, 0x7610, R2 ;  /* 0x00007610ff027816 */ /* 0x000fc60000000002 */
        /* <DEDUP_REMOVED lines=17> */
[----:B------:R-:W4:Y:S01]  /*eef0*/  LDL R13, [R1+0x564] ;  /* 0x00056400010d7983 */ /* 0x000f220000100800 */
[----:B------:R-:W-:-:S03]  /*ef00*/  @P3 IMAD.MOV.U32 R9, RZ, RZ, R14 ;  /* 0x000000ffff093224 */ /* 0x000fc600078e000e */
[----:B------:R-:W4:Y:S04]  /*ef10*/  LDL R14, [R1+0x560] ;  /* 0x00056000010e7983 */ /* 0x000f280000100800 */
[----:B------:R3:W4:Y:S01]  /*ef20*/  @P3 LDG.E.U16 R249, desc[UR6][R8.64] ;  /* 0x0000000608f93981 */ /* 0x000722000c1e1500 */
[----:B------:R-:W-:Y:S02]  /*ef30*/  PRMT R164, RZ, 0x7610, R164 ;  /* 0x00007610ffa47816 */ /* 0x000fe400000000a4 */
[----:B------:R-:W-:Y:S01]  /*ef40*/  ISETP.GT.AND P0, PT, R16, 0x52, PT ;  /* 0x000000521000780c */ /* 0x000fe20003f04270 */
[----:B---3--:R-:W-:Y:S02]  /*ef50*/  @P4 IMAD.MOV.U32 R8, RZ, RZ, R11 ;  /* 0x000000ffff084224 */ /* 0x008fe400078e000b */
[----:B------:R-:W3:Y:S01]  /*ef60*/  LDL R11, [R1+0x55c] ;  /* 0x00055c00010b7983 */ /* 0x000ee20000100800 */
[----:B------:R-:W-:-:S03]  /*ef70*/  @P4 IMAD.MOV.U32 R9, RZ, RZ, R12 ;  /* 0x000000ffff094224 */ /* 0x000fc600078e000c */
        /* <DEDUP_REMOVED lines=13> */
[----:B------:R-:W-:Y:S02]  /*f050*/  ISETP.GT.AND P3, PT, R16, 0x54, PT ;  /* 0x000000541000780c */ /* 0x000fe40003f64270 */
[----:B------:R-:W-:Y:S02]  /*f060*/  PRMT R209, RZ, 0x7610, R209 ;  /* 0x00007610ffd17816 */ /* 0x000fe400000000d1 */
[----:B------:R-:W-:-:S04]  /*f070*/  PRMT R241, RZ, 0x7610, R241 ;  /* 0x00007610fff17816 */ /* 0x000fc800000000f1 */
[----:B------:R1:W4:Y:S01]  /*f080*/  @P0 LDG.E.U16 R209, desc[UR6][R8.64] ;  /* 0x0000000608d10981 */ /* 0x000322000c1e1500 */
[----:B------:R-:W-:Y:S01]  /*f090*/  ISETP.GT.AND P1, PT, R16, 0x55, PT ;  /* 0x000000551000780c */ /* 0x000fe20003f24270 */
[----:B-1----:R-:W-:Y:S02]  /*f0a0*/  @P2 IMAD.MOV.U32 R8, RZ, RZ, R13 ;  /* 0x000000ffff082224 */ /* 0x002fe400078e000d */
[----:B------:R-:W4:Y:S01]  /*f0b0*/  LDL R13, [R1+0x544] ;  /* 0x00054400010d7983 */ /* 0x000f220000100800 */
[----:B------:R-:W-:-:S03]  /*f0c0*/  @P2 IMAD.MOV.U32 R9, RZ, RZ, R14 ;  /* 0x000000ffff092224 */ /* 0x000fc600078e000e */
[----:B------:R-:W4:Y:S04]  /*f0d0*/  LDL R14, [R1+0x540] ;  /* 0x00054000010e7983 */ /* 0x000f280000100800 */
[----:B------:R3:W4:Y:S01]  /*f0e0*/  @P2 LDG.E.U16 R241, desc[UR6][R8.64] ;  /* 0x0000000608f12981 */ /* 0x000722000c1e1500 */
[----:B------:R-:W-:Y:S02]  /*f0f0*/  ISETP.GT.AND P4, PT, R16, 0x56, PT ;  /* 0x000000561000780c */ /* 0x000fe40003f84270 */
[----:B------:R-:W-:Y:S01]  /*f100*/  PRMT R246, RZ, 0x7610, R246 ;  /* 0x00007610fff67816 */ /* 0x000fe200000000f6 */
        /* <DEDUP_REMOVED lines=17> */
[----:B------:R-:W-:Y:S02]  /*f220*/  ISETP.GT.AND P1, PT, R16, 0x58, PT ;  /* 0x000000581000780c */ /* 0x000fe40003f24270 */
[----:B------:R-:W-:Y:S02]  /*f230*/  PRMT R240, RZ, 0x7610, R240 ;  /* 0x00007610fff07816 */ /* 0x000fe400000000f0 */
[----:B------:R1:W4:Y:S01]  /*f240*/  @P4 LDG.E.U16 R243, desc[UR6][R8.64] ;  /* 0x0000000608f34981 */ /* 0x000322000c1e1500 */
[----:B------:R-:W-:Y:S02]  /*f250*/  PRMT R167, RZ, 0x7610, R167 ;  /* 0x00007610ffa77816 */ /* 0x000fe400000000a7 */
[----:B-1----:R-:W-:-:S02]  /*f260*/  @P0 IMAD.MOV.U32 R8, RZ, RZ, R13 ;  /* 0x000000ffff080224 */ /* 0x002fc400078e000d */
        /* <DEDUP_REMOVED lines=9> */
[----:B------:R2:W3:Y:S01]  /*f300*/  @P1 LDG.E.U16 R167, desc[UR6][R8.64] ;  /* 0x0000000608a71981 */ /* 0x0004e2000c1e1500 */
[----:B------:R-:W-:Y:S02]  /*f310*/  ISETP.GT.AND P1, PT, R16, 0x5a, PT ;  /* 0x0000005a1000780c */ /* 0x000fe40003f24270 */
[----:B------:R-:W-:Y:S01]  /*f320*/  PRMT R183, RZ, 0x7610, R183 ;  /* 0x00007610ffb77816 */ /* 0x000fe200000000b7 */
[----:B--2---:R-:W-:Y:S02]  /*f330*/  @P0 IMAD.MOV.U32 R9, RZ, RZ, R10 ;  /* 0x000000ffff090224 */ /* 0x004fe400078e000a */
[----:B------:R-:W2:Y:S01]  /*f340*/  LDL R10, [R1+0x510] ;  /* 0x00051000010a7983 */ /* 0x000ea20000100800 */
[----:B----4-:R-:W-:-:S03]  /*f350*/  @P0 IMAD.MOV.U32 R8, RZ, RZ, R0 ;  /* 0x000000ffff080224 */ /* 0x010fc600078e0000 */
[----:B------:R-:W4:Y:S04]  /*f360*/  LDL R0, [R1+0x514] ;  /* 0x0005140001007983 */ /* 0x000f280000100800 */
[----:B------:R1:W4:Y:S02]  /*f370*/  @P0 LDG.E.U16 R183, desc[UR6][R8.64] ;  /* 0x0000000608b70981 */ /* 0x000324000c1e1500 */
[----:B-1----:R-:W-:Y:S02]  /*f380*/  @P1 IMAD.MOV.U32 R8, RZ, RZ, R3 ;  /* 0x000000ffff081224 */ /* 0x002fe400078e0003 */
[----:B------:R-:W4:Y:S01]  /*f390*/  LDL R3, [R1+0x50c] ;  /* 0x00050c0001037983 */ /* 0x000f220000100800 */
[----:B------:R-:W-:Y:S01]  /*f3a0*/  PRMT R208, RZ, 0x7610, R208 ;  /* 0x00007610ffd07816 */ /* 0x000fe200000000d0 */
[----:B------:R-:W-:Y:S01]  /*f3b0*/  @P1 IMAD.MOV.U32 R9, RZ, RZ, R15 ;  /* 0x000000ffff091224 */ /* 0x000fe200078e000f */
[C---:B------:R-:W-:Y:S01]  /*f3c0*/  ISETP.GT.AND P0, PT, R16.reuse, 0x5b, PT ;  /* 0x0000005b1000780c */ /* 0x040fe20003f04270 */
[----:B------:R-:W4:Y:S04]  /*f3d0*/  LDL R15, [R1+0x508] ;  /* 0x00050800010f7983 */ /* 0x000f280000100800 */
[----:B------:R1:W4:Y:S01]  /*f3e0*/  @P1 LDG.E.U16 R208, desc[UR6][R8.64] ;  /* 0x0000000608d01981 */ /* 0x000322000c1e1500 */
[----:B------:R-:W-:-:S02]  /*f3f0*/  ISETP.GT.AND P1, PT, R16, 0x5c, PT ;  /* 0x0000005c1000780c */ /* 0x000fc40003f24270 */
[----:B------:R-:W-:Y:S02]  /*f400*/  PRMT R233, RZ, 0x7610, R233 ;  /* 0x00007610ffe97816 */ /* 0x000fe400000000e9 */
[----:B------:R-:W-:-:S03]  /*f410*/  PRMT R238, RZ, 0x7610, R238 ;  /* 0x00007610ffee7816 */ /* 0x000fc600000000ee */
        /* <DEDUP_REMOVED lines=111> */
[----:B------:R-:W-:Y:S02]  /*fb10*/  PRMT R206, RZ, 0x7610, R206 ;  /* 0x00007610ffce7816 */ /* 0x000fe400000000ce */
[----:B------:R-:W-:Y:S01]  /*fb20*/  ISETP.GT.AND P1, PT, R16, 0x6b, PT ;  /* 0x0000006b1000780c */ /* 0x000fe20003f24270 */
[----:B-1----:R-:W-:-:S02]  /*fb30*/  @P2 IMAD.MOV.U32 R8, RZ, RZ, R13 ;  /* 0x000000ffff082224 */ /* 0x002fc400078e000d */
[----:B------:R-:W4:Y:S01]  /*fb40*/  LDL R13, [R1+0x494] ;  /* 0x00049400010d7983 */ /* 0x000f220000100800 */
[----:B------:R-:W-:-:S03]  /*fb50*/  @P2 IMAD.MOV.U32 R9, RZ, RZ, R14 ;  /* 0x000000ffff092224 */ /* 0x000fc600078e000e */
[----:B------:R-:W4:Y:S04]  /*fb60*/  LDL R14, [R1+0x490] ;  /* 0x00049000010e7983 */ /* 0x000f280000100800 */
[----:B------:R3:W4:Y:S02]  /*fb70*/  @P2 LDG.E.U16 R171, desc[UR6][R8.64] ;  /* 0x0000000608ab2981 */ /* 0x000724000c1e1500 */
        /* <DEDUP_REMOVED lines=28> */
[----:B---3--:R-:W-:Y:S01]  /*fd40*/  @P0 IMAD.MOV.U32 R8, RZ, RZ, R11 ;  /* 0x000000ffff080224 */ /* 0x008fe200078e000b */
[----:B------:R-:W-:Y:S01]  /*fd50*/  PRMT R215, RZ, 0x7610, R215 ;  /* 0x00007610ffd77816 */ /* 0x000fe200000000d7 */
[----:B------:R-:W3:Y:S01]  /*fd60*/  LDL R11, [R1+0x458] ;  /* 0x00045800010b7983 */ /* 0x000ee20000100800 */
[----:B------:R-:W-:-:S03]  /*fd70*/  @P0 IMAD.MOV.U32 R9, RZ, RZ, R12 ;  /* 0x000000ffff090224 */ /* 0x000fc600078e000c */
[----:B------:R-:W3:Y:S04]  /*fd80*/  LDL R12, [R1+0x464] ;  /* 0x00046400010c7983 */ /* 0x000ee80000100800 */
[----:B------:R2:W3:Y:S01]  /*fd90*/  @P0 LDG.E.U16 R216, desc[UR6][R8.64] ;  /* 0x0000000608d80981 */ /* 0x0004e2000c1e1500 */
[----:B------:R-:W-:Y:S01]  /*fda0*/  ISETP.GT.AND P0, PT, R16, 0x71, PT ;  /* 0x000000711000780c */ /* 0x000fe20003f04270 */
[----:B--2---:R-:W-:Y:S02]  /*fdb0*/  @P1 IMAD.MOV.U32 R9, RZ, RZ, R10 ;  /* 0x000000ffff091224 */ /* 0x004fe400078e000a */
[----:B------:R-:W2:Y:S01]  /*fdc0*/  LDL R10, [R1+0x45c] ;  /* 0x00045c00010a7983 */ /* 0x000ea20000100800 */
[----:B----4-:R-:W-:-:S03]  /*fdd0*/  @P1 IMAD.MOV.U32 R8, RZ, RZ, R0 ;  /* 0x000000ffff081224 */ /* 0x010fc600078e0000 */
[----:B------:R-:W4:Y:S04]  /*fde0*/  LDL R0, [R1+0x454] ;  /* 0x0004540001007983 */ /* 0x000f280000100800 */
[----:B------:R1:W4:Y:S02]  /*fdf0*/  @P1 LDG.E.U16 R215, desc[UR6][R8.64] ;  /* 0x0000000608d71981 */ /* 0x000324000c1e1500 */
[----:B-1----:R-:W-:Y:S02]  /*fe00*/  @P0 IMAD.MOV.U32 R8, RZ, RZ, R3 ;  /* 0x000000ffff080224 */ /* 0x002fe400078e0003 */
[----:B------:R-:W2:Y:S01]  /*fe10*/  LDL R3, [R1+0x450] ;  /* 0x0004500001037983 */ /* 0x000ea20000100800 */
        /* <DEDUP_REMOVED lines=14> */
[----:B-1----:R-:W-:Y:S02]  /*ff00*/  @P0 IMAD.MOV.U32 R9, RZ, RZ, R13 ;  /* 0x000000ffff090224 */ /* 0x002fe400078e000d */
[----:B------:R-:W4:Y:S01]  /*ff10*/  LDL R13, [R1+0x440] ;  /* 0x00044000010d7983 */ /* 0x000f220000100800 */
[----:B---3--:R-:W-:-:S03]  /*ff20*/  @P0 IMAD.MOV.U32 R8, RZ, RZ, R12 ;  /* 0x000000ffff080224 */ /* 0x008fc600078e000c */
[----:B------:R-:W3:Y:S04]  /*ff30*/  LDL R12, [R1+0x444] ;  /* 0x00044400010c7983 */ /* 0x000ee80000100800 */
[----:B------:R1:W3:Y:S01]  /*ff40*/  @P0 LDG.E.U16 R213, desc[UR6][R8.64] ;  /* 0x0000000608d50981 */ /* 0x0002e2000c1e1500 */
[----:B------:R-:W-:Y:S01]  /*ff50*/  ISETP.GT.AND P0, PT, R16, 0x75, PT ;  /* 0x000000751000780c */ /* 0x000fe20003f04270 */
[----:B-1----:R-:W-:-:S12]  /*ff60*/  @P1 IMAD.MOV.U32 R9, RZ, RZ, R11 ;  /* 0x000000ffff091224 */ /* 0x002fd800078e000b */
[----:B--2---:R-:W-:Y:S02]  /*ff70*/  @P0 IMAD.MOV.U32 R11, RZ, RZ, R3 ;  /* 0x000000ffff0b0224 */ /* 0x004fe400078e0003 */
[----:B------:R-:W2:Y:S01]  /*ff80*/  LDL R3, [R1+0x430] ;  /* 0x0004300001037983 */ /* 0x000ea20000100800 */
[----:B------:R-:W-:Y:S02]  /*ff90*/  @P1 IMAD.MOV.U32 R8, RZ, RZ, R10 ;  /* 0x000000ffff081224 */ /* 0x000fe400078e000a */
[----:B----4-:R-:W-:Y:S02]  /*ffa0*/  @P0 IMAD.MOV.U32 R10, RZ, RZ, R0 ;  /* 0x000000ffff0a0224 */ /* 0x010fe400078e0000 */
[----:B------:R-:W4:Y:S01]  /*ffb0*/  LDL R0, [R1+0x434] ;  /* 0x0004340001007983 */ /* 0x000f220000100800 */
[----:B------:R-:W-:-:S06]  /*ffc0*/  PRMT R212, RZ, 0x7610, R212 ;  /* 0x00007610ffd47816 */ /* 0x000fcc00000000d4 */
[----:B------:R1:W4:Y:S01]  /*ffd0*/  @P1 LDG.E.U16 R212, desc[UR6][R8.64] ;  /* 0x0000000608d41981 */ /* 0x000322000c1e1500 */
[----:B------:R-:W-:Y:S02]  /*ffe0*/  ISETP.GT.AND P1, PT, R16, 0x76, PT ;  /* 0x000000761000780c */ /* 0x000fe40003f24270 */
[----:B-1----:R-:W-:Y:S02]  /*fff0*/  PRMT R8, RZ, 0x7610, R8 ;  /* 0x00007610ff087816 */ /* 0x002fe40000000008 */
[----:B------:R-:W-:-:S04]  /*10000*/  PRMT R9, RZ, 0x7610, R9 ;  /* 0x00007610ff097816 */ /* 0x000fc80000000009 */
[----:B------:R1:W4:Y:S01]  /*10010*/  @P0 LDG.E.U16 R8, desc[UR6][R10.64] ;  /* 0x000000060a080981 */ /* 0x000322000c1e1500 */
[----:B------:R-:W-:-:S04]  /*10020*/  ISETP.GT.AND P0, PT, R16, 0x77, PT ;  /* 0x000000771000780c */ /* 0x000fc80003f04270 */
[----:B-1----:R-:W-:Y:S02]  /*10030*/  @P1 IMAD.MOV.U32 R10, RZ, RZ, R14 ;  /* 0x000000ffff0a1224 */ /* 0x002fe400078e000e */
[----:B------:R-:W-:Y:S01]  /*10040*/  @P1 IMAD.MOV.U32 R11, RZ, RZ, R15 ;  /* 0x000000ffff0b1224 */ /* 0x000fe200078e000f */
[----:B------:R-:W4:Y:S04]  /*10050*/  LDL R14, [R1+0x41c] ;  /* 0x00041c00010e7983 */ /* 0x000f280000100800 */
[----:B------:R1:W4:Y:S01]  /*10060*/  @P1 LDG.E.U16 R9, desc[UR6][R10.64] ;  /* 0x000000060a091981 */ /* 0x000322000c1e1500 */
[----:B------:R-:W-:-:S03]  /*10070*/  ISETP.GT.AND P1, PT, R16, 0x79, PT ;  /* 0x000000791000780c */ /* 0x000fc60003f24270 */
[----:B------:R-:W4:Y:S01]  /*10080*/  LDL R15, [R1+0x418] ;  /* 0x00041800010f7983 */ /* 0x000f220000100800 */
[----:B-1----:R-:W-:-:S06]  /*10090*/  PRMT R10, RZ, 0x7610, R10 ;  /* 0x00007610ff0a7816 */ /* 0x002fcc000000000a */
[----:B---3--:R2:W3:Y:S03]  /*100a0*/  @P0 LDG.E.U16 R10, desc[UR6][R12.64] ;  /* 0x000000060c0a0981 */ /* 0x0084e6000c1e1500 */
[----:B--2---:R-:W-:Y:S02]  /*100b0*/  @P1 IMAD.MOV.U32 R13, RZ, RZ, R3 ;  /* 0x000000ffff0d1224 */ /* 0x004fe400078e0003 */
[----:B------:R-:W2:Y:S01]  /*100c0*/  LDL R3, [R1+0x410] ;  /* 0x0004100001037983 */ /* 0x000ea20000100800 */
[----:B----4-:R-:W-:-:S03]  /*100d0*/  @P1 IMAD.MOV.U32 R12, RZ, RZ, R0 ;  /* 0x000000ffff0c1224 */ /* 0x010fc600078e0000 */
[----:B------:R-:W4:Y:S01]  /*100e0*/  LDL R0, [R1+0x414] ;  /* 0x0004140001007983 */ /* 0x000f220000100800 */
[----:B------:R-:W-:Y:S02]  /*100f0*/  PRMT R187, RZ, 0x7610, R187 ;  /* 0x00007610ffbb7816 */ /* 0x000fe400000000bb */
[----:B------:R-:W-:-:S04]  /*10100*/  ISETP.GT.AND P0, PT, R16, 0x7a, PT ;  /* 0x0000007a1000780c */ /* 0x000fc80003f04270 */
[----:B------:R1:W3:Y:S01]  /*10110*/  @P1 LDG.E.U16 R187, desc[UR6][R12.64] ;  /* 0x000000060cbb1981 */ /* 0x0002e2000c1e1500 */
[----:B------:R-:W-:Y:S02]  /*10120*/  ISETP.GT.AND P1, PT, R16, 0x7b, PT ;  /* 0x0000007b1000780c */ /* 0x000fe40003f24270 */
[----:B------:R-:W-:Y:S02]  /*10130*/  PRMT R204, RZ, 0x7610, R204 ;  /* 0x00007610ffcc7816 */ /* 0x000fe400000000cc */
[----:B------:R-:W-:-:S04]  /*10140*/  PRMT R11, RZ, 0x7610, R11 ;  /* 0x00007610ff0b7816 */ /* 0x000fc8000000000b */
[----:B-1----:R-:W-:Y:S02]  /*10150*/  @P0 IMAD.MOV.U32 R12, RZ, RZ, R19 ;  /* 0x000000ffff0c0224 */ /* 0x002fe400078e0013 */
[----:B------:R-:W-:Y:S01]  /*10160*/  @P0 IMAD.MOV.U32 R13, RZ, RZ, R20 ;  /* 0x000000ffff0d0224 */ /* 0x000fe200078e0014 */
[----:B------:R-:W3:Y:S04]  /*10170*/  LDL R19, [R1+0x404] ;  /* 0x0004040001137983 */ /* 0x000ee80000100800 */
[----:B------:R1:W3:Y:S01]  /*10180*/  @P0 LDG.E.U16 R204, desc[UR6][R12.64] ;  /* 0x000000060ccc0981 */ /* 0x0002e2000c1e1500 */
[----:B------:R-:W-:-:S03]  /*10190*/  ISETP.GT.AND P0, PT, R16, 0x7c, PT ;  /* 0x0000007c1000780c */ /* 0x000fc60003f04270 */
[----:B------:R-:W3:Y:S01]  /*101a0*/  LDL R20, [R1+0x408] ;  /* 0x0004080001147983 */ /* 0x000ee20000100800 */
[----:B-1----:R-:W-:Y:S02]  /*101b0*/  @P1 IMAD.MOV.U32 R12, RZ, RZ, R17 ;  /* 0x000000ffff0c1224 */ /* 0x002fe400078e0011 */
[----:B------:R-:W-:Y:S01]  /*101c0*/  @P1 IMAD.MOV.U32 R13, RZ, RZ, R18 ;  /* 0x000000ffff0d1224 */ /* 0x000fe200078e0012 */
[----:B------:R-:W3:Y:S04]  /*101d0*/  LDL R17, [R1+0x40c] ;  /* 0x00040c0001117983 */ /* 0x000ee80000100800 */
[----:B------:R1:W3:Y:S01]  /*101e0*/  @P1 LDG.E.U16 R11, desc[UR6][R12.64] ;  /* 0x000000060c0b1981 */ /* 0x0002e2000c1e1500 */
[----:B------:R-:W-:-:S03]  /*101f0*/  ISETP.GT.AND P1, PT, R16, 0x7d, PT ;  /* 0x0000007d1000780c */ /* 0x000fc60003f24270 */
[----:B------:R-:W3:Y:S01]  /*10200*/  LDL R18, [R1+0x808] ;  /* 0x0008080001127983 */ /* 0x000ee20000100800 */
[----:B-1----:R-:W-:-:S06]  /*10210*/  PRMT R12, RZ, 0x7610, R12 ;  /* 0x00007610ff0c7816 */ /* 0x002fcc000000000c */
[----:B------:R2:W3:Y:S03]  /*10220*/  @P0 LDG.E.U16 R12, desc[UR6][R14.64] ;  /* 0x000000060e0c0981 */ /* 0x0004e6000c1e1500 */
[----:B--2---:R-:W-:Y:S02]  /*10230*/  @P1 IMAD.MOV.U32 R15, RZ, RZ, R3 ;  /* 0x000000ffff0f1224 */ /* 0x004fe400078e0003 */
[----:B------:R-:W2:Y:S01]  /*10240*/  LDL R3, [R1+0x80c] ;  /* 0x00080c0001037983 */ /* 0x000ea20000100800 */
[----:B----4-:R-:W-:Y:S02]  /*10250*/  @P1 IMAD.MOV.U32 R14, RZ, RZ, R0 ;  /* 0x000000ffff0e1224 */ /* 0x010fe400078e0000 */
[----:B------:R-:W1:Y:S01]  /*10260*/  S2R R0, SR_TID.X ;  /* 0x0000000000007919 */ /* 0x000e620000002100 */
[----:B------:R-:W-:Y:S02]  /*10270*/  ISETP.GT.AND P2, PT, R16, 0x7e, PT ;  /* 0x0000007e1000780c */ /* 0x000fe40003f44270 */
[----:B------:R-:W-:-:S06]  /*10280*/  PRMT R13, RZ, 0x7610, R13 ;  /* 0x00007610ff0d7816 */ /* 0x000fcc000000000d */
[----:B------:R4:W2:Y:S01]  /*10290*/  @P1 LDG.E.U16 R13, desc[UR6][R14.64] ;  /* 0x000000060e0d1981 */ /* 0x0008a2000c1e1500 */
[----:B------:R-:W-:Y:S02]  /*102a0*/  ISETP.GT.AND P1, PT, R16, 0x7f, PT ;  /* 0x0000007f1000780c */ /* 0x000fe40003f24270 */
[----:B----4-:R-:W-:Y:S02]  /*102b0*/  PRMT R14, RZ, 0x7610, R14 ;  /* 0x00007610ff0e7816 */ /* 0x010fe4000000000e */
[----:B-1----:R-:W-:-:S04]  /*102c0*/  LOP3.LUT R0, R0, 0x7f, RZ, 0xc0, !PT ;  /* 0x0000007f00007812 */ /* 0x002fc800078ec0ff */
[----:B------:R-:W-:Y:S01]  /*102d0*/  ISETP.GE.AND P0, PT, R0, R16, PT ;  /* 0x000000100000720c */ /* 0x000fe20003f06270 */
[----:B---3--:R-:W-:Y:S01]  /*102e0*/  @P2 IMAD.MOV.U32 R16, RZ, RZ, R17 ;  /* 0x000000ffff102224 */ /* 0x008fe200078e0011 */
[----:B------:R-:W3:Y:S01]  /*102f0*/  LDL.LU R0, [R1+0x20] ;  /* 0x0000200001007983 */ /* 0x000ee20000300800 */
[----:B------:R-:W-:-:S03]  /*10300*/  @P2 IMAD.MOV.U32 R17, RZ, RZ, R20 ;  /* 0x000000ffff112224 */ /* 0x000fc600078e0014 */
[----:B------:R-:W4:Y:S04]  /*10310*/  LDL R21, [R1+0x384] ;  /* 0x0003840001157983 */ /* 0x000f280000100800 */
[----:B------:R-:W4:Y:S04]  /*10320*/  LDL R20, [R1+0x388] ;  /* 0x0003880001147983 */ /* 0x000f280000100800 */
[----:B------:R-:W3:Y:S04]  /*10330*/  LDL R155, [R1+0x344] ;  /* 0x00034400019b7983 */ /* 0x000ee80000100800 */
[----:B------:R-:W3:Y:S04]  /*10340*/  LDL R23, [R1+0x348] ;  /* 0x0003480001177983 */ /* 0x000ee80000100800 */
[----:B------:R1:W3:Y:S01]  /*10350*/  @P2 LDG.E.U16 R14, desc[UR6][R16.64] ;  /* 0x00000006100e2981 */ /* 0x0002e2000c1e1500 */
[----:B------:R-:W-:-:S03]  /*10360*/  PRMT R15, RZ, 0x7610, R15 ;  /* 0x00007610ff0f7816 */ /* 0x000fc6000000000f */
[----:B0-----:R-:W3:Y:S04]  /*10370*/  LDL R234, [R1+0x248] ;  /* 0x0002480001ea7983 */ /* 0x001ee80000100800 */
[----:B------:R-:W3:Y:S01]  /*10380*/  LDL R224, [R1+0x204] ;  /* 0x0002040001e07983 */ /* 0x000ee20000100800 */
[----:B-1----:R-:W-:Y:S02]  /*10390*/  @P1 IMAD.MOV.U32 R16, RZ, RZ, R19 ;  /* 0x000000ffff101224 */ /* 0x002fe400078e0013 */
[----:B------:R-:W-:Y:S01]  /*103a0*/  @P1 IMAD.MOV.U32 R17, RZ, RZ, R22 ;  /* 0x000000ffff111224 */ /* 0x000fe200078e0016 */
[----:B------:R-:W3:Y:S01]  /*103b0*/  LDL R217, [R1+0x1c4] ;  /* 0x0001c40001d97983 */ /* 0x000ee20000100800 */
[----:B------:R-:W-:-:S03]  /*103c0*/  @!P0 IMAD.MOV.U32 R19, RZ, RZ, R18 ;  /* 0x000000ffff138224 */ /* 0x000fc600078e0012 */
[----:B------:R-:W3:Y:S04]  /*103d0*/  LDL R22, [R1+0x304] ;  /* 0x0003040001167983 */ /* 0x000ee80000100800 */
[----:B------:R0:W3:Y:S01]  /*103e0*/  @P1 LDG.E.U16 R15, desc[UR6][R16.64] ;  /* 0x00000006100f1981 */ /* 0x0000e2000c1e1500 */
[----:B------:R-:W-:Y:S01]  /*103f0*/  BAR.SYNC.DEFER_BLOCKING 0x0 ;  /* 0x0000000000007b1d */ /* 0x000fe20000010000 */
[----:B--2---:R-:W-:-:S05]  /*10400*/  @!P0 IMAD.MOV.U32 R18, RZ, RZ, R3 ;  /* 0x000000ffff128224 */ /* 0x004fca00078e0003 */
[----:B------:R-:W2:Y:S01]  /*10410*/  LDL R3, [R1+0x308] ;  /* 0x0003080001037983 */ /* 0x000ea20000100800 */
[----:B0-----:R-:W-:Y:S02]  /*10420*/  PRMT R16, RZ, 0x7610, R16 ;  /* 0x00007610ff107816 */ /* 0x001fe40000000010 */
[----:B------:R-:W-:-:S04]  /*10430*/  PRMT R17, RZ, 0x7610, R17 ;  /* 0x00007610ff117816 */ /* 0x000fc80000000011 */
[----:B------:R0:W2:Y:S02]  /*10440*/  @!P0 LDG.E.U16 R16, desc[UR6][R18.64] ;  /* 0x0000000612108981 */ /* 0x0000a4000c1e1500 */
[----:B0-----:R-:W-:Y:S02]  /*10450*/  @!P0 IMAD.MOV.U32 R18, RZ, RZ, R152 ;  /* 0x000000ffff128224 */ /* 0x001fe400078e0098 */
[----:B------:R-:W-:Y:S01]  /*10460*/  @!P0 IMAD.MOV.U32 R19, RZ, RZ, R153 ;  /* 0x000000ffff138224 */ /* 0x000fe200078e0099 */
[----:B------:R-:W2:Y:S04]  /*10470*/  LDL R152, [R1+0x288] ;  /* 0x0002880001987983 */ /* 0x000ea80000100800 */
[----:B------:R0:W2:Y:S04]  /*10480*/  @!P0 LDG.E.U16 R17, desc[UR6][R18.64] ;  /* 0x0000000612118981 */ /* 0x0000a8000c1e1500 */
[----:B------:R-:W2:Y:S01]  /*10490*/  LDL R153, [R1+0x284] ;  /* 0x0002840001997983 */ /* 0x000ea20000100800 */
[----:B0-----:R-:W-:-:S02]  /*104a0*/  PRMT R18, RZ, 0x7610, R18 ;  /* 0x00007610ff127816 */ /* 0x001fc40000000012 */
[----:B------:R-:W-:-:S04]  /*104b0*/  PRMT R19, RZ, 0x7610, R19 ;  /* 0x00007610ff137816 */ /* 0x000fc80000000013 */
[----:B----4-:R3:W4:Y:S02]  /*104c0*/  @!P0 LDG.E.U16 R18, desc[UR6][R20.64] ;  /* 0x0000000614128981 */ /* 0x010724000c1e1500 */
[----:B---3--:R-:W-:Y:S02]  /*104d0*/  @!P0 IMAD.MOV.U32 R20, RZ, RZ, R23 ;  /* 0x000000ffff148224 */ /* 0x008fe400078e0017 */
[----:B------:R-:W-:Y:S02]  /*104e0*/  @!P0 IMAD.MOV.U32 R21, RZ, RZ, R155 ;  /* 0x000000ffff158224 */ /* 0x000fe400078e009b */
[----:B------:R-:W3:Y:S04]  /*104f0*/  LDL R155, [R1+0x208] ;  /* 0x00020800019b7983 */ /* 0x000ee80000100800 */
[----:B------:R0:W4:Y:S02]  /*10500*/  @!P0 LDG.E.U16 R19, desc[UR6][R20.64] ;  /* 0x0000000614138981 */ /* 0x000124000c1e1500 */
[----:B0-----:R-:W-:Y:S01]  /*10510*/  PRMT R20, RZ, 0x7610, R20 ;  /* 0x00007610ff147816 */ /* 0x001fe20000000014 */
[----:B------:R-:W-:-:S02]  /*10520*/  @!P0 IMAD.MOV.U32 R23, RZ, RZ, R22 ;  /* 0x000000ffff178224 */ /* 0x000fc400078e0016 */
[----:B--2---:R-:W-:Y:S01]  /*10530*/  @!P0 IMAD.MOV.U32 R22, RZ, RZ, R3 ;  /* 0x000000ffff168224 */ /* 0x004fe200078e0003 */
[----:B------:R-:W-:Y:S01]  /*10540*/  PRMT R21, RZ, 0x7610, R21 ;  /* 0x00007610ff157816 */ /* 0x000fe20000000015 */
[----:B------:R0:W-:Y:S04]  /*10550*/  STS.U16 [R6+UR4+0x400], R157 ;  /* 0x0004009d06007988 */ /* 0x0001e80008000404 */
[----:B------:R1:W2:Y:S04]  /*10560*/  @!P0 LDG.E.U16 R20, desc[UR6][R22.64] ;  /* 0x0000000616148981 */ /* 0x0002a8000c1e1500 */
[----:B------:R1:W-:Y:S04]  /*10570*/  STS.U16 [R6+UR4+0x800], R156 ;  /* 0x0008009c06007988 */ /* 0x0003e80008000404 */
[----:B0-----:R-:W3:Y:S04]  /*10580*/  LDL R157, [R1+0x188] ;  /* 0x00018800019d7983 */ /* 0x001ee80000100800 */
[----:B------:R-:W4:Y:S04]  /*10590*/  LDL R22, [R1+0x2c4] ;  /* 0x0002c40001167983 */ /* 0x000f280000100800 */
[----:B------:R-:W4:Y:S04]  /*105a0*/  LDL R23, [R1+0x2c8] ;  /* 0x0002c80001177983 */ /* 0x000f280000100800 */
[----:B-1----:R-:W3:Y:S04]  /*105b0*/  LDL R156, [R1+0x184] ;  /* 0x00018400019c7983 */ /* 0x002ee80000100800 */
[----:B------:R-:W2:Y:S01]  /*105c0*/  LDL R3, [R1+0x1c8] ;  /* 0x0001c80001037983 */ /* 0x000ea20000100800 */
[----:B----4-:R-:W-:-:S04]  /*105d0*/  @!P0 LOP3.LUT R23, R23, R22, RZ, 0x3c, !PT ;  /* 0x0000001617178212 */ /* 0x010fc800078e3cff */
[----:B------:R-:W-:-:S04]  /*105e0*/  @!P0 LOP3.LUT R22, R23, R22, RZ, 0x3c, !PT ;  /* 0x0000001617168212 */ /* 0x000fc800078e3cff */
[----:B------:R-:W-:-:S05]  /*105f0*/  @!P0 LOP3.LUT R23, R23, R22, RZ, 0x3c, !PT ;  /* 0x0000001617178212 */ /* 0x000fca00078e3cff */
[----:B------:R0:W4:Y:S02]  /*10600*/  @!P0 LDG.E.U16 R21, desc[UR6][R22.64] ;  /* 0x0000000616158981 */ /* 0x000124000c1e1500 */
[----:B0-----:R-:W-:-:S06]  /*10610*/  PRMT R22, RZ, 0x7610, R22 ;  /* 0x00007610ff167816 */ /* 0x001fcc0000000016 */
[----:B------:R0:W4:Y:S04]  /*10620*/  @!P0 LDG.E.U16 R22, desc[UR6][R152.64] ;  /* 0x0000000698168981 */ /* 0x000128000c1e1500 */
[----:B------:R-:W2:Y:S01]  /*10630*/  LDL R153, [R1+0x244] ;  /* 0x0002440001997983 */ /* 0x000ea20000100800 */
[----:B------:R-:W-:Y:S01]  /*10640*/  PRMT R23, RZ, 0x7610, R23 ;  /* 0x00007610ff177816 */ /* 0x000fe20000000017 */
[----:B0-----:R-:W-:Y:S02]  /*10650*/  @!P0 IMAD.MOV.U32 R152, RZ, RZ, R234 ;  /* 0x000000ffff988224 */ /* 0x001fe400078e00ea */
[----:B------:R0:W-:Y:S01]  /*10660*/  STS.U16 [R6+UR4], R154 ;  /* 0x0000009a06007988 */ /* 0x0001e20008000404 */
[----:B---3--:R-:W-:-:S03]  /*10670*/  @!P0 LOP3.LUT R157, R157, R156, RZ, 0x3c, !PT ;  /* 0x0000009c9d9d8212 */ /* 0x008fc600078e3cff */
[----:B------:R1:W-:Y:S04]  /*10680*/  STS.U16 [R6+UR4+0xc00], R159 ;  /* 0x000c009f06007988 */ /* 0x0003e80008000404 */
[----:B------:R3:W-:Y:S01]  /*10690*/  STS.U16 [R6+UR4+0x1000], R158 ;  /* 0x0010009e06007988 */ /* 0x0007e20008000404 */
[----:B0-----:R-:W-:Y:S02]  /*106a0*/  @!P0 IMAD.MOV.U32 R154, RZ, RZ, R155 ;  /* 0x000000ffff9a8224 */ /* 0x001fe400078e009b */
[----:B------:R-:W-:Y:S01]  /*106b0*/  @!P0 IMAD.MOV.U32 R155, RZ, RZ, R224 ;  /* 0x000000ffff9b8224 */ /* 0x000fe200078e00e0 */
[C---:B------:R-:W-:Y:S01]  /*106c0*/  @!P0 LOP3.LUT R156, R157.reuse, R156, RZ, 0x3c, !PT ;  /* 0x0000009c9d9c8212 */ /* 0x040fe200078e3cff */
[----:B-1----:R-:W4:Y:S03]  /*106d0*/  LDL R159, [R1+0x108] ;  /* 0x00010800019f7983 */ /* 0x002f260000100800 */
[----:B------:R-:W-:Y:S01]  /*106e0*/  @!P0 LOP3.LUT R157, R157, R156, RZ, 0x3c, !PT ;  /* 0x0000009c9d9d8212 */ /* 0x000fe200078e3cff */
[----:B---3--:R-:W4:Y:S04]  /*106f0*/  LDL R158, [R1+0x104] ;  /* 0x00010400019e7983 */ /* 0x008f280000100800 */
[----:B------:R-:W3:Y:S04]  /*10700*/  LDL R234, [R1+0xc4] ;  /* 0x0000c40001ea7983 */ /* 0x000ee80000100800 */
[----:B------:R-:W3:Y:S04]  /*10710*/  LDL R224, [R1+0xc8] ;  /* 0x0000c80001e07983 */ /* 0x000ee80000100800 */
[----:B--2---:R0:W2:Y:S02]  /*10720*/  @!P0 LDG.E.U16 R23, desc[UR6][R152.64] ;  /* 0x0000000698178981 */ /* 0x0040a4000c1e1500 */
[----:B0-----:R-:W-:-:S02]  /*10730*/  PRMT R152, RZ, 0x7610, R152 ;  /* 0x00007610ff987816 */ /* 0x001fc40000000098 */
[----:B------:R-:W-:-:S04]  /*10740*/  PRMT R153, RZ, 0x7610, R153 ;  /* 0x00007610ff997816 */ /* 0x000fc80000000099 */
[----:B------:R0:W2:Y:S02]  /*10750*/  @!P0 LDG.E.U16 R152, desc[UR6][R154.64] ;  /* 0x000000069a988981 */ /* 0x0000a4000c1e1500 */
[----:B0-----:R-:W-:Y:S02]  /*10760*/  @!P0 IMAD.MOV.U32 R154, RZ, RZ, R3 ;  /* 0x000000ffff9a8224 */ /* 0x001fe400078e0003 */
[----:B------:R-:W-:Y:S01]  /*10770*/  @!P0 IMAD.MOV.U32 R155, RZ, RZ, R217 ;  /* 0x000000ffff9b8224 */ /* 0x000fe200078e00d9 */
[----:B------:R-:W3:Y:S04]  /*10780*/  LDL R3, [R1+0x88] ;  /* 0x0000880001037983 */ /* 0x000ee80000100800 */
[----:B------:R0:W2:Y:S04]  /*10790*/  @!P0 LDG.E.U16 R153, desc[UR6][R154.64] ;  /* 0x000000069a998981 */ /* 0x0000a8000c1e1500 */
[----:B------:R-:W2:Y:S01]  /*107a0*/  LDL R217, [R1+0x84] ;  /* 0x0000840001d97983 */ /* 0x000ea20000100800 */
[----:B0-----:R-:W-:-:S06]  /*107b0*/  PRMT R154, RZ, 0x7610, R154 ;  /* 0x00007610ff9a7816 */ /* 0x001fcc000000009a */
[----:B------:R0:W2:Y:S04]  /*107c0*/  @!P0 LDG.E.U16 R154, desc[UR6][R156.64] ;  /* 0x000000069c9a8981 */ /* 0x0000a8000c1e1500 */
[----:B------:R-:W0:Y:S04]  /*107d0*/  LDL R156, [R1+0x144] ;  /* 0x00014400019c7983 */ /* 0x000e280000100800 */
[----:B------:R-:W0:Y:S01]  /*107e0*/  LDL R157, [R1+0x148] ;  /* 0x00014800019d7983 */ /* 0x000e220000100800 */
[----:B------:R-:W-:Y:S02]  /*107f0*/  PRMT R155, RZ, 0x7610, R155 ;  /* 0x00007610ff9b7816 */ /* 0x000fe4000000009b */
[----:B----4-:R-:W-:-:S04]  /*10800*/  @!P0 LOP3.LUT R159, R159, R158, RZ, 0x3c, !PT ;  /* 0x0000009e9f9f8212 */ /* 0x010fc800078e3cff */
[----:B------:R-:W-:-:S04]  /*10810*/  @!P0 LOP3.LUT R158, R159, R158, RZ, 0x3c, !PT ;  /* 0x0000009e9f9e8212 */ /* 0x000fc800078e3cff */
[----:B------:R-:W-:Y:S01]  /*10820*/  @!P0 LOP3.LUT R159, R159, R158, RZ, 0x3c, !PT ;  /* 0x0000009e9f9f8212 */ /* 0x000fe200078e3cff */
[----:B------:R-:W-:Y:S04]  /*10830*/  STS.U16 [R6+UR4+0x1400], R161 ;  /* 0x001400a106007988 */ /* 0x000fe80008000404 */
[----:B------:R-:W-:Y:S04]  /*10840*/  STS.U16 [R6+UR4+0x1800], R160 ;  /* 0x001800a006007988 */ /* 0x000fe80008000404 */
[----:B------:R1:W-:Y:S04]  /*10850*/  STS.U16 [R6+UR4+0x1c00], R163 ;  /* 0x001c00a306007988 */ /* 0x0003e80008000404 */
[----:B-1----:R-:W4:Y:S01]  /*10860*/  LDL R163, [R1+0x804] ;  /* 0x0008040001a37983 */ /* 0x002f220000100800 */
[----:B---3--:R-:W-:-:S03]  /*10870*/  @!P0 IMAD.MOV.U32 R160, RZ, RZ, R3 ;  /* 0x000000ffffa08224 */ /* 0x008fc600078e0003 */
[----:B------:R-:W3:Y:S01]  /*10880*/  LDL R3, [R1+0x3cc] ;  /* 0x0003cc0001037983 */ /* 0x000ee20000100800 */
[----:B0-----:R-:W-:-:S04]  /*10890*/  @!P0 LOP3.LUT R157, R157, R156, RZ, 0x3c, !PT ;  /* 0x0000009c9d9d8212 */ /* 0x001fc800078e3cff */
[----:B------:R-:W-:-:S04]  /*108a0*/  @!P0 LOP3.LUT R156, R157, R156, RZ, 0x3c, !PT ;  /* 0x0000009c9d9c8212 */ /* 0x000fc800078e3cff */
[----:B------:R-:W-:-:S05]  /*108b0*/  @!P0 LOP3.LUT R157, R157, R156, RZ, 0x3c, !PT ;  /* 0x0000009c9d9d8212 */ /* 0x000fca00078e3cff */
[----:B------:R0:W3:Y:S02]  /*108c0*/  @!P0 LDG.E.U16 R155, desc[UR6][R156.64] ;  /* 0x000000069c9b8981 */ /* 0x0000e4000c1e1500 */
[----:B0-----:R-:W-:Y:S02]  /*108d0*/  PRMT R156, RZ, 0x7610, R156 ;  /* 0x00007610ff9c7816 */ /* 0x001fe4000000009c */
[----:B------:R-:W-:-:S04]  /*108e0*/  PRMT R157, RZ, 0x7610, R157 ;  /* 0x00007610ff9d7816 */ /* 0x000fc8000000009d */
[----:B------:R0:W3:Y:S01]  /*108f0*/  @!P0 LDG.E.U16 R156, desc[UR6][R158.64] ;  /* 0x000000069e9c8981 */ /* 0x0000e2000c1e1500 */
[----:B--2---:R-:W-:-:S03]  /*10900*/  @!P0 IMAD.MOV.U32 R161, RZ, RZ, R217 ;  /* 0x000000ffffa18224 */ /* 0x004fc600078e00d9 */
[----:B------:R-:W2:Y:S01]  /*10910*/  LDL R217, [R1+0x380] ;  /* 0x0003800001d97983 */ /* 0x000ea20000100800 */
[----:B0-----:R-:W-:Y:S02]  /*10920*/  @!P0 IMAD.MOV.U32 R158, RZ, RZ, R224 ;  /* 0x000000ffff9e8224 */ /* 0x001fe400078e00e0 */
[----:B------:R-:W-:Y:S01]  /*10930*/  @!P0 IMAD.MOV.U32 R159, RZ, RZ, R234 ;  /* 0x000000ffff9f8224 */ /* 0x000fe200078e00ea */
[----:B------:R-:W3:Y:S04]  /*10940*/  LDL R224, [R1+0x3c8] ;  /* 0x0003c80001e07983 */ /* 0x000ee80000100800 */
[----:B------:R0:W3:Y:S04]  /*10950*/  @!P0 LDG.E.U16 R157, desc[UR6][R158.64] ;  /* 0x000000069e9d8981 */ /* 0x0000e8000c1e1500 */
[----:B------:R-:W3:Y:S01]  /*10960*/  LDL R234, [R1+0x37c] ;  /* 0x00037c0001ea7983 */ /* 0x000ee20000100800 */
[----:B0-----:R-:W-:-:S03]  /*10970*/  PRMT R158, RZ, 0x7610, R158 ;  /* 0x00007610ff9e7816 */ /* 0x001fc6000000009e */
[----:B------:R0:W-:Y:S04]  /*10980*/  STL [R1+0x854], R252 ;  /* 0x000854fc01007387 */ /* 0x0001e80000100800 */
[----:B------:R1:W3:Y:S02]  /*10990*/  @!P0 LDG.E.U16 R158, desc[UR6][R160.64] ;  /* 0x00000006a09e8981 */ /* 0x0002e4000c1e1500 */
[----:B-1----:R-:W-:Y:S02]  /*109a0*/  @!P0 IMAD.MOV.U32 R160, RZ, RZ, R252 ;  /* 0x000000ffffa08224 */ /* 0x002fe400078e00fc */
[----:B0-----:R-:W3:Y:S01]  /*109b0*/  LDL R252, [R1+0x3fc] ;  /* 0x0003fc0001fc7983 */ /* 0x001ee20000100800 */
[----:B------:R-:W-:Y:S01]  /*109c0*/  PRMT R159, RZ, 0x7610, R159 ;  /* 0x00007610ff9f7816 */ /* 0x000fe2000000009f */
[----:B------:R-:W-:-:S02]  /*109d0*/  @!P0 IMAD.MOV.U32 R161, RZ, RZ, R250 ;  /* 0x000000ffffa18224 */ /* 0x000fc400078e00fa */
[----:B------:R4:W-:Y:S04]  /*109e0*/  STS.U16 [R6+UR4+0x2000], R162 ;  /* 0x002000a206007988 */ /* 0x0009e80008000404 */
[----:B------:R0:W3:Y:S01]  /*109f0*/  @!P0 LDG.E.U16 R159, desc[UR6][R160.64] ;  /* 0x00000006a09f8981 */ /* 0x0000e2000c1e1500 */
[----:B----4-:R-:W-:Y:S01]  /*10a00*/  @!P0 IMAD.MOV.U32 R162, RZ, RZ, R163 ;  /* 0x000000ffffa28224 */ /* 0x010fe200078e00a3 */
[----:B0-----:R-:W-:Y:S02]  /*10a10*/  PRMT R160, RZ, 0x7610, R160 ;  /* 0x00007610ffa07816 */ /* 0x001fe400000000a0 */
[----:B------:R-:W-:Y:S01]  /*10a20*/  PRMT R161, RZ, 0x7610, R161 ;  /* 0x00007610ffa17816 */ /* 0x000fe200000000a1 */
[----:B------:R-:W-:Y:S04]  /*10a30*/  STS.U16 [R6+UR4+0x2400], R165 ;  /* 0x002400a506007988 */ /* 0x000fe80008000404 */
[----:B------:R-:W-:Y:S04]  /*10a40*/  STS.U16 [R6+UR4+0x2800], R164 ;  /* 0x002800a406007988 */ /* 0x000fe80008000404 */
[----:B------:R0:W-:Y:S04]  /*10a50*/  STL [R1+0x850], R250 ;  /* 0x000850fa01007387 */ /* 0x0001e80000100800 */
[----:B0-----:R-:W4:Y:S04]  /*10a60*/  LDL.LU R250, [R1+0x74] ;  /* 0x0000740001fa7983 */ /* 0x001f280000300800 */
[----:B------:R0:W-:Y:S04]  /*10a70*/  STS.U16 [R6+UR4+0x2c00], R167 ;  /* 0x002c00a706007988 */ /* 0x0001e80008000404 */
[----:B0-----:R-:W4:Y:S01]  /*10a80*/  LDL R167, [R1+0x2fc] ;  /* 0x0002fc0001a77983 */ /* 0x001f220000100800 */
[----:B--2---:R-:W-:-:S03]  /*10a90*/  @!P0 IMAD.MOV.U32 R164, RZ, RZ, R217 ;  /* 0x000000ffffa48224 */ /* 0x004fc600078e00d9 */
[----:B------:R-:W2:Y:S01]  /*10aa0*/  LDL R217, [R1+0x280] ;  /* 0x0002800001d97983 */ /* 0x000ea20000100800 */
[----:B---3--:R-:W-:-:S03]  /*10ab0*/  @!P0 IMAD.MOV.U32 R165, RZ, RZ, R234 ;  /* 0x000000ffffa58224 */ /* 0x008fc600078e00ea */
[----:B------:R-:W3:Y:S01]  /*10ac0*/  LDL R234, [R1+0x27c] ;  /* 0x00027c0001ea7983 */ /* 0x000ee20000100800 */
[----:B------:R-:W-:-:S03]  /*10ad0*/  @!P0 IMAD.MOV.U32 R163, RZ, RZ, R252 ;  /* 0x000000ffffa38224 */ /* 0x000fc600078e00fc */
[----:B------:R-:W4:Y:S04]  /*10ae0*/  LDL R252, [R1+0x300] ;  /* 0x0003000001fc7983 */ /* 0x000f280000100800 */
[----:B------:R0:W4:Y:S02]  /*10af0*/  @!P0 LDG.E.U16 R160, desc[UR6][R162.64] ;  /* 0x00000006a2a08981 */ /* 0x000124000c1e1500 */
[----:B0-----:R-:W-:Y:S02]  /*10b00*/  @!P0 IMAD.MOV.U32 R162, RZ, RZ, R3 ;  /* 0x000000ffffa28224 */ /* 0x001fe400078e0003 */
[----:B------:R-:W-:Y:S01]  /*10b10*/  @!P0 IMAD.MOV.U32 R163, RZ, RZ, R224 ;  /* 0x000000ffffa38224 */ /* 0x000fe200078e00e0 */
[----:B------:R-:W4:Y:S04]  /*10b20*/  LDL R3, [R1+0x2c0] ;  /* 0x0002c00001037983 */ /* 0x000f280000100800 */
[----:B------:R0:W4:Y:S04]  /*10b30*/  @!P0 LDG.E.U16 R161, desc[UR6][R162.64] ;  /* 0x00000006a2a18981 */ /* 0x000128000c1e1500 */
[----:B------:R-:W4:Y:S01]  /*10b40*/  LDL R224, [R1+0x2bc] ;  /* 0x0002bc0001e07983 */ /* 0x000f220000100800 */
[----:B0-----:R-:W-:-:S06]  /*10b50*/  PRMT R162, RZ, 0x7610, R162 ;  /* 0x00007610ffa27816 */ /* 0x001fcc00000000a2 */
[----:B------:R0:W4:Y:S04]  /*10b60*/  @!P0 LDG.E.U16 R162, desc[UR6][R164.64] ;  /* 0x00000006a4a28981 */ /* 0x000128000c1e1500 */
[----:B------:R-:W0:Y:S04]  /*10b70*/  LDL R164, [R1+0x33c] ;  /* 0x00033c0001a47983 */ /* 0x000e280000100800 */
[----:B------:R-:W0:Y:S01]  /*10b80*/  LDL R165, [R1+0x340] ;  /* 0x0003400001a57983 */ /* 0x000e220000100800 */
[----:B------:R-:W-:-:S03]  /*10b90*/  PRMT R163, RZ, 0x7610, R163 ;  /* 0x00007610ffa37816 */ /* 0x000fc600000000a3 */
[----:B------:R-:W-:Y:S04]  /*10ba0*/  STS.U16 [R6+UR4+0x3000], R166 ;  /* 0x003000a606007988 */ /* 0x000fe80008000404 */
[----:B------:R-:W-:Y:S04]  /*10bb0*/  STS.U16 [R6+UR4+0x3400], R169 ;  /* 0x003400a906007988 */ /* 0x000fe80008000404 */
[----:B------:R-:W-:Y:S04]  /*10bc0*/  STS.U16 [R6+UR4+0x3800], R168 ;  /* 0x003800a806007988 */ /* 0x000fe80008000404 */
[----:B------:R1:W-:Y:S04]  /*10bd0*/  STS.U16 [R6+UR4+0x3c00], R171 ;  /* 0x003c00ab06007988 */ /* 0x0003e80008000404 */
[----:B-1----:R-:W4:Y:S01]  /*10be0*/  LDL R171, [R1+0x200] ;  /* 0x0002000001ab7983 */ /* 0x002f220000100800 */
[----:B--2---:R-:W-:Y:S01]  /*10bf0*/  @!P0 IMAD.MOV.U32 R168, RZ, RZ, R217 ;  /* 0x000000ffffa88224 */ /* 0x004fe200078e00d9 */
[----:B------:R-:W-:Y:S01]  /*10c00*/  LOP3.LUT R217, R6, 0x10, RZ, 0x3c, !PT ;  /* 0x0000001006d97812 */ /* 0x000fe200078e3cff */
[----:B---3--:R-:W-:-:S02]  /*10c10*/  @!P0 IMAD.MOV.U32 R169, RZ, RZ, R234 ;  /* 0x000000ffffa98224 */ /* 0x008fc400078e00ea */
[----:B----4-:R-:W-:Y:S02]  /*10c20*/  @!P0 IMAD.MOV.U32 R166, RZ, RZ, R252 ;  /* 0x000000ffffa68224 */ /* 0x010fe400078e00fc */
[----:B------:R1:W-:Y:S04]  /*10c30*/  STS.U16 [R217+UR4+0x80], R170 ;  /* 0x000080aad9007988 */ /* 0x0003e80008000404 */
[----:B------:R-:W2:Y:S04]  /*10c40*/  LDL R252, [R1+0x17c] ;  /* 0x00017c0001fc7983 */ /* 0x000ea80000100800 */
[----:B------:R-:W3:Y:S04]  /*10c50*/  LDL R234, [R1+0x180] ;  /* 0x0001800001ea7983 */ /* 0x000ee80000100800 */
[----:B-1----:R-:W4:Y:S01]  /*10c60*/  LDL R170, [R1+0x1fc] ;  /* 0x0001fc0001aa7983 */ /* 0x002f220000100800 */
[----:B0-----:R-:W-:-:S04]  /*10c70*/  @!P0 LOP3.LUT R165, R165, R164, RZ, 0x3c, !PT ;  /* 0x000000a4a5a58212 */ /* 0x001fc800078e3cff */
[----:B------:R-:W-:-:S04]  /*10c80*/  @!P0 LOP3.LUT R164, R165, R164, RZ, 0x3c, !PT ;  /* 0x000000a4a5a48212 */ /* 0x000fc800078e3cff */
[----:B------:R-:W-:-:S05]  /*10c90*/  @!P0 LOP3.LUT R165, R165, R164, RZ, 0x3c, !PT ;  /* 0x000000a4a5a58212 */ /* 0x000fca00078e3cff */
[----:B------:R0:W2:Y:S02]  /*10ca0*/  @!P0 LDG.E.U16 R163, desc[UR6][R164.64] ;  /* 0x00000006a4a38981 */ /* 0x0000a4000c1e1500 */
        /* <DEDUP_REMOVED lines=8> */
[----:B0-----:R-:W-:-:S06]  /*10d30*/  PRMT R166, RZ, 0x7610, R166 ;  /* 0x00007610ffa67816 */ /* 0x001fcc00000000a6 */
[----:B------:R0:W2:Y:S04]  /*10d40*/  @!P0 LDG.E.U16 R166, desc[UR6][R168.64] ;  /* 0x00000006a8a68981 */ /* 0x0000a8000c1e1500 */
[----:B------:R-:W0:Y:S04]  /*10d50*/  LDL R168, [R1+0x23c] ;  /* 0x00023c0001a87983 */ /* 0x000e280000100800 */
[----:B------:R-:W0:Y:S01]  /*10d60*/  LDL R169, [R1+0x240] ;  /* 0x0002400001a97983 */ /* 0x000e220000100800 */
[----:B------:R-:W-:-:S03]  /*10d70*/  PRMT R167, RZ, 0x7610, R167 ;  /* 0x00007610ffa77816 */ /* 0x000fc600000000a7 */
[----:B------:R-:W-:Y:S04]  /*10d80*/  STS.U16 [R217+UR4+0x480], R173 ;  /* 0x000480add9007988 */ /* 0x000fe80008000404 */
[----:B------:R-:W-:Y:S04]  /*10d90*/  STS.U16 [R217+UR4+0x880], R172 ;  /* 0x000880acd9007988 */ /* 0x000fe80008000404 */
[----:B------:R1:W-:Y:S04]  /*10da0*/  STS.U16 [R217+UR4+0xc80], R175 ;  /* 0x000c80afd9007988 */ /* 0x0003e80008000404 */
[----:B------:R1:W-:Y:S04]  /*10db0*/  STS.U16 [R217+UR4+0x1080], R174 ;  /* 0x001080aed9007988 */ /* 0x0003e80008000404 */
[----:B-1----:R-:W2:Y:S04]  /*10dc0*/  LDL R175, [R1+0x100] ;  /* 0x0001000001af7983 */ /* 0x002ea80000100800 */
[----:B------:R-:W2:Y:S01]  /*10dd0*/  LDL R174, [R1+0xfc] ;  /* 0x0000fc0001ae7983 */ /* 0x000ea20000100800 */
[----:B----4-:R-:W-:-:S04]  /*10de0*/  @!P0 LOP3.LUT R171, R171, R170, RZ, 0x3c, !PT ;  /* 0x000000aaabab8212 */ /* 0x010fc800078e3cff */
[----:B------:R-:W-:-:S04]  /*10df0*/  @!P0 LOP3.LUT R170, R171, R170, RZ, 0x3c, !PT ;  /* 0x000000aaabaa8212 */ /* 0x000fc800078e3cff */
[----:B------:R-:W-:Y:S01]  /*10e00*/  @!P0 LOP3.LUT R171, R171, R170, RZ, 0x3c, !PT ;  /* 0x000000aaabab8212 */ /* 0x000fe200078e3cff */
[----:B---3--:R-:W-:Y:S02]  /*10e10*/  @!P0 IMAD.MOV.U32 R172, RZ, RZ, R234 ;  /* 0x000000ffffac8224 */ /* 0x008fe400078e00ea */
[----:B--2---:R-:W-:Y:S01]  /*10e20*/  @!P0 IMAD.MOV.U32 R173, RZ, RZ, R252 ;  /* 0x000000ffffad8224 */ /* 0x004fe200078e00fc */
[----:B------:R-:W2:Y:S04]  /*10e30*/  LDL R234, [R1+0x80] ;  /* 0x0000800001ea7983 */ /* 0x000ea80000100800 */
[----:B------:R-:W3:Y:S01]  /*10e40*/  LDL R252, [R1+0x7c] ;  /* 0x00007c0001fc7983 */ /* 0x000ee20000100800 */
[----:B0-----:R-:W-:-:S04]  /*10e50*/  @!P0 LOP3.LUT R169, R169, R168, RZ, 0x3c, !PT ;  /* 0x000000a8a9a98212 */ /* 0x001fc800078e3cff */
[----:B------:R-:W-:-:S04]  /*10e60*/  @!P0 LOP3.LUT R168, R169, R168, RZ, 0x3c, !PT ;  /* 0x000000a8a9a88212 */ /* 0x000fc800078e3cff */
[----:B------:R-:W-:-:S05]  /*10e70*/  @!P0 LOP3.LUT R169, R169, R168, RZ, 0x3c, !PT ;  /* 0x000000a8a9a98212 */ /* 0x000fca00078e3cff */
[----:B------:R0:W4:Y:S02]  /*10e80*/  @!P0 LDG.E.U16 R167, desc[UR6][R168.64] ;  /* 0x00000006a8a78981 */ /* 0x000124000c1e1500 */
[----:B0-----:R-:W-:Y:S02]  /*10e90*/  PRMT R168, RZ, 0x7610, R168 ;  /* 0x00007610ffa87816 */ /* 0x001fe400000000a8 */
[----:B------:R-:W-:-:S04]  /*10ea0*/  PRMT R169, RZ, 0x7610, R169 ;  /* 0x00007610ffa97816 */ /* 0x000fc800000000a9 */
[----:B------:R0:W4:Y:S02]  /*10eb0*/  @!P0 LDG.E.U16 R168, desc[UR6][R170.64] ;  /* 0x00000006aaa88981 */ /* 0x000124000c1e1500 */
[----:B0-----:R-:W-:Y:S02]  /*10ec0*/  @!P0 IMAD.MOV.U32 R170, RZ, RZ, R3 ;  /* 0x000000ffffaa8224 */ /* 0x001fe400078e0003 */
[----:B------:R-:W-:Y:S01]  /*10ed0*/  @!P0 IMAD.MOV.U32 R171, RZ, RZ, R224 ;  /* 0x000000ffffab8224 */ /* 0x000fe200078e00e0 */
[----:B------:R-:W2:Y:S04]  /*10ee0*/  LDL R3, [R1+0xc0] ;  /* 0x0000c00001037983 */ /* 0x000ea80000100800 */
[----:B------:R0:W4:Y:S04]  /*10ef0*/  @!P0 LDG.E.U16 R169, desc[UR6][R170.64] ;  /* 0x00000006aaa98981 */ /* 0x000128000c1e1500 */
[----:B------:R-:W3:Y:S01]  /*10f00*/  LDL R224, [R1+0xbc] ;  /* 0x0000bc0001e07983 */ /* 0x000ee20000100800 */
[----:B0-----:R-:W-:-:S06]  /*10f10*/  PRMT R170, RZ, 0x7610, R170 ;  /* 0x00007610ffaa7816 */ /* 0x001fcc00000000aa */
[----:B------:R0:W4:Y:S04]  /*10f20*/  @!P0 LDG.E.U16 R170, desc[UR6][R172.64] ;  /* 0x00000006acaa8981 */ /* 0x000128000c1e1500 */
[----:B------:R-:W0:Y:S04]  /*10f30*/  LDL R172, [R1+0x13c] ;  /* 0x00013c0001ac7983 */ /* 0x000e280000100800 */
[----:B------:R-:W0:Y:S01]  /*10f40*/  LDL R173, [R1+0x140] ;  /* 0x0001400001ad7983 */ /* 0x000e220000100800 */
[----:B------:R-:W-:Y:S02]  /*10f50*/  PRMT R171, RZ, 0x7610, R171 ;  /* 0x00007610ffab7816 */ /* 0x000fe400000000ab */
[----:B------:R-:W-:-:S04]  /*10f60*/  @!P0 LOP3.LUT R175, R175, R174, RZ, 0x3c, !PT ;  /* 0x000000aeafaf8212 */ /* 0x000fc800078e3cff */
[----:B------:R-:W-:-:S04]  /*10f70*/  @!P0 LOP3.LUT R174, R175, R174, RZ, 0x3c, !PT ;  /* 0x000000aeafae8212 */ /* 0x000fc800078e3cff */
[----:B------:R-:W-:Y:S02]  /*10f80*/  @!P0 LOP3.LUT R175, R175, R174, RZ, 0x3c, !PT ;  /* 0x000000aeafaf8212 */ /* 0x000fe400078e3cff */
[----:B0-----:R-:W-:-:S04]  /*10f90*/  @!P0 LOP3.LUT R173, R173, R172, RZ, 0x3c, !PT ;  /* 0x000000acadad8212 */ /* 0x001fc800078e3cff */
[----:B------:R-:W-:-:S04]  /*10fa0*/  @!P0 LOP3.LUT R172, R173, R172, RZ, 0x3c, !PT ;  /* 0x000000acadac8212 */ /* 0x000fc800078e3cff */
[----:B------:R-:W-:-:S05]  /*10fb0*/  @!P0 LOP3.LUT R173, R173, R172, RZ, 0x3c, !PT ;  /* 0x000000acadad8212 */ /* 0x000fca00078e3cff */
[----:B------:R0:W4:Y:S02]  /*10fc0*/  @!P0 LDG.E.U16 R171, desc[UR6][R172.64] ;  /* 0x00000006acab8981 */ /* 0x000124000c1e1500 */
[----:B0-----:R-:W-:-:S06]  /*10fd0*/  PRMT R172, RZ, 0x7610, R172 ;  /* 0x00007610ffac7816 */ /* 0x001fcc00000000ac */
[----:B------:R2:W4:Y:S02]  /*10fe0*/  @!P0 LDG.E.U16 R172, desc[UR6][R174.64] ;  /* 0x00000006aeac8981 */ /* 0x000524000c1e1500 */
[----:B--2---:R-:W-:Y:S02]  /*10ff0*/  @!P0 IMAD.MOV.U32 R174, RZ, RZ, R3 ;  /* 0x000000ffffae8224 */ /* 0x004fe400078e0003 */
[----:B---3--:R-:W-:Y:S01]  /*11000*/  @!P0 IMAD.MOV.U32 R175, RZ, RZ, R224 ;  /* 0x000000ffffaf8224 */ /* 0x008fe200078e00e0 */
[----:B------:R-:W2:Y:S04]  /*11010*/  LDL R3, [R1+0x800] ;  /* 0x0008000001037983 */ /* 0x000ea80000100800 */
[----:B------:R-:W3:Y:S01]  /*11020*/  LDL R224, [R1+0x7fc] ;  /* 0x0007fc0001e07983 */ /* 0x000ee20000100800 */
[----:B------:R-:W-:-:S03]  /*11030*/  PRMT R173, RZ, 0x7610, R173 ;  /* 0x00007610ffad7816 */ /* 0x000fc600000000ad */
[----:B------:R0:W-:Y:S04]  /*11040*/  STS.U16 [R217+UR4+0x1480], R177 ;  /* 0x001480b1d9007988 */ /* 0x0001e80008000404 */
[----:B------:R1:W4:Y:S04]  /*11050*/  @!P0 LDG.E.U16 R173, desc[UR6][R174.64] ;  /* 0x00000006aead8981 */ /* 0x000328000c1e1500 */
[----:B------:R1:W-:Y:S01]  /*11060*/  STS.U16 [R217+UR4+0x1880], R176 ;  /* 0x001880b0d9007988 */ /* 0x0003e20008000404 */
[----:B0-----:R-:W-:Y:S01]  /*11070*/  @!P0 IMAD.MOV.U32 R177, RZ, RZ, R252 ;  /* 0x000000ffffb18224 */ /* 0x001fe200078e00fc */
[----:B-1----:R-:W-:Y:S01]  /*11080*/  PRMT R174, RZ, 0x7610, R174 ;  /* 0x00007610ffae7816 */ /* 0x002fe200000000ae */
[----:B------:R-:W-:Y:S01]  /*11090*/  @!P0 IMAD.MOV.U32 R176, RZ, RZ, R234 ;  /* 0x000000ffffb08224 */ /* 0x000fe200078e00ea */
[----:B------:R-:W-:Y:S01]  /*110a0*/  PRMT R175, RZ, 0x7610, R175 ;  /* 0x00007610ffaf7816 */ /* 0x000fe200000000af */
[----:B------:R-:W-:Y:S04]  /*110b0*/  STS.U16 [R217+UR4+0x1c80], R179 ;  /* 0x001c80b3d9007988 */ /* 0x000fe80008000404 */
[----:B------:R0:W4:Y:S04]  /*110c0*/  @!P0 LDG.E.U16 R174, desc[UR6][R176.64] ;  /* 0x00000006b0ae8981 */ /* 0x000128000c1e1500 */
[----:B------:R-:W-:Y:S04]  /*110d0*/  STS.U16 [R217+UR4+0x2080], R178 ;  /* 0x002080b2d9007988 */ /* 0x000fe80008000404 */
[----:B------:R-:W4:Y:S01]  /*110e0*/  LDL R234, [R1+0x338] ;  /* 0x0003380001ea7983 */ /* 0x000f220000100800 */
[----:B0-----:R-:W-:-:S02]  /*110f0*/  @!P0 IMAD.MOV.U32 R176, RZ, RZ, R248 ;  /* 0x000000ffffb08224 */ /* 0x001fc400078e00f8 */
[----:B------:R-:W-:Y:S01]  /*11100*/  @!P0 IMAD.MOV.U32 R177, RZ, RZ, R247 ;  /* 0x000000ffffb18224 */ /* 0x000fe200078e00f7 */
[----:B------:R-:W4:Y:S04]  /*11110*/  LDL.LU R252, [R1+0x24] ;  /* 0x0000240001fc7983 */ /* 0x000f280000300800 */
[----:B------:R0:W4:Y:S04]  /*11120*/  @!P0 LDG.E.U16 R175, desc[UR6][R176.64] ;  /* 0x00000006b0af8981 */ /* 0x000128000c1e1500 */
[----:B------:R1:W-:Y:S01]  /*11130*/  STL [R1+0x85c], R248 ;  /* 0x00085cf801007387 */ /* 0x0003e20000100800 */
[----:B0-----:R-:W-:-:S03]  /*11140*/  PRMT R176, RZ, 0x7610, R176 ;  /* 0x00007610ffb07816 */ /* 0x001fc600000000b0 */
[----:B-1----:R-:W4:Y:S04]  /*11150*/  LDL.LU R248, [R1+0xac] ;  /* 0x0000ac0001f87983 */ /* 0x002f280000300800 */
[----:B------:R0:W-:Y:S04]  /*11160*/  STL [R1+0x858], R247 ;  /* 0x000858f701007387 */ /* 0x0001e80000100800 */
[----:B------:R1:W-:Y:S04]  /*11170*/  STS.U16 [R217+UR4+0x2480], R181 ;  /* 0x002480b5d9007988 */ /* 0x0003e80008000404 */
[----:B0-----:R-:W4:Y:S04]  /*11180*/  LDL.LU R247, [R1+0x78] ;  /* 0x0000780001f77983 */ /* 0x001f280000300800 */
[----:B------:R0:W-:Y:S04]  /*11190*/  STS.U16 [R217+UR4+0x2880], R180 ;  /* 0x002880b4d9007988 */ /* 0x0001e80008000404 */
[----:B-1----:R-:W4:Y:S04]  /*111a0*/  LDL R181, [R1+0x378] ;  /* 0x0003780001b57983 */ /* 0x002f280000100800 */
[----:B0-----:R-:W4:Y:S01]  /*111b0*/  LDL R180, [R1+0x374] ;  /* 0x0003740001b47983 */ /* 0x001f220000100800 */
[----:B--2---:R-:W-:-:S02]  /*111c0*/  @!P0 IMAD.MOV.U32 R178, RZ, RZ, R3 ;  /* 0x000000ffffb28224 */ /* 0x004fc400078e0003 */
[----:B---3--:R-:W-:Y:S01]  /*111d0*/  @!P0 IMAD.MOV.U32 R179, RZ, RZ, R224 ;  /* 0x000000ffffb38224 */ /* 0x008fe200078e00e0 */
[----:B------:R-:W-:Y:S01]  /*111e0*/  PRMT R177, RZ, 0x7610, R177 ;  /* 0x00007610ffb17816 */ /* 0x000fe200000000b1 */
[----:B------:R-:W2:Y:S04]  /*111f0*/  LDL R224, [R1+0x2f4] ;  /* 0x0002f40001e07983 */ /* 0x000ea80000100800 */
[----:B------:R0:W3:Y:S04]  /*11200*/  @!P0 LDG.E.U16 R176, desc[UR6][R178.64] ;  /* 0x00000006b2b08981 */ /* 0x0000e8000c1e1500 */
[----:B------:R-:W3:Y:S04]  /*11210*/  LDL R3, [R1+0x2f8] ;  /* 0x0002f80001037983 */ /* 0x000ee80000100800 */
[----:B------:R-:W0:Y:S04]  /*11220*/  LDL R178, [R1+0x3c0] ;  /* 0x0003c00001b27983 */ /* 0x000e280000100800 */
[----:B------:R-:W0:Y:S01]  /*11230*/  LDL R179, [R1+0x3c4] ;  /* 0x0003c40001b37983 */ /* 0x000e220000100800 */
[----:B----4-:R-:W-:-:S04]  /*11240*/  @!P0 LOP3.LUT R181, R181, R180, RZ, 0x3c, !PT ;  /* 0x000000b4b5b58212 */ /* 0x010fc800078e3cff */
[----:B------:R-:W-:-:S04]  /*11250*/  @!P0 LOP3.LUT R180, R181, R180, RZ, 0x3c, !PT ;  /* 0x000000b4b5b48212 */ /* 0x000fc800078e3cff */
[----:B------:R-:W-:Y:S02]  /*11260*/  @!P0 LOP3.LUT R181, R181, R180, RZ, 0x3c, !PT ;  /* 0x000000b4b5b58212 */ /* 0x000fe400078e3cff */
[----:B0-----:R-:W-:-:S04]  /*11270*/  @!P0 LOP3.LUT R179, R179, R178, RZ, 0x3c, !PT ;  /* 0x000000b2b3b38212 */ /* 0x001fc800078e3cff */
[----:B------:R-:W-:-:S04]  /*11280*/  @!P0 LOP3.LUT R178, R179, R178, RZ, 0x3c, !PT ;  /* 0x000000b2b3b28212 */ /* 0x000fc800078e3cff */
[----:B------:R-:W-:-:S05]  /*11290*/  @!P0 LOP3.LUT R179, R179, R178, RZ, 0x3c, !PT ;  /* 0x000000b2b3b38212 */ /* 0x000fca00078e3cff */
[----:B------:R0:W4:Y:S02]  /*112a0*/  @!P0 LDG.E.U16 R177, desc[UR6][R178.64] ;  /* 0x00000006b2b18981 */ /* 0x000124000c1e1500 */
[----:B0-----:R-:W-:-:S06]  /*112b0*/  PRMT R178, RZ, 0x7610, R178 ;  /* 0x00007610ffb27816 */ /* 0x001fcc00000000b2 */
[----:B------:R0:W4:Y:S04]  /*112c0*/  @!P0 LDG.E.U16 R178, desc[UR6][R180.64] ;  /* 0x00000006b4b28981 */ /* 0x000128000c1e1500 */
[----:B------:R-:W4:Y:S01]  /*112d0*/  LDL R181, [R1+0x334] ;  /* 0x0003340001b57983 */ /* 0x000f220000100800 */
[----:B------:R-:W-:Y:S01]  /*112e0*/  PRMT R179, RZ, 0x7610, R179 ;  /* 0x00007610ffb37816 */ /* 0x000fe200000000b3 */
[----:B0-----:R-:W-:Y:S02]  /*112f0*/  @!P0 IMAD.MOV.U32 R180, RZ, RZ, R234 ;  /* 0x000000ffffb48224 */ /* 0x001fe400078e00ea */
[----:B------:R2:W-:Y:S04]  /*11300*/  STS.U16 [R217+UR4+0x2c80], R183 ;  /* 0x002c80b7d9007988 */ /* 0x0005e80008000404 */
[----:B------:R3:W-:Y:S04]  /*11310*/  STS.U16 [R217+UR4+0x3080], R182 ;  /* 0x003080b6d9007988 */ /* 0x0007e80008000404 */
[----:B------:R-:W4:Y:S01]  /*11320*/  LDL R234, [R1+0x238] ;  /* 0x0002380001ea7983 */ /* 0x000f220000100800 */
[----:B--2---:R-:W-:-:S02]  /*11330*/  @!P0 IMAD.MOV.U32 R183, RZ, RZ, R224 ;  /* 0x000000ffffb78224 */ /* 0x004fc400078e00e0 */
[----:B---3--:R-:W-:Y:S01]  /*11340*/  @!P0 IMAD.MOV.U32 R182, RZ, RZ, R3 ;  /* 0x000000ffffb68224 */ /* 0x008fe200078e0003 */
[----:B------:R0:W-:Y:S04]  /*11350*/  STS.U16 [R217+UR4+0x3480], R185 ;  /* 0x003480b9d9007988 */ /* 0x0001e80008000404 */
[----:B------:R1:W-:Y:S04]  /*11360*/  STS.U16 [R217+UR4+0x3880], R184 ;  /* 0x003880b8d9007988 */ /* 0x0003e80008000404 */
[----:B------:R-:W2:Y:S04]  /*11370*/  LDL R224, [R1+0x1f4] ;  /* 0x0001f40001e07983 */ /* 0x000ea80000100800 */
[----:B0-----:R-:W3:Y:S04]  /*11380*/  LDL R185, [R1+0x278] ;  /* 0x0002780001b97983 */ /* 0x001ee80000100800 */
[----:B-1----:R-:W3:Y:S04]  /*11390*/  LDL R184, [R1+0x274] ;  /* 0x0002740001b87983 */ /* 0x002ee80000100800 */
[----:B------:R-:W2:Y:S04]  /*113a0*/  LDL R3, [R1+0x1f8] ;  /* 0x0001f80001037983 */ /* 0x000ea80000100800 */
[----:B----4-:R0:W4:Y:S02]  /*113b0*/  @!P0 LDG.E.U16 R179, desc[UR6][R180.64] ;  /* 0x00000006b4b38981 */ /* 0x010124000c1e1500 */
[----:B0-----:R-:W-:-:S06]  /*113c0*/  PRMT R180, RZ, 0x7610, R180 ;  /* 0x00007610ffb47816 */ /* 0x001fcc00000000b4 */
[----:B------:R0:W4:Y:S04]  /*113d0*/  @!P0 LDG.E.U16 R180, desc[UR6][R182.64] ;  /* 0x00000006b6b48981 */ /* 0x000128000c1e1500 */
[----:B------:R-:W0:Y:S04]  /*113e0*/  LDL R182, [R1+0x2b4] ;  /* 0x0002b40001b67983 */ /* 0x000e280000100800 */
[----:B------:R-:W0:Y:S01]  /*113f0*/  LDL R183, [R1+0x2b8] ;  /* 0x0002b80001b77983 */ /* 0x000e220000100800 */
[----:B------:R-:W-:Y:S02]  /*11400*/  PRMT R181, RZ, 0x7610, R181 ;  /* 0x00007610ffb57816 */ /* 0x000fe400000000b5 */
[----:B---3--:R-:W-:-:S04]  /*11410*/  @!P0 LOP3.LUT R185, R185, R184, RZ, 0x3c, !PT ;  /* 0x000000b8b9b98212 */ /* 0x008fc800078e3cff */
[----:B------:R-:W-:-:S04]  /*11420*/  @!P0 LOP3.LUT R184, R185, R184, RZ, 0x3c, !PT ;  /* 0x000000b8b9b88212 */ /* 0x000fc800078e3cff */
[----:B------:R-:W-:Y:S02]  /*11430*/  @!P0 LOP3.LUT R185, R185, R184, RZ, 0x3c, !PT ;  /* 0x000000b8b9b98212 */ /* 0x000fe400078e3cff */
[----:B0-----:R-:W-:-:S04]  /*11440*/  @!P0 LOP3.LUT R183, R183, R182, RZ, 0x3c, !PT ;  /* 0x000000b6b7b78212 */ /* 0x001fc800078e3cff */
[----:B------:R-:W-:-:S04]  /*11450*/  @!P0 LOP3.LUT R182, R183, R182, RZ, 0x3c, !PT ;  /* 0x000000b6b7b68212 */ /* 0x000fc800078e3cff */
[----:B------:R-:W-:-:S05]  /*11460*/  @!P0 LOP3.LUT R183, R183, R182, RZ, 0x3c, !PT ;  /* 0x000000b6b7b78212 */ /* 0x000fca00078e3cff */
[----:B------:R0:W3:Y:S02]  /*11470*/  @!P0 LDG.E.U16 R181, desc[UR6][R182.64] ;  /* 0x00000006b6b58981 */ /* 0x0000e4000c1e1500 */
[----:B0-----:R-:W-:-:S06]  /*11480*/  PRMT R182, RZ, 0x7610, R182 ;  /* 0x00007610ffb67816 */ /* 0x001fcc00000000b6 */
[----:B------:R0:W3:Y:S04]  /*11490*/  @!P0 LDG.E.U16 R182, desc[UR6][R184.64] ;  /* 0x00000006b8b68981 */ /* 0x0000e8000c1e1500 */
[----:B------:R-:W4:Y:S01]  /*114a0*/  LDL R185, [R1+0x234] ;  /* 0x0002340001b97983 */ /* 0x000f220000100800 */
[----:B------:R-:W-:Y:S01]  /*114b0*/  PRMT R183, RZ, 0x7610, R183 ;  /* 0x00007610ffb77816 */ /* 0x000fe200000000b7 */
[----:B0-----:R-:W-:Y:S02]  /*114c0*/  @!P0 IMAD.MOV.U32 R184, RZ, RZ, R234 ;  /* 0x000000ffffb88224 */ /* 0x001fe400078e00ea */
[----:B------:R0:W-:Y:S04]  /*114d0*/  STS.U16 [R217+UR4+0x3c80], R187 ;  /* 0x003c80bbd9007988 */ /* 0x0001e80008000404 */
[----:B------:R-:W3:Y:S01]  /*114e0*/  LDL R234, [R1+0xf8] ;  /* 0x0000f80001ea7983 */ /* 0x000ee20000100800 */
[----:B0-----:R-:W-:Y:S01]  /*114f0*/  LOP3.LUT R217, R6, 0x20, RZ, 0x3c, !PT ;  /* 0x0000002006d97812 */ /* 0x001fe200078e3cff */
[----:B--2---:R-:W-:-:S02]  /*11500*/  @!P0 IMAD.MOV.U32 R187, RZ, RZ, R224 ;  /* 0x000000ffffbb8224 */ /* 0x004fc400078e00e0 */
[----:B------:R-:W2:Y:S04]  /*11510*/  LDL R224, [R1+0xb4] ;  /* 0x0000b40001e07983 */ /* 0x000ea80000100800 */
[----:B------:R0:W-:Y:S02]  /*11520*/  STS.U16 [R217+UR4+0x100], R186 ;  /* 0x000100bad9007988 */ /* 0x0001e40008000404 */
[----:B0-----:R-:W-:Y:S02]  /*11530*/  @!P0 IMAD.MOV.U32 R186, RZ, RZ, R3 ;  /* 0x000000ffffba8224 */ /* 0x001fe400078e0003 */
[----:B------:R0:W-:Y:S04]  /*11540*/  STS.U16 [R217+UR4+0x500], R189 ;  /* 0x000500bdd9007988 */ /* 0x0001e80008000404 */
[----:B------:R1:W-:Y:S04]  /*11550*/  STS.U16 [R217+UR4+0x900], R188 ;  /* 0x000900bcd9007988 */ /* 0x0003e80008000404 */
[----:B------:R-:W2:Y:S04]  /*11560*/  LDL R3, [R1+0xb8] ;  /* 0x0000b80001037983 */ /* 0x000ea80000100800 */
[----:B0-----:R-:W3:Y:S04]  /*11570*/  LDL R189, [R1+0x178] ;  /* 0x0001780001bd7983 */ /* 0x001ee80000100800 */
[----:B-1----:R-:W3:Y:S04]  /*11580*/  LDL R188, [R1+0x174] ;  /* 0x0001740001bc7983 */ /* 0x002ee80000100800 */
        /* <DEDUP_REMOVED lines=8> */
[----:B------:R-:W-:Y:S01]  /*11610*/  @!P0 LOP3.LUT R189, R189, R188, RZ, 0x3c, !PT ;  /* 0x000000bcbdbd8212 */ /* 0x000fe200078e3cff */
[----:B------:R1:W-:Y:S04]  /*11620*/  STS.U16 [R217+UR4+0xd00], R191 ;  /* 0x000d00bfd9007988 */ /* 0x0003e80008000404 */
[----:B-1----:R-:W3:Y:S01]  /*11630*/  LDL R191, [R1+0xf4] ;  /* 0x0000f40001bf7983 */ /* 0x002ee20000100800 */
[----:B0-----:R-:W-:-:S04]  /*11640*/  @!P0 LOP3.LUT R187, R187, R186, RZ, 0x3c, !PT ;  /* 0x000000babbbb8212 */ /* 0x001fc800078e3cff */
[----:B------:R-:W-:-:S04]  /*11650*/  @!P0 LOP3.LUT R186, R187, R186, RZ, 0x3c, !PT ;  /* 0x000000babbba8212 */ /* 0x000fc800078e3cff */
[----:B------:R-:W-:-:S05]  /*11660*/  @!P0 LOP3.LUT R187, R187, R186, RZ, 0x3c, !PT ;  /* 0x000000babbbb8212 */ /* 0x000fca00078e3cff */
[----:B------:R0:W4:Y:S02]  /*11670*/  @!P0 LDG.E.U16 R185, desc[UR6][R186.64] ;  /* 0x00000006bab98981 */ /* 0x000124000c1e1500 */
[----:B0-----:R-:W-:-:S06]  /*11680*/  PRMT R186, RZ, 0x7610, R186 ;  /* 0x00007610ffba7816 */ /* 0x001fcc00000000ba */
[----:B------:R0:W4:Y:S04]  /*11690*/  @!P0 LDG.E.U16 R186, desc[UR6][R188.64] ;  /* 0x00000006bcba8981 */ /* 0x000128000c1e1500 */
[----:B------:R-:W0:Y:S04]  /*116a0*/  LDL R188, [R1+0x134] ;  /* 0x0001340001bc7983 */ /* 0x000e280000100800 */
[----:B------:R-:W0:Y:S01]  /*116b0*/  LDL R189, [R1+0x138] ;  /* 0x0001380001bd7983 */ /* 0x000e220000100800 */
[----:B------:R-:W-:-:S03]  /*116c0*/  PRMT R187, RZ, 0x7610, R187 ;  /* 0x00007610ffbb7816 */ /* 0x000fc600000000bb */
[----:B------:R1:W-:Y:S02]  /*116d0*/  STS.U16 [R217+UR4+0x1100], R190 ;  /* 0x001100bed9007988 */ /* 0x0003e40008000404 */
[----:B-1----:R-:W-:Y:S02]  /*116e0*/  @!P0 IMAD.MOV.U32 R190, RZ, RZ, R234 ;  /* 0x000000ffffbe8224 */ /* 0x002fe400078e00ea */
[----:B------:R-:W-:Y:S04]  /*116f0*/  STS.U16 [R217+UR4+0x1500], R211 ;  /* 0x001500d3d9007988 */ /* 0x000fe80008000404 */
[----:B------:R1:W-:Y:S04]  /*11700*/  STS.U16 [R217+UR4+0x1900], R192 ;  /* 0x001900c0d9007988 */ /* 0x0003e80008000404 */
[----:B------:R-:W4:Y:S01]  /*11710*/  LDL R234, [R1+0x7f8] ;  /* 0x0007f80001ea7983 */ /* 0x000f220000100800 */
[----:B-1----:R-:W-:-:S03]  /*11720*/  PRMT R192, RZ, 0x7610, R192 ;  /* 0x00007610ffc07816 */ /* 0x002fc600000000c0 */
[----:B------:R1:W-:Y:S02]  /*11730*/  STS.U16 [R217+UR4+0x1d00], R193 ;  /* 0x001d00c1d9007988 */ /* 0x0003e40008000404 */
[----:B-1----:R-:W-:Y:S02]  /*11740*/  PRMT R193, RZ, 0x7610, R193 ;  /* 0x00007610ffc17816 */ /* 0x002fe400000000c1 */
[----:B0-----:R-:W-:-:S04]  /*11750*/  @!P0 LOP3.LUT R189, R189, R188, RZ, 0x3c, !PT ;  /* 0x000000bcbdbd8212 */ /* 0x001fc800078e3cff */
[----:B------:R-:W-:-:S04]  /*11760*/  @!P0 LOP3.LUT R188, R189, R188, RZ, 0x3c, !PT ;  /* 0x000000bcbdbc8212 */ /* 0x000fc800078e3cff */
[----:B------:R-:W-:-:S05]  /*11770*/  @!P0 LOP3.LUT R189, R189, R188, RZ, 0x3c, !PT ;  /* 0x000000bcbdbd8212 */ /* 0x000fca00078e3cff */
[----:B------:R0:W4:Y:S02]  /*11780*/  @!P0 LDG.E.U16 R187, desc[UR6][R188.64] ;  /* 0x00000006bcbb8981 */ /* 0x000124000c1e1500 */
[----:B0-----:R-:W-:Y:S02]  /*11790*/  PRMT R188, RZ, 0x7610, R188 ;  /* 0x00007610ffbc7816 */ /* 0x001fe400000000bc */
[----:B------:R-:W-:-:S04]  /*117a0*/  PRMT R189, RZ, 0x7610, R189 ;  /* 0x00007610ffbd7816 */ /* 0x000fc800000000bd */
[----:B---3--:R2:W3:Y:S02]  /*117b0*/  @!P0 LDG.E.U16 R188, desc[UR6][R190.64] ;  /* 0x00000006bebc8981 */ /* 0x0084e4000c1e1500 */
[----:B--2---:R-:W-:Y:S02]  /*117c0*/  @!P0 IMAD.MOV.U32 R190, RZ, RZ, R3 ;  /* 0x000000ffffbe8224 */ /* 0x004fe400078e0003 */
[----:B------:R-:W-:Y:S01]  /*117d0*/  @!P0 IMAD.MOV.U32 R191, RZ, RZ, R224 ;  /* 0x000000ffffbf8224 */ /* 0x000fe200078e00e0 */
[----:B------:R-:W2:Y:S04]  /*117e0*/  LDL R3, [R1+0x3b0] ;  /* 0x0003b00001037983 */ /* 0x000ea80000100800 */
[----:B------:R0:W3:Y:S04]  /*117f0*/  @!P0 LDG.E.U16 R189, desc[UR6][R190.64] ;  /* 0x00000006bebd8981 */ /* 0x0000e8000c1e1500 */
[----:B------:R-:W3:Y:S01]  /*11800*/  LDL R224, [R1+0x3ac] ;  /* 0x0003ac0001e07983 */ /* 0x000ee20000100800 */
[----:B0-----:R-:W-:-:S02]  /*11810*/  @!P0 IMAD.MOV.U32 R190, RZ, RZ, R247 ;  /* 0x000000ffffbe8224 */ /* 0x001fc400078e00f7 */
[----:B------:R-:W-:Y:S01]  /*11820*/  @!P0 IMAD.MOV.U32 R191, RZ, RZ, R250 ;  /* 0x000000ffffbf8224 */ /* 0x000fe200078e00fa */
[----:B------:R0:W-:Y:S04]  /*11830*/  STL [R1+0x864], R247 ;  /* 0x000864f701007387 */ /* 0x0001e80000100800 */
[----:B------:R1:W3:Y:S04]  /*11840*/  @!P0 LDG.E.U16 R192, desc[UR6][R190.64] ;  /* 0x00000006bec08981 */ /* 0x0002e8000c1e1500 */
[----:B0-----:R-:W3:Y:S04]  /*11850*/  LDL.LU R247, [R1+0xec] ;  /* 0x0000ec0001f77983 */ /* 0x001ee80000300800 */
[----:B------:R0:W-:Y:S01]  /*11860*/  STL [R1+0x860], R250 ;  /* 0x000860fa01007387 */ /* 0x0001e20000100800 */
[----:B-1----:R-:W-:-:S02]  /*11870*/  @!P0 IMAD.MOV.U32 R190, RZ, RZ, R244 ;  /* 0x000000ffffbe8224 */ /* 0x002fc400078e00f4 */
[----:B------:R-:W-:-:S05]  /*11880*/  @!P0 IMAD.MOV.U32 R191, RZ, RZ, R242 ;  /* 0x000000ffffbf8224 */ /* 0x000fca00078e00f2 */
[----:B------:R4:W3:Y:S04]  /*11890*/  @!P0 LDG.E.U16 R193, desc[UR6][R190.64] ;  /* 0x00000006bec18981 */ /* 0x0008e8000c1e1500 */
[----:B0-----:R-:W3:Y:S04]  /*118a0*/  LDL.LU R250, [R1+0xb0] ;  /* 0x0000b00001fa7983 */ /* 0x001ee80000300800 */
[----:B------:R0:W-:Y:S04]  /*118b0*/  STL [R1+0x86c], R244 ;  /* 0x00086cf401007387 */ /* 0x0001e80000100800 */
[----:B0-----:R-:W3:Y:S04]  /*118c0*/  LDL.LU R244, [R1+0x12c] ;  /* 0x00012c0001f47983 */ /* 0x001ee80000300800 */
[----:B------:R0:W-:Y:S04]  /*118d0*/  STL [R1+0x868], R242 ;  /* 0x000868f201007387 */ /* 0x0001e80000100800 */
[----:B0-----:R-:W3:Y:S04]  /*118e0*/  LDL.LU R242, [R1+0xf0] ;  /* 0x0000f00001f27983 */ /* 0x001ee80000300800 */
[----:B------:R-:W2:Y:S01]  /*118f0*/  LDL R191, [R1+0x3f8] ;  /* 0x0003f80001bf7983 */ /* 0x000ea20000100800 */
[----:B----4-:R-:W-:-:S03]  /*11900*/  @!P0 IMAD.MOV.U32 R190, RZ, RZ, R234 ;  /* 0x000000ffffbe8224 */ /* 0x010fc600078e00ea */
[----:B------:R0:W-:Y:S04]  /*11910*/  STS.U16 [R217+UR4+0x2100], R194 ;  /* 0x002100c2d9007988 */ /* 0x0001e80008000404 */
[----:B------:R1:W-:Y:S04]  /*11920*/  STS.U16 [R217+UR4+0x2500], R210 ;  /* 0x002500d2d9007988 */ /* 0x0003e80008000404 */
[----:B------:R-:W4:Y:S01]  /*11930*/  LDL R234, [R1+0x2b0] ;  /* 0x0002b00001ea7983 */ /* 0x000f220000100800 */
[----:B0-----:R-:W-:Y:S02]  /*11940*/  PRMT R194, RZ, 0x7610, R194 ;  /* 0x00007610ffc27816 */ /* 0x001fe400000000c2 */
[----:B-1----:R-:W-:-:S04]  /*11950*/  PRMT R210, RZ, 0x7610, R210 ;  /* 0x00007610ffd27816 */ /* 0x002fc800000000d2 */
[----:B--2---:R0:W2:Y:S02]  /*11960*/  @!P0 LDG.E.U16 R194, desc[UR6][R190.64] ;  /* 0x00000006bec28981 */ /* 0x0040a4000c1e1500 */
[----:B0-----:R-:W-:Y:S02]  /*11970*/  @!P0 IMAD.MOV.U32 R190, RZ, RZ, R3 ;  /* 0x000000ffffbe8224 */ /* 0x001fe400078e0003 */
[----:B---3--:R-:W-:Y:S01]  /*11980*/  @!P0 IMAD.MOV.U32 R191, RZ, RZ, R224 ;  /* 0x000000ffffbf8224 */ /* 0x008fe200078e00e0 */
[----:B------:R0:W-:Y:S04]  /*11990*/  STS.U16 [R217+UR4+0x2900], R209 ;  /* 0x002900d1d9007988 */ /* 0x0001e80008000404 */
[----:B------:R1:W3:Y:S04]  /*119a0*/  @!P0 LDG.E.U16 R210, desc[UR6][R190.64] ;  /* 0x00000006bed28981 */ /* 0x0002e8000c1e1500 */
[----:B------:R-:W2:Y:S04]  /*119b0*/  LDL R224, [R1+0x26c] ;  /* 0x00026c0001e07983 */ /* 0x000ea80000100800 */
[----:B------:R-:W3:Y:S04]  /*119c0*/  LDL R3, [R1+0x270] ;  /* 0x0002700001037983 */ /* 0x000ee80000100800 */
[----:B------:R-:W1:Y:S04]  /*119d0*/  LDL R190, [R1+0x36c] ;  /* 0x00036c0001be7983 */ /* 0x000e680000100800 */
[----:B------:R-:W1:Y:S01]  /*119e0*/  LDL R191, [R1+0x370] ;  /* 0x0003700001bf7983 */ /* 0x000e620000100800 */
[----:B0-----:R-:W-:-:S02]  /*119f0*/  PRMT R209, RZ, 0x7610, R209 ;  /* 0x00007610ffd17816 */ /* 0x001fc400000000d1 */
[----:B-1----:R-:W-:-:S04]  /*11a00*/  @!P0 LOP3.LUT R191, R191, R190, RZ, 0x3c, !PT ;  /* 0x000000bebfbf8212 */ /* 0x002fc800078e3cff */
[----:B------:R-:W-:-:S04]  /*11a10*/  @!P0 LOP3.LUT R190, R191, R190, RZ, 0x3c, !PT ;  /* 0x000000bebfbe8212 */ /* 0x000fc800078e3cff */
[----:B------:R-:W-:-:S05]  /*11a20*/  @!P0 LOP3.LUT R191, R191, R190, RZ, 0x3c, !PT ;  /* 0x000000bebfbf8212 */ /* 0x000fca00078e3cff */
[----:B------:R0:W2:Y:S04]  /*11a30*/  @!P0 LDG.E.U16 R209, desc[UR6][R190.64] ;  /* 0x00000006bed18981 */ /* 0x0000a8000c1e1500 */
[----:B------:R-:W0:Y:S04]  /*11a40*/  LDL R190, [R1+0x32c] ;  /* 0x00032c0001be7983 */ /* 0x000e280000100800 */
[----:B------:R-:W0:Y:S04]  /*11a50*/  LDL R191, [R1+0x330] ;  /* 0x0003300001bf7983 */ /* 0x000e280000100800 */
[----:B------:R1:W-:Y:S02]  /*11a60*/  STS.U16 [R217+UR4+0x2d00], R208 ;  /* 0x002d00d0d9007988 */ /* 0x0003e40008000404 */
[----:B-1----:R-:W-:-:S02]  /*11a70*/  PRMT R208, RZ, 0x7610, R208 ;  /* 0x00007610ffd07816 */ /* 0x002fc400000000d0 */
[----:B0-----:R-:W-:-:S04]  /*11a80*/  @!P0 LOP3.LUT R191, R191, R190, RZ, 0x3c, !PT ;  /* 0x000000bebfbf8212 */ /* 0x001fc800078e3cff */
        /* <DEDUP_REMOVED lines=11> */
[----:B------:R-:W3:Y:S01]  /*11b40*/  LDL R191, [R1+0x2ac] ;  /* 0x0002ac0001bf7983 */ /* 0x000ee20000100800 */
[----:B----4-:R-:W-:-:S03]  /*11b50*/  @!P0 IMAD.MOV.U32 R190, RZ, RZ, R234 ;  /* 0x000000ffffbe8224 */ /* 0x010fc600078e00ea */
[----:B------:R0:W-:Y:S04]  /*11b60*/  STS.U16 [R217+UR4+0x3500], R206 ;  /* 0x003500ced9007988 */ /* 0x0001e80008000404 */
[----:B------:R1:W-:Y:S04]  /*11b70*/  STS.U16 [R217+UR4+0x3900], R205 ;  /* 0x003900cdd9007988 */ /* 0x0003e80008000404 */
[----:B------:R-:W4:Y:S01]  /*11b80*/  LDL R234, [R1+0x170] ;  /* 0x0001700001ea7983 */ /* 0x000f220000100800 */
[----:B0-----:R-:W-:Y:S02]  /*11b90*/  PRMT R206, RZ, 0x7610, R206 ;  /* 0x00007610ffce7816 */ /* 0x001fe400000000ce */
[----:B-1----:R-:W-:-:S04]  /*11ba0*/  PRMT R205, RZ, 0x7610, R205 ;  /* 0x00007610ffcd7816 */ /* 0x002fc800000000cd */
[----:B---3--:R0:W3:Y:S02]  /*11bb0*/  @!P0 LDG.E.U16 R206, desc[UR6][R190.64] ;  /* 0x00000006bece8981 */ /* 0x0080e4000c1e1500 */
[----:B0-----:R-:W-:Y:S02]  /*11bc0*/  @!P0 IMAD.MOV.U32 R190, RZ, RZ, R3 ;  /* 0x000000ffffbe8224 */ /* 0x001fe400078e0003 */
[----:B--2---:R-:W-:Y:S01]  /*11bd0*/  @!P0 IMAD.MOV.U32 R191, RZ, RZ, R224 ;  /* 0x000000ffffbf8224 */ /* 0x004fe200078e00e0 */
[----:B------:R0:W-:Y:S04]  /*11be0*/  STS.U16 [R217+UR4+0x3d00], R204 ;  /* 0x003d00ccd9007988 */ /* 0x0001e80008000404 */
[----:B------:R1:W2:Y:S04]  /*11bf0*/  @!P0 LDG.E.U16 R205, desc[UR6][R190.64] ;  /* 0x00000006becd8981 */ /* 0x0002a8000c1e1500 */
        /* <DEDUP_REMOVED lines=9> */
[----:B------:R-:W0:Y:S01]  /*11c90*/  LDL R191, [R1+0x1f0] ;  /* 0x0001f00001bf7983 */ /* 0x000e220000100800 */
[----:B------:R-:W-:-:S05]  /*11ca0*/  LOP3.LUT R224, R6, 0x30, RZ, 0x3c, !PT ;  /* 0x0000003006e07812 */ /* 0x000fca00078e3cff */
[----:B------:R1:W-:Y:S02]  /*11cb0*/  STS.U16 [R224+UR4+0x180], R203 ;  /* 0x000180cbe0007988 */ /* 0x0003e40008000404 */
[----:B-1----:R-:W-:Y:S02]  /*11cc0*/  PRMT R203, RZ, 0x7610, R203 ;  /* 0x00007610ffcb7816 */ /* 0x002fe400000000cb */
        /* <DEDUP_REMOVED lines=15> */
[----:B------:R-:W4:Y:S01]  /*11dc0*/  LDL R234, [R1+0x3f4] ;  /* 0x0003f40001ea7983 */ /* 0x000f220000100800 */
[----:B0-----:R-:W-:-:S03]  /*11dd0*/  PRMT R201, RZ, 0x7610, R201 ;  /* 0x00007610ffc97816 */ /* 0x001fc600000000c9 */
[----:B------:R0:W-:Y:S04]  /*11de0*/  STS.U16 [R224+UR4+0xd80], R200 ;  /* 0x000d80c8e0007988 */ /* 0x0001e80008000404 */
[----:B0-----:R-:W2:Y:S01]  /*11df0*/  LDL R224, [R1+0x3a4] ;  /* 0x0003a40001e07983 */ /* 0x001ea20000100800 */
[----:B------:R-:W-:-:S03]  /*11e00*/  PRMT R200, RZ, 0x7610, R200 ;  /* 0x00007610ffc87816 */ /* 0x000fc600000000c8 */
[----:B---3--:R0:W3:Y:S02]  /*11e10*/  @!P0 LDG.E.U16 R201, desc[UR6][R190.64] ;  /* 0x00000006bec98981 */ /* 0x0080e4000c1e1500 */
[----:B0-----:R-:W-:Y:S02]  /*11e20*/  @!P0 IMAD.MOV.U32 R190, RZ, RZ, R3 ;  /* 0x000000ffffbe8224 */ /* 0x001fe400078e0003 */
[----:B------:R-:W2:Y:S01]  /*11e30*/  LDL R3, [R1+0x3a8] ;  /* 0x0003a80001037983 */ /* 0x000ea20000100800 */
[----:B------:R-:W-:-:S03]  /*11e40*/  @!P0 IMAD.MOV.U32 R191, RZ, RZ, R244 ;  /* 0x000000ffffbf8224 */ /* 0x000fc600078e00f4 */
[----:B------:R0:W-:Y:S04]  /*11e50*/  STL [R1+0x870], R244 ;  /* 0x000870f401007387 */ /* 0x0001e80000100800 */
[----:B------:R1:W3:Y:S01]  /*11e60*/  @!P0 LDG.E.U16 R200, desc[UR6][R190.64] ;  /* 0x00000006bec88981 */ /* 0x0002e2000c1e1500 */
[----:B0-----:R-:W-:-:S05]  /*11e70*/  LOP3.LUT R244, R6, 0x30, RZ, 0x3c, !PT ;  /* 0x0000003006f47812 */ /* 0x001fca00078e3cff */
[----:B------:R0:W-:Y:S01]  /*11e80*/  STS.U16 [R244+UR4+0x1180], R199 ;  /* 0x001180c7f4007988 */ /* 0x0001e20008000404 */
[----:B-1----:R-:W-:Y:S02]  /*11e90*/  @!P0 IMAD.MOV.U32 R190, RZ, RZ, R242 ;  /* 0x000000ffffbe8224 */ /* 0x002fe400078e00f2 */
[----:B------:R-:W-:Y:S01]  /*11ea0*/  @!P0 IMAD.MOV.U32 R191, RZ, RZ, R247 ;  /* 0x000000ffffbf8224 */ /* 0x000fe200078e00f7 */
[----:B------:R1:W-:Y:S01]  /*11eb0*/  STS.U16 [R244+UR4+0x1580], R198 ;  /* 0x001580c6f4007988 */ /* 0x0003e20008000404 */
[----:B0-----:R-:W-:-:S03]  /*11ec0*/  PRMT R199, RZ, 0x7610, R199 ;  /* 0x00007610ffc77816 */ /* 0x001fc600000000c7 */
[----:B------:R0:W-:Y:S01]  /*11ed0*/  STL [R1+0x878], R242 ;  /* 0x000878f201007387 */ /* 0x0001e20000100800 */
[----:B-1----:R-:W-:-:S03]  /*11ee0*/  PRMT R198, RZ, 0x7610, R198 ;  /* 0x00007610ffc67816 */ /* 0x002fc600000000c6 */
[----:B------:R1:W3:Y:S04]  /*11ef0*/  @!P0 LDG.E.U16 R199, desc[UR6][R190.64] ;  /* 0x00000006bec78981 */ /* 0x0002e8000c1e1500 */
[----:B0-----:R-:W2:Y:S01]  /*11f00*/  LDL R242, [R1+0x3f0] ;  /* 0x0003f00001f27983 */ /* 0x001ea20000100800 */
[----:B-1----:R-:W-:Y:S02]  /*11f10*/  @!P0 IMAD.MOV.U32 R190, RZ, RZ, R250 ;  /* 0x000000ffffbe8224 */ /* 0x002fe400078e00fa */
[----:B------:R-:W-:Y:S01]  /*11f20*/  @!P0 IMAD.MOV.U32 R191, RZ, RZ, R248 ;  /* 0x000000ffffbf8224 */ /* 0x000fe200078e00f8 */
[----:B------:R0:W-:Y:S04]  /*11f30*/  STS.U16 [R244+UR4+0x1980], R197 ;  /* 0x001980c5f4007988 */ /* 0x0001e80008000404 */
[----:B------:R1:W3:Y:S04]  /*11f40*/  @!P0 LDG.E.U16 R198, desc[UR6][R190.64] ;  /* 0x00000006bec68981 */ /* 0x0002e8000c1e1500 */
[----:B------:R-:W-:Y:S01]  /*11f50*/  STL [R1+0x874], R247 ;  /* 0x000874f701007387 */ /* 0x000fe20000100800 */
[----:B0-----:R-:W-:-:S03]  /*11f60*/  PRMT R197, RZ, 0x7610, R197 ;  /* 0x00007610ffc57816 */ /* 0x001fc600000000c5 */
[----:B------:R-:W-:Y:S01]  /*11f70*/  STL [R1+0x880], R250 ;  /* 0x000880fa01007387 */ /* 0x000fe20000100800 */
[----:B-1----:R-:W-:Y:S02]  /*11f80*/  @!P0 IMAD.MOV.U32 R190, RZ, RZ, R252 ;  /* 0x000000ffffbe8224 */ /* 0x002fe400078e00fc */
[----:B------:R-:W-:Y:S01]  /*11f90*/  @!P0 IMAD.MOV.U32 R191, RZ, RZ, R0 ;  /* 0x000000ffffbf8224 */ /* 0x000fe200078e0000 */
[----:B------:R-:W-:Y:S04]  /*11fa0*/  STL [R1+0x87c], R248 ;  /* 0x00087cf801007387 */ /* 0x000fe80000100800 */
[----:B------:R-:W-:Y:S04]  /*11fb0*/  STL [R1+0x888], R252 ;  /* 0x000888fc01007387 */ /* 0x000fe80000100800 */
[----:B------:R-:W-:Y:S04]  /*11fc0*/  STL [R1+0x884], R0 ;  /* 0x0008840001007387 */ /* 0x000fe80000100800 */
[----:B------:R0:W3:Y:S04]  /*11fd0*/  @!P0 LDG.E.U16 R197, desc[UR6][R190.64] ;  /* 0x00000006bec58981 */ /* 0x0000e8000c1e1500 */
[----:B------:R1:W-:Y:S04]  /*11fe0*/  STL [R1+0x890], R239 ;  /* 0x000890ef01007387 */ /* 0x0003e80000100800 */
[----:B------:R4:W-:Y:S01]  /*11ff0*/  STL [R1+0x88c], R236 ;  /* 0x00088cec01007387 */ /* 0x0009e20000100800 */
[----:B0-----:R-:W-:-:S02]  /*12000*/  @!P0 IMAD.MOV.U32 R190, RZ, RZ, R239 ;  /* 0x000000ffffbe8224 */ /* 0x001fc400078e00ef */
[----:B------:R-:W-:Y:S01]  /*12010*/  @!P0 IMAD.MOV.U32 R191, RZ, RZ, R236 ;  /* 0x000000ffffbf8224 */ /* 0x000fe200078e00ec */
[----:B-1----:R-:W3:Y:S04]  /*12020*/  LDL R239, [R1+0x364] ;  /* 0x0003640001ef7983 */ /* 0x002ee80000100800 */
[----:B----4-:R-:W4:Y:S04]  /*12030*/  LDL R236, [R1+0x368] ;  /* 0x0003680001ec7983 */ /* 0x010f280000100800 */
[----:B------:R0:W-:Y:S04]  /*12040*/  STS.U16 [R244+UR4+0x1d80], R196 ;  /* 0x001d80c4f4007988 */ /* 0x0001e80008000404 */
[----:B------:R1:W-:Y:S01]  /*12050*/  STS.U16 [R244+UR4+0x2180], R195 ;  /* 0x002180c3f4007988 */ /* 0x0003e20008000404 */
[----:B0-----:R-:W-:-:S02]  /*12060*/  PRMT R196, RZ, 0x7610, R196 ;  /* 0x00007610ffc47816 */ /* 0x001fc400000000c4 */
[----:B-1----:R-:W-:-:S04]  /*12070*/  PRMT R195, RZ, 0x7610, R195 ;  /* 0x00007610ffc37816 */ /* 0x002fc800000000c3 */
[----:B------:R0:W4:Y:S01]  /*12080*/  @!P0 LDG.E.U16 R196, desc[UR6][R190.64] ;  /* 0x00000006bec48981 */ /* 0x000122000c1e1500 */
[----:B------:R-:W-:Y:S01]  /*12090*/  PRMT R211, RZ, 0x7610, R211 ;  /* 0x00007610ffd37816 */ /* 0x000fe200000000d3 */
[----:B0-----:R-:W-:Y:S02]  /*120a0*/  @!P0 IMAD.MOV.U32 R190, RZ, RZ, R234 ;  /* 0x000000ffffbe8224 */ /* 0x001fe400078e00ea */
[----:B------:R0:W-:Y:S02]  /*120b0*/  STS.U16 [R244+UR4+0x2580], R214 ;  /* 0x002580d6f4007988 */ /* 0x0001e40008000404 */
[----:B0-----:R-:W-:Y:S01]  /*120c0*/  PRMT R214, RZ, 0x7610, R214 ;  /* 0x00007610ffd67816 */ /* 0x001fe200000000d6 */
[----:B--2---:R-:W-:Y:S02]  /*120d0*/  @!P0 IMAD.MOV.U32 R191, RZ, RZ, R242 ;  /* 0x000000ffffbf8224 */ /* 0x004fe400078e00f2 */
[----:B------:R-:W2:Y:S04]  /*120e0*/  LDL R242, [R1+0x2a4] ;  /* 0x0002a40001f27983 */ /* 0x000ea80000100800 */
[----:B------:R0:W2:Y:S02]  /*120f0*/  @!P0 LDG.E.U16 R195, desc[UR6][R190.64] ;  /* 0x00000006bec38981 */ /* 0x0000a4000c1e1500 */
[----:B0-----:R-:W-:-:S02]  /*12100*/  @!P0 IMAD.MOV.U32 R190, RZ, RZ, R3 ;  /* 0x000000ffffbe8224 */ /* 0x001fc400078e0003 */
[----:B------:R-:W-:Y:S01]  /*12110*/  @!P0 IMAD.MOV.U32 R191, RZ, RZ, R224 ;  /* 0x000000ffffbf8224 */ /* 0x000fe200078e00e0 */
[----:B------:R-:W2:Y:S04]  /*12120*/  LDL R3, [R1+0x2a8] ;  /* 0x0002a80001037983 */ /* 0x000ea80000100800 */
[----:B------:R-:W2:Y:S04]  /*12130*/  LDL.LU R234, [R1+0x70] ;  /* 0x0000700001ea7983 */ /* 0x000ea80000300800 */
[----:B------:R3:W2:Y:S04]  /*12140*/  @!P0 LDG.E.U16 R211, desc[UR6][R190.64] ;  /* 0x00000006bed38981 */ /* 0x0006a8000c1e1500 */
[----:B------:R-:W2:Y:S04]  /*12150*/  LDL.LU R224, [R1+0x60] ;  /* 0x0000600001e07983 */ /* 0x000ea80000300800 */
[----:B------:R-:W2:Y:S04]  /*12160*/  LDL.LU R0, [R1+0x54] ;  /* 0x0000540001007983 */ /* 0x000ea80000300800 */
[----:B------:R-:W2:Y:S04]  /*12170*/  LDL.LU R252, [R1+0x48] ;  /* 0x0000480001fc7983 */ /* 0x000ea80000300800 */
[----:B------:R-:W2:Y:S04]  /*12180*/  LDL.LU R248, [R1+0x3c] ;  /* 0x00003c0001f87983 */ /* 0x000ea80000300800 */
[----:B------:R-:W2:Y:S01]  /*12190*/  LDL.LU R250, [R1+0x30] ;  /* 0x0000300001fa7983 */ /* 0x000ea20000300800 */
[----:B---3--:R-:W-:-:S03]  /*121a0*/  @!P0 IMAD.MOV.U32 R191, RZ, RZ, R239 ;  /* 0x000000ffffbf8224 */ /* 0x008fc600078e00ef */
[----:B------:R-:W3:Y:S01]  /*121b0*/  LDL.LU R247, [R1+0x28] ;  /* 0x0000280001f77983 */ /* 0x000ee20000300800 */
[----:B----4-:R-:W-:-:S03]  /*121c0*/  @!P0 IMAD.MOV.U32 R190, RZ, RZ, R236 ;  /* 0x000000ffffbe8224 */ /* 0x010fc600078e00ec */
[----:B------:R0:W-:Y:S04]  /*121d0*/  STS.U16 [R244+UR4+0x2980], R241 ;  /* 0x002980f1f4007988 */ /* 0x0001e80008000404 */
[----:B------:R1:W4:Y:S04]  /*121e0*/  @!P0 LDG.E.U16 R214, desc[UR6][R190.64] ;  /* 0x00000006bed68981 */ /* 0x000328000c1e1500 */
[----:B------:R-:W3:Y:S04]  /*121f0*/  LDL R236, [R1+0x268] ;  /* 0x0002680001ec7983 */ /* 0x000ee80000100800 */
[----:B0-----:R-:W2:Y:S04]  /*12200*/  LDL R241, [R1+0x2e8] ;  /* 0x0002e80001f17983 */ /* 0x001ea80000100800 */
[----:B------:R-:W1:Y:S04]  /*12210*/  LDL R190, [R1+0x324] ;  /* 0x0003240001be7983 */ /* 0x000e680000100800 */
[----:B------:R-:W1:Y:S04]  /*12220*/  LDL R191, [R1+0x328] ;  /* 0x0003280001bf7983 */ /* 0x000e680000100800 */
[----:B------:R0:W-:Y:S04]  /*12230*/  STS.U16 [R244+UR4+0x2d80], R233 ;  /* 0x002d80e9f4007988 */ /* 0x0001e80008000404 */
[----:B------:R-:W4:Y:S01]  /*12240*/  LDL R239, [R1+0x264] ;  /* 0x0002640001ef7983 */ /* 0x000f220000100800 */
[----:B0-----:R-:W-:-:S02]  /*12250*/  PRMT R233, RZ, 0x7610, R233 ;  /* 0x00007610ffe97816 */ /* 0x001fc400000000e9 */
[----:B-1----:R-:W-:-:S04]  /*12260*/  @!P0 LOP3.LUT R191, R191, R190, RZ, 0x3c, !PT ;  /* 0x000000bebfbf8212 */ /* 0x002fc800078e3cff */
[----:B------:R-:W-:-:S04]  /*12270*/  @!P0 LOP3.LUT R190, R191, R190, RZ, 0x3c, !PT ;  /* 0x000000bebfbe8212 */ /* 0x000fc800078e3cff */
[----:B------:R-:W-:-:S05]  /*12280*/  @!P0 LOP3.LUT R191, R191, R190, RZ, 0x3c, !PT ;  /* 0x000000bebfbf8212 */ /* 0x000fca00078e3cff */
[----:B------:R2:W4:Y:S04]  /*12290*/  @!P0 LDG.E.U16 R233, desc[UR6][R190.64] ;  /* 0x00000006bee98981 */ /* 0x000528000c1e1500 */
[----:B------:R-:W3:Y:S01]  /*122a0*/  LDL R191, [R1+0x2e4] ;  /* 0x0002e40001bf7983 */ /* 0x000ee20000100800 */
[----:B--2---:R-:W-:-:S03]  /*122b0*/  @!P0 IMAD.MOV.U32 R190, RZ, RZ, R241 ;  /* 0x000000ffffbe8224 */ /* 0x004fc600078e00f1 */
[----:B------:R0:W-:Y:S04]  /*122c0*/  STS.U16 [R244+UR4+0x3180], R226 ;  /* 0x003180e2f4007988 */ /* 0x0001e80008000404 */
[----:B------:R1:W-:Y:S04]  /*122d0*/  STS.U16 [R244+UR4+0x3580], R219 ;  /* 0x003580dbf4007988 */ /* 0x0003e80008000404 */
[----:B------:R-:W2:Y:S01]  /*122e0*/  LDL.LU R241, [R1+0x50] ;  /* 0x0000500001f17983 */ /* 0x000ea20000300800 */
[----:B0-----:R-:W-:Y:S02]  /*122f0*/  PRMT R226, RZ, 0x7610, R226 ;  /* 0x00007610ffe27816 */ /* 0x001fe400000000e2 */
[----:B-1----:R-:W-:Y:S01]  /*12300*/  PRMT R219, RZ, 0x7610, R219 ;  /* 0x00007610ffdb7816 */ /* 0x002fe200000000db */
[----:B------:R-:W-:Y:S04]  /*12310*/  STS.U16 [R244+UR4+0x3980], R213 ;  /* 0x003980d5f4007988 */ /* 0x000fe80008000404 */
[----:B------:R-:W-:Y:S04]  /*12320*/  STS.U16 [R244+UR4+0x3d80], R11 ;  /* 0x003d800bf4007988 */ /* 0x000fe80008000404 */
[----:B---3--:R0:W3:Y:S02]  /*12330*/  @!P0 LDG.E.U16 R226, desc[UR6][R190.64] ;  /* 0x00000006bee28981 */ /* 0x0080e4000c1e1500 */
[----:B0-----:R-:W-:-:S02]  /*12340*/  @!P0 IMAD.MOV.U32 R190, RZ, RZ, R3 ;  /* 0x000000ffffbe8224 */ /* 0x001fc400078e0003 */
[----:B------:R-:W-:Y:S01]  /*12350*/  @!P0 IMAD.MOV.U32 R191, RZ, RZ, R242 ;  /* 0x000000ffffbf8224 */ /* 0x000fe200078e00f2 */
[----:B------:R-:W-:Y:S01]  /*12360*/  LOP3.LUT R3, R6, 0x40, RZ, 0x3c, !PT ;  /* 0x0000004006037812 */ /* 0x000fe200078e3cff */
[----:B------:R-:W3:Y:S04]  /*12370*/  LDL.LU R242, [R1+0x44] ;  /* 0x0000440001f27983 */ /* 0x000ee80000300800 */
[----:B------:R0:W3:Y:S04]  /*12380*/  @!P0 LDG.E.U16 R219, desc[UR6][R190.64] ;  /* 0x00000006bedb8981 */ /* 0x0000e8000c1e1500 */
[----:B------:R1:W-:Y:S01]  /*12390*/  STS.U16 [R3+UR4+0x200], R234 ;  /* 0x000200ea03007988 */ /* 0x0003e20008000404 */
[----:B0-----:R-:W-:-:S02]  /*123a0*/  @!P0 IMAD.MOV.U32 R190, RZ, RZ, R236 ;  /* 0x000000ffffbe8224 */ /* 0x001fc400078e00ec */
[----:B----4-:R-:W-:Y:S01]  /*123b0*/  @!P0 IMAD.MOV.U32 R191, RZ, RZ, R239 ;  /* 0x000000ffffbf8224 */ /* 0x010fe200078e00ef */
[----:B------:R-:W4:Y:S04]  /*123c0*/  LDL.LU R236, [R1+0x38] ;  /* 0x0000380001ec7983 */ /* 0x000f280000300800 */
[----:B------:R-:W4:Y:S04]  /*123d0*/  LDL.LU R239, [R1+0x2c] ;  /* 0x00002c0001ef7983 */ /* 0x000f280000300800 */
[----:B-1----:R-:W2:Y:S04]  /*123e0*/  LDL.LU R234, [R1+0x8fc] ;  /* 0x0008fc0001ea7983 */ /* 0x002ea80000300800 */
[----:B------:R0:W-:Y:S04]  /*123f0*/  STS.U16 [R3+UR4+0x600], R224 ;  /* 0x000600e003007988 */ /* 0x0001e80008000404 */
[----:B------:R-:W-:Y:S04]  /*12400*/  STS.U16 [R3+UR4+0xa00], R0 ;  /* 0x000a000003007988 */ /* 0x000fe80008000404 */
[----:B------:R-:W-:Y:S04]  /*12410*/  STS.U16 [R3+UR4+0xe00], R252 ;  /* 0x000e00fc03007988 */ /* 0x000fe80008000404 */
[----:B------:R-:W-:Y:S04]  /*12420*/  STS.U16 [R3+UR4+0x1200], R248 ;  /* 0x001200f803007988 */ /* 0x000fe80008000404 */
[----:B------:R-:W-:Y:S04]  /*12430*/  STS.U16 [R3+UR4+0x1600], R250 ;  /* 0x001600fa03007988 */ /* 0x000fe80008000404 */
[----:B------:R-:W-:Y:S04]  /*12440*/  STS.U16 [R3+UR4+0x1a00], R247 ;  /* 0x001a00f703007988 */ /* 0x000fe80008000404 */
[----:B0-----:R-:W4:Y:S04]  /*12450*/  LDL.LU R224, [R1+0x8f8] ;  /* 0x0008f80001e07983 */ /* 0x001f280000300800 */
[----:B--2---:R0:W-:Y:S04]  /*12460*/  STS.U16 [R3+UR4+0x1e00], R234 ;  /* 0x001e00ea03007988 */ /* 0x0041e80008000404 */
[----:B------:R1:W-:Y:S04]  /*12470*/  STS.U16 [R3+UR4+0x2200], R227 ;  /* 0x002200e303007988 */ /* 0x0003e80008000404 */
[----:B0-----:R-:W2:Y:S04]  /*12480*/  LDL.LU R234, [R1+0x8f4] ;  /* 0x0008f40001ea7983 */ /* 0x001ea80000300800 */
[----:B-1----:R-:W2:Y:S04]  /*12490*/  LDL.LU R227, [R1+0x8f0] ;  /* 0x0008f00001e37983 */ /* 0x002ea80000300800 */
[----:B------:R-:W2:Y:S04]  /*124a0*/  LDL.LU R0, [R1+0x68] ;  /* 0x0000680001007983 */ /* 0x000ea80000300800 */
[----:B------:R-:W2:Y:S04]  /*124b0*/  LDL.LU R252, [R1+0x58] ;  /* 0x0000580001fc7983 */ /* 0x000ea80000300800 */
[----:B------:R-:W2:Y:S04]  /*124c0*/  LDL.LU R248, [R1+0x4c] ;  /* 0x00004c0001f87983 */ /* 0x000ea80000300800 */
[----:B------:R-:W2:Y:S04]  /*124d0*/  LDL.LU R250, [R1+0x40] ;  /* 0x0000400001fa7983 */ /* 0x000ea80000300800 */
[----:B------:R-:W-:Y:S04]  /*124e0*/  STS.U16 [R3+UR4+0x2600], R7 ;  /* 0x0026000703007988 */ /* 0x000fe80008000404 */
[----:B------:R-:W2:Y:S04]  /*124f0*/  LDL.LU R247, [R1+0x34] ;  /* 0x0000340001f77983 */ /* 0x000ea80000300800 */
[----:B------:R0:W-:Y:S04]  /*12500*/  STS.U16 [R3+UR4+0x2a00], R246 ;  /* 0x002a00f603007988 */ /* 0x0001e80008000404 */
[----:B------:R1:W-:Y:S04]  /*12510*/  STS.U16 [R3+UR4+0x2e00], R238 ;  /* 0x002e00ee03007988 */ /* 0x0003e80008000404 */
[----:B0-----:R-:W3:Y:S04]  /*12520*/  LDL.LU R246, [R1+0x5c] ;  /* 0x00005c0001f67983 */ /* 0x001ee80000300800 */
[----:B-1----:R-:W4:Y:S01]  /*12530*/  LDL.LU R238, [R1+0x6c] ;  /* 0x00006c0001ee7983 */ /* 0x002f220000300800 */
[----:B------:R-:W-:-:S03]  /*12540*/  LOP3.LUT R7, R6, 0x50, RZ, 0x3c, !PT ;  /* 0x0000005006077812 */ /* 0x000fc600078e3cff */
[----:B------:R-:W-:Y:S04]  /*12550*/  STS.U16 [R3+UR4+0x3200], R230 ;  /* 0x003200e603007988 */ /* 0x000fe80008000404 */
[----:B------:R-:W-:Y:S04]  /*12560*/  STS.U16 [R3+UR4+0x3600], R221 ;  /* 0x003600dd03007988 */ /* 0x000fe80008000404 */
[----:B------:R-:W-:Y:S04]  /*12570*/  STS.U16 [R3+UR4+0x3a00], R212 ;  /* 0x003a00d403007988 */ /* 0x000fe80008000404 */
[----:B------:R-:W-:Y:S04]  /*12580*/  STS.U16 [R3+UR4+0x3e00], R12 ;  /* 0x003e000c03007988 */ /* 0x000fe80008000404 */
[----:B----4-:R-:W-:Y:S04]  /*12590*/  STS.U16 [R7+UR4+0x280], R238 ;  /* 0x000280ee07007988 */ /* 0x010fe80008000404 */
[----:B---3--:R-:W-:Y:S04]  /*125a0*/  STS.U16 [R7+UR4+0x680], R246 ;  /* 0x000680f607007988 */ /* 0x008fe80008000404 */
[----:B------:R-:W-:Y:S04]  /*125b0*/  STS.U16 [R7+UR4+0xa80], R241 ;  /* 0x000a80f107007988 */ /* 0x000fe80008000404 */
[----:B------:R0:W-:Y:S04]  /*125c0*/  STS.U16 [R7+UR4+0xe80], R242 ;  /* 0x000e80f207007988 */ /* 0x0001e80008000404 */
[----:B------:R-:W-:Y:S04]  /*125d0*/  STS.U16 [R7+UR4+0x1280], R236 ;  /* 0x001280ec07007988 */ /* 0x000fe80008000404 */
[----:B------:R-:W-:Y:S04]  /*125e0*/  STS.U16 [R7+UR4+0x1680], R239 ;  /* 0x001680ef07007988 */ /* 0x000fe80008000404 */
[----:B0-----:R-:W3:Y:S04]  /*125f0*/  LDL.LU R242, [R1+0x64] ;  /* 0x0000640001f27983 */ /* 0x001ee80000300800 */
[----:B--2---:R0:W-:Y:S04]  /*12600*/  STS.U16 [R7+UR4+0x1a80], R227 ;  /* 0x001a80e307007988 */ /* 0x0041e80008000404 */
[----:B------:R1:W-:Y:S04]  /*12610*/  STS.U16 [R7+UR4+0x1e80], R231 ;  /* 0x001e80e707007988 */ /* 0x0003e80008000404 */
[----:B0-----:R-:W2:Y:S04]  /*12620*/  LDL.LU R227, [R1+0x8ec] ;  /* 0x0008ec0001e37983 */ /* 0x001ea80000300800 */
[----:B-1----:R-:W4:Y:S04]  /*12630*/  LDL.LU R231, [R1+0x8e8] ;  /* 0x0008e80001e77983 */ /* 0x002f280000300800 */
[----:B------:R-:W-:Y:S04]  /*12640*/  STS.U16 [R7+UR4+0x2280], R229 ;  /* 0x002280e507007988 */ /* 0x000fe80008000404 */
[----:B------:R0:W-:Y:S04]  /*12650*/  STS.U16 [R7+UR4+0x2680], R2 ;  /* 0x0026800207007988 */ /* 0x0001e80008000404 */
[----:B------:R-:W-:Y:S04]  /*12660*/  STS.U16 [R7+UR4+0x2a80], R245 ;  /* 0x002a80f507007988 */ /* 0x000fe80008000404 */
[----:B------:R-:W-:Y:S01]  /*12670*/  STS.U16 [R7+UR4+0x2e80], R237 ;  /* 0x002e80ed07007988 */ /* 0x000fe20008000404 */
[----:B0-----:R-:W-:-:S03]  /*12680*/  LOP3.LUT R2, R6, 0x60, RZ, 0x3c, !PT ;  /* 0x0000006006027812 */ /* 0x001fc600078e3cff */
[----:B------:R-:W-:Y:S04]  /*12690*/  STS.U16 [R7+UR4+0x3280], R228 ;  /* 0x003280e407007988 */ /* 0x000fe80008000404 */
        /* <DEDUP_REMOVED lines=8> */
[----:B------:R-:W2:Y:S04]  /*12720*/  LDL.LU R229, [R1+0x8e4] ;  /* 0x0008e40001e57983 */ /* 0x000ea80000300800 */
[----:B----4-:R0:W-:Y:S04]  /*12730*/  STS.U16 [R2+UR4+0x1700], R231 ;  /* 0x001700e702007988 */ /* 0x0101e80008000404 */
[----:B------:R1:W-:Y:S04]  /*12740*/  STS.U16 [R2+UR4+0x1b00], R234 ;  /* 0x001b00ea02007988 */ /* 0x0003e80008000404 */
[----:B------:R4:W-:Y:S04]  /*12750*/  STS.U16 [R2+UR4+0x1f00], R4 ;  /* 0x001f000402007988 */ /* 0x0009e80008000404 */
[----:B0-----:R-:W2:Y:S04]  /*12760*/  LDL.LU R231, [R1+0x8e0] ;  /* 0x0008e00001e77983 */ /* 0x001ea80000300800 */
[----:B-1----:R-:W2:Y:S04]  /*12770*/  LDL.LU R234, [R1+0x8dc] ;  /* 0x0008dc0001ea7983 */ /* 0x002ea80000300800 */
[----:B----4-:R-:W4:Y:S04]  /*12780*/  LDL.LU R4, [R1+0x8d8] ;  /* 0x0008d80001047983 */ /* 0x010f280000300800 */
        /* <DEDUP_REMOVED lines=9> */
[----:B---3--:R0:W-:Y:S02]  /*12820*/  STS.U16 [R5+UR4+0x380], R242 ;  /* 0x000380f205007988 */ /* 0x0081e40008000404 */
[----:B0-----:R-:W-:-:S02]  /*12830*/  LOP3.LUT R242, R6, 0x10, RZ, 0x3c, !PT ;  /* 0x0000001006f27812 */ /* 0x001fc400078e3cff */
[----:B------:R-:W-:-:S06]  /*12840*/  PRMT R213, RZ, 0x7610, R213 ;  /* 0x00007610ffd57816 */ /* 0x000fcc00000000d5 */
[----:B------:R-:W3:Y:S04]  /*12850*/  @!P0 LDG.E.U16 R213, desc[UR6][R190.64] ;  /* 0x00000006bed58981 */ /* 0x000ee8000c1e1500 */
[----:B----4-:R0:W-:Y:S04]  /*12860*/  STS.U16 [R5+UR4+0x780], R4 ;  /* 0x0007800405007988 */ /* 0x0101e80008000404 */
[----:B--2---:R1:W-:Y:S04]  /*12870*/  STS.U16 [R5+UR4+0xb80], R234 ;  /* 0x000b80ea05007988 */ /* 0x0043e80008000404 */
[----:B------:R2:W-:Y:S04]  /*12880*/  STS.U16 [R5+UR4+0xf80], R231 ;  /* 0x000f80e705007988 */ /* 0x0005e80008000404 */
[----:B------:R4:W-:Y:S04]  /*12890*/  STS.U16 [R5+UR4+0x1380], R229 ;  /* 0x001380e505007988 */ /* 0x0009e80008000404 */
[----:B------:R4:W-:Y:S04]  /*128a0*/  STS.U16 [R5+UR4+0x1780], R227 ;  /* 0x001780e305007988 */ /* 0x0009e80008000404 */
[----:B------:R4:W-:Y:S04]  /*128b0*/  STS.U16 [R5+UR4+0x1b80], R224 ;  /* 0x001b80e005007988 */ /* 0x0009e80008000404 */
[----:B------:R3:W-:Y:S04]  /*128c0*/  STS.U16 [R5+UR4+0x1f80], R222 ;  /* 0x001f80de05007988 */ /* 0x0007e80008000404 */
[----:B------:R3:W-:Y:S04]  /*128d0*/  STS.U16 [R5+UR4+0x2380], R220 ;  /* 0x002380dc05007988 */ /* 0x0007e80008000404 */
        /* <DEDUP_REMOVED lines=46> */
[----:B0-----:R-:W3:Y:S04]  /*12bc0*/  LDL.LU R4, [R1+0x8d4] ;  /* 0x0008d40001047983 */ /* 0x001ee80000300800 */
[----:B------:R-:W-:Y:S04]  /*12bd0*/  STS.U16 [R217+UR4+0x9d00], R183 ;  /* 0x009d00b7d9007988 */ /* 0x000fe80008000404 */
[----:B-1----:R-:W3:Y:S04]  /*12be0*/  LDL.LU R234, [R1+0x8d0] ;  /* 0x0008d00001ea7983 */ /* 0x002ee80000300800 */
[----:B------:R-:W-:Y:S04]  /*12bf0*/  STS.U16 [R217+UR4+0xa100], R184 ;  /* 0x00a100b8d9007988 */ /* 0x000fe80008000404 */
[----:B--2---:R-:W2:Y:S04]  /*12c00*/  LDL.LU R231, [R1+0x8cc] ;  /* 0x0008cc0001e77983 */ /* 0x004ea80000300800 */
[----:B------:R-:W-:Y:S04]  /*12c10*/  STS.U16 [R217+UR4+0xa500], R185 ;  /* 0x00a500b9d9007988 */ /* 0x000fe80008000404 */
[----:B----4-:R-:W4:Y:S04]  /*12c20*/  LDL.LU R229, [R1+0x8c8] ;  /* 0x0008c80001e57983 */ /* 0x010f280000300800 */
[----:B------:R-:W-:Y:S04]  /*12c30*/  STS.U16 [R217+UR4+0xa900], R186 ;  /* 0x00a900bad9007988 */ /* 0x000fe80008000404 */
[----:B------:R-:W4:Y:S04]  /*12c40*/  LDL.LU R227, [R1+0x8c4] ;  /* 0x0008c40001e37983 */ /* 0x000f280000300800 */
[----:B------:R-:W-:Y:S04]  /*12c50*/  STS.U16 [R217+UR4+0xad00], R187 ;  /* 0x00ad00bbd9007988 */ /* 0x000fe80008000404 */
[----:B------:R-:W4:Y:S04]  /*12c60*/  LDL.LU R224, [R1+0x8c0] ;  /* 0x0008c00001e07983 */ /* 0x000f280000300800 */
[----:B------:R-:W-:Y:S04]  /*12c70*/  STS.U16 [R217+UR4+0xb100], R188 ;  /* 0x00b100bcd9007988 */ /* 0x000fe80008000404 */
[----:B---3--:R-:W3:Y:S04]  /*12c80*/  LDL.LU R222, [R1+0x8bc] ;  /* 0x0008bc0001de7983 */ /* 0x008ee80000300800 */
[----:B------:R-:W-:Y:S04]  /*12c90*/  STS.U16 [R217+UR4+0xb500], R189 ;  /* 0x00b500bdd9007988 */ /* 0x000fe80008000404 */
[----:B------:R-:W3:Y:S04]  /*12ca0*/  LDL.LU R220, [R1+0x8b8] ;  /* 0x0008b80001dc7983 */ /* 0x000ee80000300800 */
[----:B------:R-:W-:Y:S04]  /*12cb0*/  STS.U16 [R217+UR4+0xb900], R192 ;  /* 0x00b900c0d9007988 */ /* 0x000fe80008000404 */
[----:B------:R-:W-:Y:S04]  /*12cc0*/  STL [R1+0x894], R6 ;  /* 0x0008940601007387 */ /* 0x000fe80000100800 */
[----:B------:R0:W-:Y:S04]  /*12cd0*/  STS.U16 [R217+UR4+0xbd00], R193 ;  /* 0x00bd00c1d9007988 */ /* 0x0001e80008000404 */
[----:B0-----:R-:W3:Y:S04]  /*12ce0*/  LDL.LU R217, [R1+0x8b4] ;  /* 0x0008b40001d97983 */ /* 0x001ee80000300800 */
[----:B------:R-:W2:Y:S04]  /*12cf0*/  LDL R13, [R1+0x3e8] ;  /* 0x0003e800010d7983 */ /* 0x000ea80000100800 */
[----:B------:R-:W2:Y:S04]  /*12d00*/  LDL R12, [R1+0x3ec] ;  /* 0x0003ec00010c7983 */ /* 0x000ea80000100800 */
[----:B------:R-:W4:Y:S04]  /*12d10*/  LDL R23, [R1+0x3e0] ;  /* 0x0003e00001177983 */ /* 0x000f280000100800 */
[----:B------:R-:W3:Y:S04]  /*12d20*/  LDL R22, [R1+0x3e4] ;  /* 0x0003e40001167983 */ /* 0x000ee80000100800 */
[----:B------:R-:W-:Y:S04]  /*12d30*/  STS.U16 [R244+UR4+0x8180], R194 ;  /* 0x008180c2f4007988 */ /* 0x000fe80008000404 */
[----:B------:R-:W-:Y:S04]  /*12d40*/  STS.U16 [R244+UR4+0x8580], R210 ;  /* 0x008580d2f4007988 */ /* 0x000fe80008000404 */
[----:B------:R-:W4:Y:S04]  /*12d50*/  LDL R21, [R1+0x3d8] ;  /* 0x0003d80001157983 */ /* 0x000f280000100800 */
[----:B------:R-:W4:Y:S04]  /*12d60*/  LDL R20, [R1+0x3dc] ;  /* 0x0003dc0001147983 */ /* 0x000f280000100800 */
[----:B------:R-:W4:Y:S04]  /*12d70*/  LDL R15, [R1+0x39c] ;  /* 0x00039c00010f7983 */ /* 0x000f280000100800 */
[----:B------:R-:W4:Y:S04]  /*12d80*/  LDL R14, [R1+0x3a0] ;  /* 0x0003a000010e7983 */ /* 0x000f280000100800 */
[----:B------:R-:W4:Y:S04]  /*12d90*/  LDL R19, [R1+0x394] ;  /* 0x0003940001137983 */ /* 0x000f280000100800 */
[----:B------:R-:W4:Y:S04]  /*12da0*/  LDL R18, [R1+0x398] ;  /* 0x0003980001127983 */ /* 0x000f280000100800 */
[----:B------:R-:W-:Y:S04]  /*12db0*/  STS.U16 [R244+UR4+0x8980], R209 ;  /* 0x008980d1f4007988 */ /* 0x000fe80008000404 */
[----:B------:R-:W4:Y:S04]  /*12dc0*/  LDL.LU R246, [R1+0x1d8] ;  /* 0x0001d80001f67983 */ /* 0x000f280000300800 */
        /* <DEDUP_REMOVED lines=24> */
[----:B------:R0:W-:Y:S04]  /*12f50*/  STS.U16 [R244+UR4+0xbd80], R196 ;  /* 0x00bd80c4f4007988 */ /* 0x0001e80008000404 */
[----:B------:R-:W4:Y:S04]  /*12f60*/  LDL.LU R247, [R1+0x150] ;  /* 0x0001500001f77983 */ /* 0x000f280000300800 */
[----:B0-----:R-:W4:Y:S04]  /*12f70*/  LDL.LU R244, [R1+0x164] ;  /* 0x0001640001f47983 */ /* 0x001f280000300800 */
[----:B------:R-:W4:Y:S04]  /*12f80*/  LDL.LU R241, [R1+0x154] ;  /* 0x0001540001f17983 */ /* 0x000f280000300800 */
        /* <DEDUP_REMOVED lines=25> */
[----:B------:R-:W4:Y:S01]  /*13120*/  LDL.LU R200, [R1+0x18] ;  /* 0x0000180001c87983 */ /* 0x000f220000300800 */
[----:B------:R-:W-:-:S03]  /*13130*/  PRMT R8, RZ, 0x7610, R8 ;  /* 0x00007610ff087816 */ /* 0x000fc60000000008 */
[----:B------:R-:W4:Y:S04]  /*13140*/  LDL.LU R199, [R1+0x10] ;  /* 0x0000100001c77983 */ /* 0x000f280000300800 */
[----:B------:R-:W4:Y:S04]  /*13150*/  LDL.LU R198, [R1+0x8] ;  /* 0x0000080001c67983 */ /* 0x000f280000300800 */
[----:B------:R-:W4:Y:S04]  /*13160*/  LDL.LU R197, [R1] ;  /* 0x0000000001c57983 */ /* 0x000f280000300800 */
[----:B------:R0:W-:Y:S04]  /*13170*/  STS.U16 [R3+UR4+0x8200], R195 ;  /* 0x008200c303007988 */ /* 0x0001e80008000404 */
[----:B------:R1:W-:Y:S04]  /*13180*/  STS.U16 [R3+UR4+0x8600], R211 ;  /* 0x008600d303007988 */ /* 0x0003e80008000404 */
[----:B------:R2:W-:Y:S04]  /*13190*/  STS.U16 [R3+UR4+0x8a00], R214 ;  /* 0x008a00d603007988 */ /* 0x0005e80008000404 */
[----:B0-----:R-:W4:Y:S04]  /*131a0*/  LDL.LU R195, [R1+0xe8] ;  /* 0x0000e80001c37983 */ /* 0x001f280000300800 */
[----:B-1----:R-:W4:Y:S04]  /*131b0*/  LDL.LU R211, [R1+0x114] ;  /* 0x0001140001d37983 */ /* 0x002f280000300800 */
[----:B--2---:R-:W2:Y:S04]  /*131c0*/  LDL.LU R214, [R1+0x168] ;  /* 0x0001680001d67983 */ /* 0x004ea80000300800 */
[----:B------:R0:W-:Y:S04]  /*131d0*/  STS.U16 [R3+UR4+0x8e00], R233 ;  /* 0x008e00e903007988 */ /* 0x0001e80008000404 */
[----:B------:R1:W-:Y:S04]  /*131e0*/  STS.U16 [R3+UR4+0x9200], R226 ;  /* 0x009200e203007988 */ /* 0x0003e80008000404 */
[----:B------:R3:W-:Y:S04]  /*131f0*/  STS.U16 [R3+UR4+0x9600], R219 ;  /* 0x009600db03007988 */ /* 0x0007e80008000404 */
[----:B0-----:R-:W2:Y:S04]  /*13200*/  LDL.LU R233, [R1+0x110] ;  /* 0x0001100001e97983 */ /* 0x001ea80000300800 */
[----:B-1----:R-:W2:Y:S04]  /*13210*/  LDL.LU R226, [R1+0x194] ;  /* 0x0001940001e27983 */ /* 0x002ea80000300800 */
[----:B---3--:R-:W3:Y:S04]  /*13220*/  LDL.LU R219, [R1+0x128] ;  /* 0x0001280001db7983 */ /* 0x008ee80000300800 */
[----:B------:R0:W-:Y:S04]  /*13230*/  STS.U16 [R3+UR4+0x9a00], R213 ;  /* 0x009a00d503007988 */ /* 0x0001e80008000404 */
[----:B------:R1:W3:Y:S04]  /*13240*/  @!P0 LDG.E.U16 R8, desc[UR6][R12.64] ;  /* 0x000000060c088981 */ /* 0x0002e8000c1e1500 */
[----:B0-----:R-:W3:Y:S04]  /*13250*/  LDL.LU R213, [R1+0x15c] ;  /* 0x00015c0001d57983 */ /* 0x001ee80000300800 */
[----:B------:R-:W2:Y:S01]  /*13260*/  LDL R17, [R1+0x38c] ;  /* 0x00038c0001117983 */ /* 0x000ea20000100800 */
[----:B-1----:R-:W-:-:S02]  /*13270*/  @!P0 IMAD.MOV.U32 R12, RZ, RZ, R22 ;  /* 0x000000ffff0c8224 */ /* 0x002fc400078e0016 */
[----:B----4-:R-:W-:Y:S01]  /*13280*/  @!P0 IMAD.MOV.U32 R13, RZ, RZ, R23 ;  /* 0x000000ffff0d8224 */ /* 0x010fe200078e0017 */
[----:B------:R-:W2:Y:S04]  /*13290*/  LDL R16, [R1+0x390] ;  /* 0x0003900001107983 */ /* 0x000ea80000100800 */
[----:B------:R-:W4:Y:S04]  /*132a0*/  LDL R23, [R1+0x35c] ;  /* 0x00035c0001177983 */ /* 0x000f280000100800 */
[----:B------:R-:W3:Y:S01]  /*132b0*/  LDL R22, [R1+0x360] ;  /* 0x0003600001167983 */ /* 0x000ee20000100800 */
[----:B------:R-:W-:-:S02]  /*132c0*/  PRMT R9, RZ, 0x7610, R9 ;  /* 0x00007610ff097816 */ /* 0x000fc40000000009 */
[----:B------:R-:W-:Y:S01]  /*132d0*/  PRMT R11, RZ, 0x7610, R11 ;  /* 0x00007610ff0b7816 */ /* 0x000fe2000000000b */
[----:B------:R-:W4:Y:S01]  /*132e0*/  LDL R153, [R1+0x34c] ;  /* 0x00034c0001997983 */ /* 0x000f220000100800 */
[----:B------:R-:W-:-:S03]  /*132f0*/  PRMT R10, RZ, 0x7610, R10 ;  /* 0x00007610ff0a7816 */ /* 0x000fc6000000000a */
[----:B------:R0:W4:Y:S04]  /*13300*/  @!P0 LDG.E.U16 R9, desc[UR6][R12.64] ;  /* 0x000000060c098981 */ /* 0x000128000c1e1500 */
[----:B------:R1:W4:Y:S04]  /*13310*/  @!P0 LDG.E.U16 R11, desc[UR6][R14.64] ;  /* 0x000000060e0b8981 */ /* 0x000328000c1e1500 */
[----:B------:R-:W4:Y:S01]  /*13320*/  LDL R152, [R1+0x350] ;  /* 0x0003500001987983 */ /* 0x000f220000100800 */
[----:B0-----:R-:W-:Y:S02]  /*13330*/  @!P0 IMAD.MOV.U32 R12, RZ, RZ, R20 ;  /* 0x000000ffff0c8224 */ /* 0x001fe400078e0014 */
[----:B------:R-:W-:Y:S01]  /*13340*/  @!P0 IMAD.MOV.U32 R13, RZ, RZ, R21 ;  /* 0x000000ffff0d8224 */ /* 0x000fe200078e0015 */
[----:B------:R-:W4:Y:S01]  /*13350*/  LDL R155, [R1+0x2dc] ;  /* 0x0002dc00019b7983 */ /* 0x000f220000100800 */
[----:B-1----:R-:W-:-:S02]  /*13360*/  @!P0 IMAD.MOV.U32 R14, RZ, RZ, R18 ;  /* 0x000000ffff0e8224 */ /* 0x002fc400078e0012 */
[----:B------:R-:W-:Y:S01]  /*13370*/  @!P0 IMAD.MOV.U32 R15, RZ, RZ, R19 ;  /* 0x000000ffff0f8224 */ /* 0x000fe200078e0013 */
[----:B------:R-:W4:Y:S04]  /*13380*/  LDL R18, [R1+0x358] ;  /* 0x0003580001127983 */ /* 0x000f280000100800 */
[----:B------:R-:W4:Y:S04]  /*13390*/  LDL R19, [R1+0x354] ;  /* 0x0003540001137983 */ /* 0x000f280000100800 */
[----:B------:R0:W4:Y:S04]  /*133a0*/  @!P0 LDG.E.U16 R10, desc[UR6][R12.64] ;  /* 0x000000060c0a8981 */ /* 0x000128000c1e1500 */
[----:B------:R-:W4:Y:S04]  /*133b0*/  LDL R154, [R1+0x2e0] ;  /* 0x0002e000019a7983 */ /* 0x000f280000100800 */
[----:B------:R-:W4:Y:S01]  /*133c0*/  LDL R21, [R1+0x31c] ;  /* 0x00031c0001157983 */ /* 0x000f220000100800 */
[----:B0-----:R-:W-:-:S03]  /*133d0*/  PRMT R13, RZ, 0x7610, R13 ;  /* 0x00007610ff0d7816 */ /* 0x001fc6000000000d */
[----:B------:R-:W4:Y:S04]  /*133e0*/  LDL R20, [R1+0x320] ;  /* 0x0003200001147983 */ /* 0x000f280000100800 */
        /* <DEDUP_REMOVED lines=10> */
[----:B--2---:R3:W2:Y:S02]  /*13490*/  @!P0 LDG.E.U16 R13, desc[UR6][R16.64] ;  /* 0x00000006100d8981 */ /* 0x0046a4000c1e1500 */
[----:B---3--:R-:W-:-:S02]  /*134a0*/  @!P0 IMAD.MOV.U32 R16, RZ, RZ, R22 ;  /* 0x000000ffff108224 */ /* 0x008fc400078e0016 */
[----:B----4-:R-:W-:Y:S01]  /*134b0*/  @!P0 IMAD.MOV.U32 R17, RZ, RZ, R23 ;  /* 0x000000ffff118224 */ /* 0x010fe200078e0017 */
[----:B------:R-:W3:Y:S04]  /*134c0*/  LDL R22, [R1+0x310] ;  /* 0x0003100001167983 */ /* 0x000ee80000100800 */
[----:B------:R-:W3:Y:S01]  /*134d0*/  LDL R23, [R1+0x30c] ;  /* 0x00030c0001177983 */ /* 0x000ee20000100800 */
[----:B------:R-:W-:-:S06]  /*134e0*/  PRMT R12, RZ, 0x7610, R12 ;  /* 0x00007610ff0c7816 */ /* 0x000fcc000000000c */
[----:B------:R0:W4:Y:S02]  /*134f0*/  @!P0 LDG.E.U16 R12, desc[UR6][R14.64] ;  /* 0x000000060e0c8981 */ /* 0x000124000c1e1500 */
[----:B0-----:R-:W-:Y:S02]  /*13500*/  PRMT R14, RZ, 0x7610, R14 ;  /* 0x00007610ff0e7816 */ /* 0x001fe4000000000e */
[----:B------:R-:W-:-:S04]  /*13510*/  PRMT R15, RZ, 0x7610, R15 ;  /* 0x00007610ff0f7816 */ /* 0x000fc8000000000f */
[----:B------:R0:W2:Y:S04]  /*13520*/  @!P0 LDG.E.U16 R14, desc[UR6][R16.64] ;  /* 0x00000006100e8981 */ /* 0x0000a8000c1e1500 */
[----:B------:R1:W4:Y:S01]  /*13530*/  @!P0 LDG.E.U16 R15, desc[UR6][R18.64] ;  /* 0x00000006120f8981 */ /* 0x000322000c1e1500 */
[----:B0-----:R-:W-:Y:S01]  /*13540*/  PRMT R16, RZ, 0x7610, R16 ;  /* 0x00007610ff107816 */ /* 0x001fe20000000010 */
[----:B-1----:R-:W-:Y:S02]  /*13550*/  @!P0 IMAD.MOV.U32 R18, RZ, RZ, R152 ;  /* 0x000000ffff128224 */ /* 0x002fe400078e0098 */
[----:B------:R-:W-:Y:S01]  /*13560*/  @!P0 IMAD.MOV.U32 R19, RZ, RZ, R153 ;  /* 0x000000ffff138224 */ /* 0x000fe200078e0099 */
[----:B------:R-:W2:Y:S04]  /*13570*/  LDL R152, [R1+0x2d8] ;  /* 0x0002d80001987983 */ /* 0x000ea80000100800 */
[----:B------:R0:W4:Y:S04]  /*13580*/  @!P0 LDG.E.U16 R16, desc[UR6][R18.64] ;  /* 0x0000000612108981 */ /* 0x000128000c1e1500 */
[----:B------:R-:W2:Y:S01]  /*13590*/  LDL R153, [R1+0x2d4] ;  /* 0x0002d40001997983 */ /* 0x000ea20000100800 */
[----:B0-----:R-:W-:-:S06]  /*135a0*/  PRMT R19, RZ, 0x7610, R19 ;  /* 0x00007610ff137816 */ /* 0x001fcc0000000013 */
[----:B---3--:R0:W3:Y:S02]  /*135b0*/  @!P0 LDG.E.U16 R19, desc[UR6][R22.64] ;  /* 0x0000000616138981 */ /* 0x0080e4000c1e1500 */
[----:B0-----:R-:W-:Y:S02]  /*135c0*/  @!P0 IMAD.MOV.U32 R22, RZ, RZ, R154 ;  /* 0x000000ffff168224 */ /* 0x001fe400078e009a */
[----:B------:R-:W-:Y:S01]  /*135d0*/  @!P0 IMAD.MOV.U32 R23, RZ, RZ, R155 ;  /* 0x000000ffff178224 */ /* 0x000fe200078e009b */
[----:B------:R-:W4:Y:S04]  /*135e0*/  LDL R154, [R1+0x2a0] ;  /* 0x0002a000019a7983 */ /* 0x000f280000100800 */
[----:B------:R-:W4:Y:S01]  /*135f0*/  LDL R155, [R1+0x29c] ;  /* 0x00029c00019b7983 */ /* 0x000f220000100800 */
[----:B------:R-:W-:-:S02]  /*13600*/  PRMT R17, RZ, 0x7610, R17 ;  /* 0x00007610ff117816 */ /* 0x000fc40000000011 */
[----:B------:R-:W-:-:S04]  /*13610*/  PRMT R18, RZ, 0x7610, R18 ;  /* 0x00007610ff127816 */ /* 0x000fc80000000012 */
[----:B------:R0:W3:Y:S02]  /*13620*/  @!P0 LDG.E.U16 R17, desc[UR6][R20.64] ;  /* 0x0000000614118981 */ /* 0x0000e4000c1e1500 */
[----:B0-----:R-:W-:Y:S02]  /*13630*/  @!P0 IMAD.MOV.U32 R20, RZ, RZ, R156 ;  /* 0x000000ffff148224 */ /* 0x001fe400078e009c */
[----:B------:R-:W-:Y:S01]  /*13640*/  @!P0 IMAD.MOV.U32 R21, RZ, RZ, R157 ;  /* 0x000000ffff158224 */ /* 0x000fe200078e009d */
[----:B------:R-:W3:Y:S04]  /*13650*/  LDL R156, [R1+0x290] ;  /* 0x00029000019c7983 */ /* 0x000ee80000100800 */
[----:B------:R0:W3:Y:S04]  /*13660*/  @!P0 LDG.E.U16 R18, desc[UR6][R20.64] ;  /* 0x0000000614128981 */ /* 0x0000e8000c1e1500 */
[----:B------:R-:W3:Y:S01]  /*13670*/  LDL R157, [R1+0x28c] ;  /* 0x00028c00019d7983 */ /* 0x000ee20000100800 */
[----:B0-----:R-:W-:-:S02]  /*13680*/  PRMT R20, RZ, 0x7610, R20 ;  /* 0x00007610ff147816 */ /* 0x001fc40000000014 */
[----:B------:R-:W-:-:S04]  /*13690*/  PRMT R21, RZ, 0x7610, R21 ;  /* 0x00007610ff157816 */ /* 0x000fc80000000015 */
[----:B------:R0:W3:Y:S04]  /*136a0*/  @!P0 LDG.E.U16 R20, desc[UR6][R22.64] ;  /* 0x0000000616148981 */ /* 0x0000e8000c1e1500 */
[----:B--2---:R1:W2:Y:S01]  /*136b0*/  @!P0 LDG.E.U16 R21, desc[UR6][R152.64] ;  /* 0x0000000698158981 */ /* 0x0042a2000c1e1500 */
[----:B0-----:R-:W-:Y:S01]  /*136c0*/  PRMT R23, RZ, 0x7610, R23 ;  /* 0x00007610ff177816 */ /* 0x001fe20000000017 */
[----:B-1----:R-:W-:Y:S02]  /*136d0*/  @!P0 IMAD.MOV.U32 R152, RZ, RZ, R158 ;  /* 0x000000ffff988224 */ /* 0x002fe400078e009e */
[----:B------:R-:W-:Y:S01]  /*136e0*/  @!P0 IMAD.MOV.U32 R153, RZ, RZ, R159 ;  /* 0x000000ffff998224 */ /* 0x000fe200078e009f */
[----:B------:R-:W2:Y:S04]  /*136f0*/  LDL R158, [R1+0x258] ;  /* 0x00025800019e7983 */ /* 0x000ea80000100800 */
[----:B------:R-:W2:Y:S04]  /*13700*/  LDL R159, [R1+0x254] ;  /* 0x00025400019f7983 */ /* 0x000ea80000100800 */
[----:B----4-:R0:W4:Y:S02]  /*13710*/  @!P0 LDG.E.U16 R23, desc[UR6][R154.64] ;  /* 0x000000069a178981 */ /* 0x010124000c1e1500 */
[----:B0-----:R-:W-:-:S02]  /*13720*/  @!P0 IMAD.MOV.U32 R154, RZ, RZ, R160 ;  /* 0x000000ffff9a8224 */ /* 0x001fc400078e00a0 */
[----:B------:R-:W-:Y:S01]  /*13730*/  @!P0 IMAD.MOV.U32 R155, RZ, RZ, R161 ;  /* 0x000000ffff9b8224 */ /* 0x000fe200078e00a1 */
[----:B------:R-:W4:Y:S04]  /*13740*/  LDL R160, [R1+0x228] ;  /* 0x0002280001a07983 */ /* 0x000f280000100800 */
[----:B------:R-:W4:Y:S01]  /*13750*/  LDL R161, [R1+0x224] ;  /* 0x0002240001a17983 */ /* 0x000f220000100800 */
[----:B------:R-:W-:-:S06]  /*13760*/  PRMT R22, RZ, 0x7610, R22 ;  /* 0x00007610ff167816 */ /* 0x000fcc0000000016 */
[----:B------:R0:W4:Y:S02]  /*13770*/  @!P0 LDG.E.U16 R22, desc[UR6][R152.64] ;  /* 0x0000000698168981 */ /* 0x000124000c1e1500 */
[----:B0-----:R-:W-:Y:S02]  /*13780*/  PRMT R152, RZ, 0x7610, R152 ;  /* 0x00007610ff987816 */ /* 0x001fe40000000098 */
[----:B------:R-:W-:-:S04]  /*13790*/  PRMT R153, RZ, 0x7610, R153 ;  /* 0x00007610ff997816 */ /* 0x000fc80000000099 */
[----:B------:R0:W4:Y:S04]  /*137a0*/  @!P0 LDG.E.U16 R152, desc[UR6][R154.64] ;  /* 0x000000069a988981 */ /* 0x000128000c1e1500 */
[----:B---3--:R1:W3:Y:S01]  /*137b0*/  @!P0 LDG.E.U16 R153, desc[UR6][R156.64] ;  /* 0x000000069c998981 */ /* 0x0082e2000c1e1500 */
[----:B0-----:R-:W-:Y:S02]  /*137c0*/  PRMT R154, RZ, 0x7610, R154 ;  /* 0x00007610ff9a7816 */ /* 0x001fe4000000009a */
[----:B------:R-:W-:Y:S01]  /*137d0*/  PRMT R155, RZ, 0x7610, R155 ;  /* 0x00007610ff9b7816 */ /* 0x000fe2000000009b */
[----:B-1----:R-:W-:Y:S02]  /*137e0*/  @!P0 IMAD.MOV.U32 R156, RZ, RZ, R162 ;  /* 0x000000ffff9c8224 */ /* 0x002fe400078e00a2 */
[----:B------:R-:W-:Y:S01]  /*137f0*/  @!P0 IMAD.MOV.U32 R157, RZ, RZ, R163 ;  /* 0x000000ffff9d8224 */ /* 0x000fe200078e00a3 */
[----:B------:R-:W3:Y:S04]  /*13800*/  LDL R162, [R1+0x218] ;  /* 0x0002180001a27983 */ /* 0x000ee80000100800 */
[----:B------:R0:W3:Y:S04]  /*13810*/  @!P0 LDG.E.U16 R154, desc[UR6][R156.64] ;  /* 0x000000069c9a8981 */ /* 0x0000e8000c1e1500 */
[----:B--2---:R1:W2:Y:S04]  /*13820*/  @!P0 LDG.E.U16 R155, desc[UR6][R158.64] ;  /* 0x000000069e9b8981 */ /* 0x0042a8000c1e1500 */
[----:B------:R-:W3:Y:S01]  /*13830*/  LDL R163, [R1+0x214] ;  /* 0x0002140001a37983 */ /* 0x000ee20000100800 */
[----:B0-----:R-:W-:-:S03]  /*13840*/  PRMT R157, RZ, 0x7610, R157 ;  /* 0x00007610ff9d7816 */ /* 0x001fc6000000009d */
[----:B------:R-:W1:Y:S04]  /*13850*/  LDL R158, [R1+0x24c] ;  /* 0x00024c00019e7983 */ /* 0x000e680000100800 */
[----:B------:R-:W1:Y:S04]  /*13860*/  LDL R159, [R1+0x250] ;  /* 0x00025000019f7983 */ /* 0x000e680000100800 */
[----:B----4-:R-:W4:Y:S04]  /*13870*/  @!P0 LDG.E.U16 R157, desc[UR6][R160.64] ;  /* 0x00000006a09d8981 */ /* 0x010f28000c1e1500 */
[----:B------:R-:W2:Y:S04]  /*13880*/  LDL R160, [R1+0x21c] ;  /* 0x00021c0001a07983 */ /* 0x000ea80000100800 */
[----:B------:R-:W2:Y:S01]  /*13890*/  LDL R161, [R1+0x220] ;  /* 0x0002200001a17983 */ /* 0x000ea20000100800 */
[----:B------:R-:W-:-:S02]  /*138a0*/  PRMT R156, RZ, 0x7610, R156 ;  /* 0x00007610ff9c7816 */ /* 0x000fc4000000009c */
[----:B-1----:R-:W-:-:S04]  /*138b0*/  @!P0 LOP3.LUT R159, R159, R158, RZ, 0x3c, !PT ;  /* 0x0000009e9f9f8212 */ /* 0x002fc800078e3cff */
[----:B------:R-:W-:-:S04]  /*138c0*/  @!P0 LOP3.LUT R158, R159, R158, RZ, 0x3c, !PT ;  /* 0x0000009e9f9e8212 */ /* 0x000fc800078e3cff */
[----:B------:R-:W-:-:S05]  /*138d0*/  @!P0 LOP3.LUT R159, R159, R158, RZ, 0x3c, !PT ;  /* 0x0000009e9f9f8212 */ /* 0x000fca00078e3cff */
[----:B------:R0:W4:Y:S02]  /*138e0*/  @!P0 LDG.E.U16 R156, desc[UR6][R158.64] ;  /* 0x000000069e9c8981 */ /* 0x000124000c1e1500 */
[----:B0-----:R-:W-:Y:S02]  /*138f0*/  PRMT R158, RZ, 0x7610, R158 ;  /* 0x00007610ff9e7816 */ /* 0x001fe4000000009e */
[----:B--2---:R-:W-:-:S04]  /*13900*/  @!P0 LOP3.LUT R161, R161, R160, RZ, 0x3c, !PT ;  /* 0x000000a0a1a18212 */ /* 0x004fc800078e3cff */
[----:B------:R-:W-:-:S04]  /*13910*/  @!P0 LOP3.LUT R160, R161, R160, RZ, 0x3c, !PT ;  /* 0x000000a0a1a08212 */ /* 0x000fc800078e3cff */
[----:B------:R-:W-:-:S05]  /*13920*/  @!P0 LOP3.LUT R161, R161, R160, RZ, 0x3c, !PT ;  /* 0x000000a0a1a18212 */ /* 0x000fca00078e3cff */
[----:B------:R0:W2:Y:S02]  /*13930*/  @!P0 LDG.E.U16 R158, desc[UR6][R160.64] ;  /* 0x00000006a09e8981 */ /* 0x0000a4000c1e1500 */
[----:B0-----:R-:W-:-:S06]  /*13940*/  PRMT R161, RZ, 0x7610, R161 ;  /* 0x00007610ffa17816 */ /* 0x001fcc00000000a1 */
[----:B------:R0:W2:Y:S04]  /*13950*/  @!P0 LDG.E.U16 R161, desc[UR6][R164.64] ;  /* 0x00000006a4a18981 */ /* 0x0000a8000c1e1500 */
[----:B------:R-:W0:Y:S01]  /*13960*/  LDL R165, [R1+0x1e0] ;  /* 0x0001e00001a57983 */ /* 0x000e220000100800 */
[----:B------:R-:W-:-:S06]  /*13970*/  PRMT R159, RZ, 0x7610, R159 ;  /* 0x00007610ff9f7816 */ /* 0x000fcc000000009f */
[----:B---3--:R1:W3:Y:S04]  /*13980*/  @!P0 LDG.E.U16 R159, desc[UR6][R162.64] ;  /* 0x00000006a29f8981 */ /* 0x0082e8000c1e1500 */
[----:B------:R-:W1:Y:S04]  /*13990*/  LDL R162, [R1+0x20c] ;  /* 0x00020c0001a27983 */ /* 0x000e680000100800 */
[----:B------:R-:W1:Y:S04]  /*139a0*/  LDL R163, [R1+0x210] ;  /* 0x0002100001a37983 */ /* 0x000e680000100800 */
[----:B------:R4:W-:Y:S01]  /*139b0*/  STL [R1+0x898], R6 ;  /* 0x0008980601007387 */ /* 0x0009e20000100800 */
[----:B0-----:R-:W-:-:S02]  /*139c0*/  @!P0 IMAD.MOV.U32 R164, RZ, RZ, R165 ;  /* 0x000000ffffa48224 */ /* 0x001fc400078e00a5 */
[----:B------:R-:W-:Y:S02]  /*139d0*/  @!P0 IMAD.MOV.U32 R165, RZ, RZ, R6 ;  /* 0x000000ffffa58224 */ /* 0x000fe400078e0006 */
[----:B----4-:R-:W4:Y:S01]  /*139e0*/  LDL.LU R6, [R1+0x1d0] ;  /* 0x0001d00001067983 */ /* 0x010f220000300800 */
[----:B------:R-:W-:Y:S02]  /*139f0*/  PRMT R160, RZ, 0x7610, R160 ;  /* 0x00007610ffa07816 */ /* 0x000fe400000000a0 */
[----:B-1----:R-:W-:-:S04]  /*13a00*/  @!P0 LOP3.LUT R163, R163, R162, RZ, 0x3c, !PT ;  /* 0x000000a2a3a38212 */ /* 0x002fc800078e3cff */
[----:B------:R-:W-:-:S04]  /*13a10*/  @!P0 LOP3.LUT R162, R163, R162, RZ, 0x3c, !PT ;  /* 0x000000a2a3a28212 */ /* 0x000fc800078e3cff */
[----:B------:R-:W-:-:S05]  /*13a20*/  @!P0 LOP3.LUT R163, R163, R162, RZ, 0x3c, !PT ;  /* 0x000000a2a3a38212 */ /* 0x000fca00078e3cff */
[----:B------:R0:W3:Y:S02]  /*13a30*/  @!P0 LDG.E.U16 R160, desc[UR6][R162.64] ;  /* 0x00000006a2a08981 */ /* 0x0000e4000c1e1500 */
[----:B0-----:R-:W-:Y:S02]  /*13a40*/  PRMT R162, RZ, 0x7610, R162 ;  /* 0x00007610ffa27816 */ /* 0x001fe400000000a2 */
[----:B------:R-:W-:-:S04]  /*13a50*/  PRMT R163, RZ, 0x7610, R163 ;  /* 0x00007610ffa37816 */ /* 0x000fc800000000a3 */
[----:B------:R0:W3:Y:S01]  /*13a60*/  @!P0 LDG.E.U16 R162, desc[UR6][R164.64] ;  /* 0x00000006a4a28981 */ /* 0x0000e2000c1e1500 */
[----:B------:R-:W-:Y:S01]  /*13a70*/  PRMT R166, RZ, 0x7610, R166 ;  /* 0x00007610ffa67816 */ /* 0x000fe200000000a6 */
[----:B0-----:R-:W-:Y:S02]  /*13a80*/  @!P0 IMAD.MOV.U32 R164, RZ, RZ, R246 ;  /* 0x000000ffffa48224 */ /* 0x001fe400078e00f6 */
[----:B------:R-:W-:-:S05]  /*13a90*/  @!P0 IMAD.MOV.U32 R165, RZ, RZ, R239 ;  /* 0x000000ffffa58224 */ /* 0x000fca00078e00ef */
[----:B------:R0:W3:Y:S01]  /*13aa0*/  @!P0 LDG.E.U16 R163, desc[UR6][R164.64] ;  /* 0x00000006a4a38981 */ /* 0x0000e2000c1e1500 */
[----:B------:R-:W-:Y:S01]  /*13ab0*/  PRMT R167, RZ, 0x7610, R167 ;  /* 0x00007610ffa77816 */ /* 0x000fe200000000a7 */
[----:B0-----:R-:W-:Y:S01]  /*13ac0*/  @!P0 IMAD.MOV.U32 R165, RZ, RZ, R252 ;  /* 0x000000ffffa58224 */ /* 0x001fe200078e00fc */
[----:B------:R-:W-:Y:S02]  /*13ad0*/  PRMT R168, RZ, 0x7610, R168 ;  /* 0x00007610ffa87816 */ /* 0x000fe400000000a8 */
[----:B------:R-:W-:Y:S02]  /*13ae0*/  PRMT R169, RZ, 0x7610, R169 ;  /* 0x00007610ffa97816 */ /* 0x000fe400000000a9 */
[----:B------:R-:W-:Y:S02]  /*13af0*/  PRMT R170, RZ, 0x7610, R170 ;  /* 0x00007610ffaa7816 */ /* 0x000fe400000000aa */
[----:B------:R-:W-:Y:S02]  /*13b00*/  PRMT R171, RZ, 0x7610, R171 ;  /* 0x00007610ffab7816 */ /* 0x000fe400000000ab */
[----:B------:R-:W-:-:S02]  /*13b10*/  PRMT R172, RZ, 0x7610, R172 ;  /* 0x00007610ffac7816 */ /* 0x000fc400000000ac */
[----:B------:R-:W-:Y:S02]  /*13b20*/  PRMT R173, RZ, 0x7610, R173 ;  /* 0x00007610ffad7816 */ /* 0x000fe400000000ad */
        /* <DEDUP_REMOVED lines=20> */
[----:B------:R-:W-:Y:S01]  /*13c70*/  PRMT R194, RZ, 0x7610, R194 ;  /* 0x00007610ffc27816 */ /* 0x000fe200000000c2 */
[----:B----4-:R-:W-:-:S05]  /*13c80*/  @!P0 IMAD.MOV.U32 R164, RZ, RZ, R6 ;  /* 0x000000ffffa48224 */ /* 0x010fca00078e0006 */
[----:B------:R0:W4:Y:S02]  /*13c90*/  @!P0 LDG.E.U16 R166, desc[UR6][R164.64] ;  /* 0x00000006a4a68981 */ /* 0x000124000c1e1500 */
[----:B0-----:R-:W-:Y:S02]  /*13ca0*/  @!P0 IMAD.MOV.U32 R164, RZ, RZ, R236 ;  /* 0x000000ffffa48224 */ /* 0x001fe400078e00ec */
[----:B------:R-:W-:-:S05]  /*13cb0*/  @!P0 IMAD.MOV.U32 R165, RZ, RZ, R248 ;  /* 0x000000ffffa58224 */ /* 0x000fca00078e00f8 */
[----:B------:R0:W3:Y:S02]  /*13cc0*/  @!P0 LDG.E.U16 R167, desc[UR6][R164.64] ;  /* 0x00000006a4a78981 */ /* 0x0000e4000c1e1500 */
[----:B0-----:R-:W-:Y:S02]  /*13cd0*/  @!P0 IMAD.MOV.U32 R164, RZ, RZ, R230 ;  /* 0x000000ffffa48224 */ /* 0x001fe400078e00e6 */
[----:B------:R-:W-:-:S05]  /*13ce0*/  @!P0 IMAD.MOV.U32 R165, RZ, RZ, R251 ;  /* 0x000000ffffa58224 */ /* 0x000fca00078e00fb */
[----:B------:R0:W4:Y:S02]  /*13cf0*/  @!P0 LDG.E.U16 R168, desc[UR6][R164.64] ;  /* 0x00000006a4a88981 */ /* 0x000124000c1e1500 */
        /* <DEDUP_REMOVED lines=77> */
[----:B------:R-:W4:Y:S04]  /*141d0*/  @!P0 LDG.E.U16 R194, desc[UR6][R164.64] ;  /* 0x00000006a4c28981 */ /* 0x000f28000c1e1500 */
[----:B------:R-:W-:Y:S04]  /*141e0*/  STS.U16 [R3+UR4+0x9e00], R157 ;  /* 0x009e009d03007988 */ /* 0x000fe80008000404 */
[----:B--2---:R-:W-:Y:S04]  /*141f0*/  STS.U16 [R3+UR4+0xa200], R161 ;  /* 0x00a200a103007988 */ /* 0x004fe80008000404 */
[----:B---3--:R-:W-:Y:S04]  /*14200*/  STS.U16 [R3+UR4+0xa600], R167 ;  /* 0x00a600a703007988 */ /* 0x008fe80008000404 */
[----:B----4-:R-:W-:Y:S04]  /*14210*/  STS.U16 [R3+UR4+0xaa00], R171 ;  /* 0x00aa00ab03007988 */ /* 0x010fe80008000404 */
[----:B------:R-:W-:Y:S04]  /*14220*/  STS.U16 [R3+UR4+0xae00], R173 ;  /* 0x00ae00ad03007988 */ /* 0x000fe80008000404 */
[----:B------:R-:W-:Y:S04]  /*14230*/  STS.U16 [R3+UR4+0xb200], R174 ;  /* 0x00b200ae03007988 */ /* 0x000fe80008000404 */
[----:B------:R-:W-:Y:S04]  /*14240*/  STS.U16 [R3+UR4+0xb600], R175 ;  /* 0x00b600af03007988 */ /* 0x000fe80008000404 */
[----:B------:R-:W-:Y:S04]  /*14250*/  STS.U16 [R3+UR4+0xba00], R176 ;  /* 0x00ba00b003007988 */ /* 0x000fe80008000404 */
        /* <DEDUP_REMOVED lines=15> */
[----:B------:R-:W-:Y:S01]  /*14350*/  STS.U16 [R7+UR4+0xba80], R182 ;  /* 0x00ba80b607007988 */ /* 0x000fe20008000404 */
[----:B------:R-:W-:-:S03]  /*14360*/  UMOV UR37, 0x40000040 ;  /* 0x4000004000257882 */ /* 0x000fc60000000000 */
[----:B0-----:R-:W2:Y:S04]  /*14370*/  LDL.LU R3, [R1+0x8b0] ;  /* 0x0008b00001037983 */ /* 0x001ea80000300800 */
        /* <DEDUP_REMOVED lines=31> */
[----:B0-----:R-:W4:Y:S04]  /*14570*/  LDL.LU R2, [R1+0x8a8] ;  /* 0x0008a80001027983 */ /* 0x001f280000300800 */
[----:B------:R-:W2:Y:S04]  /*14580*/  LDL.LU R167, [R1+0x824] ;  /* 0x0008240001a77983 */ /* 0x000ea80000300800 */
[----:B------:R-:W3:Y:S04]  /*14590*/  LDL.LU R161, [R1+0x820] ;  /* 0x0008200001a17983 */ /* 0x000ee80000300800 */
[----:B------:R-:W-:Y:S04]  /*145a0*/  STS.U16 [R5+UR4+0xb780], R192 ;  /* 0x00b780c005007988 */ /* 0x000fe80008000404 */
[----:B------:R-:W4:Y:S04]  /*145b0*/  LDL.LU R157, [R1+0x81c] ;  /* 0x00081c00019d7983 */ /* 0x000f280000300800 */
[----:B------:R-:W2:Y:S04]  /*145c0*/  LDL.LU R164, [R1+0x818] ;  /* 0x0008180001a47983 */ /* 0x000ea80000300800 */
[----:B------:R-:W3:Y:S04]  /*145d0*/  LDL.LU R165, [R1+0x814] ;  /* 0x0008140001a57983 */ /* 0x000ee80000300800 */
[----:B------:R-:W-:Y:S04]  /*145e0*/  STS.U16 [R5+UR4+0xbb80], R193 ;  /* 0x00bb80c105007988 */ /* 0x000fe80008000404 */
[----:B------:R0:W-:Y:S01]  /*145f0*/  STS.U16 [R5+UR4+0xbf80], R194 ;  /* 0x00bf80c205007988 */ /* 0x0001e20008000404 */
[----:B------:R1:W-:Y:S06]  /*14600*/  MEMBAR.ALL.CTA ;  /* 0x0000000000007992 */ /* 0x0003ec0000008000 */
[----:B-1----:R-:W1:Y:S04]  /*14610*/  FENCE.VIEW.ASYNC.S ;  /* 0x00000000000073c6 */ /* 0x002e680000000000 */
[----:B0-----:R-:W3:Y:S04]  /*14620*/  LDL.LU R5, [R1+0x8a4] ;  /* 0x0008a40001057983 */ /* 0x001ee80000300800 */
[----:B------:R-:W3:Y:S04]  /*14630*/  LDL R9, [R1+0x844] ;  /* 0x0008440001097983 */ /* 0x000ee80000100800 */
[----:B------:R-:W3:Y:S01]  /*14640*/  LDL.LU R171, [R1+0x7f4] ;  /* 0x0007f40001ab7983 */ /* 0x000ee20000300800 */
[----:B-1----:R-:W-:Y:S06]  /*14650*/  BAR.SYNC.DEFER_BLOCKING 0x0 ;  /* 0x0000000000007b1d */ /* 0x002fec0000010000 */
[----:B------:R-:W-:-:S06]  /*14660*/  WARPGROUP.ARRIVE ;  /* 0x00000000000079c5 */ /* 0x000fcc0000000000 */
[----:B------:R-:W-:-:S12]  /*14670*/  HGMMA.64x128x16.F32.BF16 R88, gdesc[UR36].tnspA, R88 ;  /* 0x21e00000245879f0 */ /* 0x000fd80008701858 */
[----:B------:R-:W-:-:S12]  /*14680*/  HGMMA.64x128x16.F32.BF16 R88, gdesc[UR8].tnspA, R88 ;  /* 0x21e00000085879f0 */ /* 0x000fd80008701858 */
[----:B------:R-:W-:-:S12]  /*14690*/  HGMMA.64x128x16.F32.BF16 R88, gdesc[UR12].tnspA, R88 ;  /* 0x21e000000c5879f0 */ /* 0x000fd80008701858 */
[----:B------:R-:W-:-:S12]  /*146a0*/  HGMMA.64x128x16.F32.BF16 R88, gdesc[UR16].tnspA, R88 ;  /* 0x21e00000105879f0 */ /* 0x000fd80008701858 */
[----:B------:R-:W-:-:S12]  /*146b0*/  HGMMA.64x128x16.F32.BF16 R88, gdesc[UR20].tnspA, R88 ;  /* 0x21e00000145879f0 */ /* 0x000fd80008701858 */
[----:B------:R-:W-:Y:S01]  /*146c0*/  HGMMA.64x128x16.F32.BF16 R88, gdesc[UR24].tnspA, R88 ;  /* 0x21e00000185879f0 */ /* 0x000fe20008701858 */
[----:B------:R-:W-:-:S11]  /*146d0*/  UIADD3.64 UR48, UR8, 0x380, URZ ;  /* 0x0000038008307897 */ /* 0x000fd6000fffe03f */
[----:B------:R-:W-:Y:S01]  /*146e0*/  HGMMA.64x128x16.F32.BF16 R88, gdesc[UR28].tnspA, R88 ;  /* 0x21e000001c5879f0 */ /* 0x000fe20008701858 */
[----:B------:R-:W-:Y:S01]  /*146f0*/  UMOV UR50, UR38 ;  /* 0x0000002600327c82 */ /* 0x000fe20008000000 */
[----:B------:R-:W-:Y:S01]  /*14700*/  UMOV UR51, UR39 ;  /* 0x0000002700337c82 */ /* 0x000fe20008000000 */
[----:B------:R-:W-:-:S09]  /*14710*/  UIADD3.64 UR52, UR8, 0x400, URZ ;  /* 0x0000040008347897 */ /* 0x000fd2000fffe03f */
[----:B------:R-:W-:-:S12]  /*14720*/  HGMMA.64x128x16.F32.BF16 R88, gdesc[UR32].tnspA, R88 ;  /* 0x21e00000205879f0 */ /* 0x000fd80008701858 */
[----:B------:R-:W-:Y:S01]  /*14730*/  HGMMA.64x128x16.F32.BF16 R24, gdesc[UR48].tnspA, R24 ;  /* 0x21e00000301879f0 */ /* 0x000fe20008701818 */
[----:B------:R-:W-:Y:S01]  /*14740*/  UMOV UR54, UR10 ;  /* 0x0000000a00367c82 */ /* 0x000fe20008000000 */
[----:B------:R-:W-:Y:S01]  /*14750*/  UMOV UR55, UR11 ;  /* 0x0000000b00377c82 */ /* 0x000fe20008000000 */
[----:B------:R-:W-:-:S09]  /*14760*/  UIADD3.64 UR56, UR8, 0x480, URZ ;  /* 0x0000048008387897 */ /* 0x000fd2000fffe03f */
[----:B------:R-:W-:Y:S01]  /*14770*/  HGMMA.64x128x16.F32.BF16 R24, gdesc[UR52].tnspA, R24 ;  /* 0x21e00000341879f0 */ /* 0x000fe20008701818 */
[----:B------:R-:W-:Y:S01]  /*14780*/  UMOV UR58, UR14 ;  /* 0x0000000e003a7c82 */ /* 0x000fe20008000000 */
[----:B------:R-:W-:Y:S01]  /*14790*/  UMOV UR59, UR15 ;  /* 0x0000000f003b7c82 */ /* 0x000fe20008000000 */
[----:B----4-:R-:W-:Y:S02]  /*147a0*/  R2UR UR53, R157 ;  /* 0x000000009d3572ca */ /* 0x010fe400000e0000 */
[----:B--2---:R-:W-:Y:S01]  /*147b0*/  R2UR UR52, R164 ;  /* 0x00000000a43472ca */ /* 0x004fe200000e0000 */
[----:B------:R-:W2:Y:S04]  /*147c0*/  LDL.LU R157, [R1+0x7dc] ;  /* 0x0007dc00019d7983 */ /* 0x000ea80000300800 */
[----:B------:R-:W4:Y:S01]  /*147d0*/  LDL.LU R164, [R1+0x7d4] ;  /* 0x0007d40001a47983 */ /* 0x000f220000300800 */
[----:B------:R-:W-:-:S02]  /*147e0*/  R2UR UR49, R167 ;  /* 0x00000000a73172ca */ /* 0x000fc400000e0000 */
[----:B---3--:R-:W-:Y:S01]  /*147f0*/  R2UR UR48, R161 ;  /* 0x00000000a13072ca */ /* 0x008fe200000e0000 */
[----:B------:R-:W-:Y:S01]  /*14800*/  HGMMA.64x128x16.F32.BF16 R24, gdesc[UR56].tnspA, R24 ;  /* 0x21e00000381879f0 */ /* 0x000fe20008701818 */
[----:B------:R-:W-:Y:S02]  /*14810*/  R2UR UR56, R5 ;  /* 0x00000000053872ca */ /* 0x000fe400000e0000 */
[----:B------:R-:W0:Y:S01]  /*14820*/  LDC R5, c[0x0][0x238] ;  /* 0x00008e00ff057b82 */ /* 0x000e220000000800 */
[----:B------:R-:W-:Y:S02]  /*14830*/  R2UR UR57, R165 ;  /* 0x00000000a53972ca */ /* 0x000fe400000e0000 */
[----:B------:R-:W3:Y:S04]  /*14840*/  LDL.LU R165, [R1+0x7cc] ;  /* 0x0007cc0001a57983 */ /* 0x000ee80000300800 */
[----:B------:R-:W3:Y:S04]  /*14850*/  LDL.LU R162, [R1+0x7f0] ;  /* 0x0007f00001a27983 */ /* 0x000ee80000300800 */
[----:B------:R-:W3:Y:S04]  /*14860*/  LDL.LU R158, [R1+0x7c4] ;  /* 0x0007c400019e7983 */ /* 0x000ee80000300800 */
[----:B------:R-:W3:Y:S04]  /*14870*/  LDL.LU R154, [R1+0x7e8] ;  /* 0x0007e800019a7983 */ /* 0x000ee80000300800 */
[----:B------:R-:W3:Y:S04]  /*14880*/  LDL.LU R23, [R1+0x7bc] ;  /* 0x0007bc0001177983 */ /* 0x000ee80000300800 */
[----:B------:R-:W3:Y:S01]  /*14890*/  LDL.LU R20, [R1+0x7e0] ;  /* 0x0007e00001147983 */ /* 0x000ee20000300800 */
[----:B0-----:R-:W-:-:S03]  /*148a0*/  IMAD.SHL.U32 R5, R5, 0x80, RZ ;  /* 0x0000008005057824 */ /* 0x001fc600078e00ff */
[----:B------:R-:W3:Y:S01]  /*148b0*/  LDL.LU R14, [R1+0x7b4] ;  /* 0x0007b400010e7983 */ /* 0x000ee20000300800 */
[----:B------:R-:W-:-:S03]  /*148c0*/  IMAD.SHL.U32 R5, R5, 0x2, RZ ;  /* 0x0000000205057824 */ /* 0x000fc600078e00ff */
[----:B------:R-:W3:Y:S02]  /*148d0*/  LDL.LU R167, [R1+0x7d8] ;  /* 0x0007d80001a77983 */ /* 0x000ee40000300800 */
[-C--:B------:R-:W-:Y:S02]  /*148e0*/  IADD3 R3, P4, R3, R5.reuse, RZ ;  /* 0x0000000503037210 */ /* 0x080fe40007f9e0ff */
[----:B------:R-:W3:Y:S01]  /*148f0*/  LDL.LU R11, [R1+0x7ac] ;  /* 0x0007ac00010b7983 */ /* 0x000ee20000300800 */
[----:B------:R-:W-:-:S03]  /*14900*/  IADD3 R171, P3, R171, R5, RZ ;  /* 0x00000005abab7210 */ /* 0x000fc60007f7e0ff */
[----:B------:R-:W3:Y:S01]  /*14910*/  LDL.LU R8, [R1+0x7d0] ;  /* 0x0007d00001087983 */ /* 0x000ee20000300800 */
[----:B------:R-:W-:-:S03]  /*14920*/  IADD3 R4, P5, R4, R5, RZ ;  /* 0x0000000504047210 */ /* 0x000fc60007fbe0ff */
[----:B------:R-:W3:Y:S04]  /*14930*/  LDL.LU R177, [R1+0x7a4] ;  /* 0x0007a40001b17983 */ /* 0x000ee80000300800 */
[----:B------:R-:W3:Y:S04]  /*14940*/  LDL.LU R176, [R1+0x7c8] ;  /* 0x0007c80001b07983 */ /* 0x000ee80000300800 */
[----:B------:R-:W3:Y:S04]  /*14950*/  LDL.LU R161, [R1+0x79c] ;  /* 0x00079c0001a17983 */ /* 0x000ee80000300800 */
[----:B------:R0:W-:Y:S04]  /*14960*/  STL [R1+0x7ec], R3 ;  /* 0x0007ec0301007387 */ /* 0x0001e80000100800 */
[----:B0-----:R-:W3:Y:S04]  /*14970*/  LDL.LU R3, [R1+0x8a0] ;  /* 0x0008a00001037983 */ /* 0x001ee80000300800 */
[----:B------:R-:W-:Y:S04]  /*14980*/  STL [R1+0x7f4], R171 ;  /* 0x0007f4ab01007387 */ /* 0x000fe80000100800 */
[----:B------:R0:W-:Y:S04]  /*14990*/  STL [R1+0x7e4], R4 ;  /* 0x0007e40401007387 */ /* 0x0001e80000100800 */
[----:B0-----:R-:W3:Y:S04]  /*149a0*/  LDL.LU R4, [R1+0x89c] ;  /* 0x00089c0001047983 */ /* 0x001ee80000300800 */
[----:B------:R-:W3:Y:S04]  /*149b0*/  LDL.LU R17, [R1+0x7c0] ;  /* 0x0007c00001117983 */ /* 0x000ee80000300800 */
[----:B------:R-:W3:Y:S01]  /*149c0*/  LDL.LU R175, [R1+0x794] ;  /* 0x0007940001af7983 */ /* 0x000ee20000300800 */
[----:B------:R-:W-:-:S02]  /*149d0*/  IADD3 R7, P2, R7, R5, RZ ;  /* 0x0000000507077210 */ /* 0x000fc40007f5e0ff */
[-C--:B--2---:R-:W-:Y:S02]  /*149e0*/  IADD3 R157, P6, R157, R5.reuse, RZ ;  /* 0x000000059d9d7210 */ /* 0x084fe40007fde0ff */
[----:B----4-:R-:W-:-:S03]  /*149f0*/  IADD3 R164, P1, R164, R5, RZ ;  /* 0x00000005a4a47210 */ /* 0x010fc60007f3e0ff */
[----:B------:R0:W-:Y:S04]  /*14a00*/  STL [R1+0x7dc], R157 ;  /* 0x0007dc9d01007387 */ /* 0x0001e80000100800 */
[----:B------:R-:W2:Y:S04]  /*14a10*/  LDL.LU R174, [R1+0x7b8] ;  /* 0x0007b80001ae7983 */ /* 0x000ea80000300800 */
[----:B------:R1:W-:Y:S04]  /*14a20*/  STL [R1+0x7d4], R164 ;  /* 0x0007d4a401007387 */ /* 0x0003e80000100800 */
[----:B0-----:R-:W4:Y:S04]  /*14a30*/  LDL.LU R157, [R1+0x78c] ;  /* 0x00078c00019d7983 */ /* 0x001f280000300800 */
[----:B------:R-:W4:Y:S04]  /*14a40*/  LDL.LU R173, [R1+0x7b0] ;  /* 0x0007b00001ad7983 */ /* 0x000f280000300800 */
[----:B------:R-:W4:Y:S04]  /*14a50*/  LDL.LU R171, [R1+0x784] ;  /* 0x0007840001ab7983 */ /* 0x000f280000300800 */
[----:B-1----:R-:W4:Y:S01]  /*14a60*/  LDL.LU R164, [R1+0x7a8] ;  /* 0x0007a80001a47983 */ /* 0x002f220000300800 */
[----:B---3--:R-:W-:Y:S01]  /*14a70*/  IMAD.X R3, R3, 0x1, R4, P2 ;  /* 0x0000000103037824 */ /* 0x008fe200010e0604 */
[----:B------:R-:W-:-:S05]  /*14a80*/  IADD3 R165, P2, R165, R5, RZ ;  /* 0x00000005a5a57210 */ /* 0x000fca0007f5e0ff */
[----:B------:R0:W-:Y:S04]  /*14a90*/  STL [R1+0x7cc], R165 ;  /* 0x0007cca501007387 */ /* 0x0001e80000100800 */
[----:B0-----:R-:W3:Y:S01]  /*14aa0*/  LDL.LU R165, [R1+0x77c] ;  /* 0x00077c0001a57983 */ /* 0x001ee20000300800 */
[--C-:B------:R-:W-:Y:S01]  /*14ab0*/  IMAD.X R162, R162, 0x1, R4.reuse, P3 ;  /* 0x00000001a2a27824 */ /* 0x100fe200018e0604 */
[-C--:B------:R-:W-:Y:S01]  /*14ac0*/  IADD3 R158, P3, R158, R5.reuse, RZ ;  /* 0x000000059e9e7210 */ /* 0x080fe20007f7e0ff */
[--C-:B------:R-:W-:Y:S01]  /*14ad0*/  IMAD.X R154, R154, 0x1, R4.reuse, P4 ;  /* 0x000000019a9a7824 */ /* 0x100fe200020e0604 */
[-C--:B------:R-:W-:Y:S01]  /*14ae0*/  IADD3 R23, P4, R23, R5.reuse, RZ ;  /* 0x0000000517177210 */ /* 0x080fe20007f9e0ff */
[--C-:B------:R-:W-:Y:S01]  /*14af0*/  IMAD.X R167, R167, 0x1, R4.reuse, P6 ;  /* 0x00000001a7a77824 */ /* 0x100fe200030e0604 */
[----:B------:R-:W-:Y:S01]  /*14b00*/  STL [R1+0x7f0], R162 ;  /* 0x0007f0a201007387 */ /* 0x000fe20000100800 */
[----:B------:R-:W-:Y:S01]  /*14b10*/  IMAD.X R20, R20, 0x1, R4, P5 ;  /* 0x0000000114147824 */ /* 0x000fe200028e0604 */
[----:B------:R-:W-:-:S02]  /*14b20*/  IADD3 R14, P5, R14, R5, RZ ;  /* 0x000000050e0e7210 */ /* 0x000fc40007fbe0ff */
[----:B------:R-:W-:Y:S01]  /*14b30*/  STL [R1+0x7c4], R158 ;  /* 0x0007c49e01007387 */ /* 0x000fe20000100800 */
[-C--:B------:R-:W-:Y:S01]  /*14b40*/  IADD3 R11, P6, R11, R5.reuse, RZ ;  /* 0x000000050b0b7210 */ /* 0x080fe20007fde0ff */
[----:B------:R-:W-:Y:S02]  /*14b50*/  IMAD.X R8, R8, 0x1, R4, P1 ;  /* 0x0000000108087824 */ /* 0x000fe400008e0604 */
[----:B------:R-:W-:Y:S01]  /*14b60*/  STL [R1+0x7e8], R154 ;  /* 0x0007e89a01007387 */ /* 0x000fe20000100800 */
[----:B------:R-:W-:-:S03]  /*14b70*/  IADD3 R177, P1, R177, R5, RZ ;  /* 0x00000005b1b17210 */ /* 0x000fc60007f3e0ff */
[----:B------:R-:W-:Y:S04]  /*14b80*/  STL [R1+0x7bc], R23 ;  /* 0x0007bc1701007387 */ /* 0x000fe80000100800 */
[----:B------:R0:W-:Y:S01]  /*14b90*/  STL [R1+0x7d8], R167 ;  /* 0x0007d8a701007387 */ /* 0x0001e20000100800 */
[----:B------:R-:W-:-:S03]  /*14ba0*/  IMAD.X R176, R176, 0x1, R4, P2 ;  /* 0x00000001b0b07824 */ /* 0x000fc600010e0604 */
[----:B------:R-:W-:Y:S01]  /*14bb0*/  STL [R1+0x7e0], R20 ;  /* 0x0007e01401007387 */ /* 0x000fe20000100800 */
[----:B------:R-:W-:-:S03]  /*14bc0*/  IADD3 R161, P2, R161, R5, RZ ;  /* 0x00000005a1a17210 */ /* 0x000fc60007f5e0ff */
[----:B0-----:R-:W3:Y:S04]  /*14bd0*/  LDL.LU R167, [R1+0x7a0] ;  /* 0x0007a00001a77983 */ /* 0x001ee80000300800 */
[----:B------:R0:W-:Y:S04]  /*14be0*/  STL [R1+0x7b4], R14 ;  /* 0x0007b40e01007387 */ /* 0x0001e80000100800 */
[----:B------:R1:W-:Y:S04]  /*14bf0*/  STL [R1+0x7ac], R11 ;  /* 0x0007ac0b01007387 */ /* 0x0003e80000100800 */
[----:B------:R1:W-:Y:S04]  /*14c00*/  STL [R1+0x7d0], R8 ;  /* 0x0007d00801007387 */ /* 0x0003e80000100800 */
[----:B------:R-:W3:Y:S04]  /*14c10*/  LDL.LU R172, [R1+0x774] ;  /* 0x0007740001ac7983 */ /* 0x000ee80000300800 */
[----:B------:R1:W-:Y:S04]  /*14c20*/  STL [R1+0x7a4], R177 ;  /* 0x0007a4b101007387 */ /* 0x0003e80000100800 */
[----:B------:R-:W3:Y:S04]  /*14c30*/  LDL.LU R168, [R1+0x798] ;  /* 0x0007980001a87983 */ /* 0x000ee80000300800 */
[----:B------:R1:W-:Y:S04]  /*14c40*/  STL [R1+0x7c8], R176 ;  /* 0x0007c8b001007387 */ /* 0x0003e80000100800 */
[----:B0-----:R-:W3:Y:S04]  /*14c50*/  LDL.LU R14, [R1+0x76c] ;  /* 0x00076c00010e7983 */ /* 0x001ee80000300800 */
[----:B------:R0:W-:Y:S04]  /*14c60*/  STL [R1+0x79c], R161 ;  /* 0x00079ca101007387 */ /* 0x0001e80000100800 */
[----:B-1----:R-:W3:Y:S04]  /*14c70*/  LDL.LU R11, [R1+0x790] ;  /* 0x00079000010b7983 */ /* 0x002ee80000300800 */
[----:B------:R-:W3:Y:S01]  /*14c80*/  LDL.LU R8, [R1+0x764] ;  /* 0x0007640001087983 */ /* 0x000ee20000300800 */
[----:B------:R-:W-:-:S03]  /*14c90*/  IMAD.X R17, R17, 0x1, R4, P3 ;  /* 0x0000000111117824 */ /* 0x000fc600018e0604 */
[----:B------:R-:W3:Y:S01]  /*14ca0*/  LDL.LU R177, [R1+0x788] ;  /* 0x0007880001b17983 */ /* 0x000ee20000300800 */
[----:B------:R-:W-:-:S03]  /*14cb0*/  IADD3 R175, P3, R175, R5, RZ ;  /* 0x00000005afaf7210 */ /* 0x000fc60007f7e0ff */
[----:B------:R-:W3:Y:S04]  /*14cc0*/  LDL.LU R176, [R1+0x75c] ;  /* 0x00075c0001b07983 */ /* 0x000ee80000300800 */
[----:B0-----:R-:W3:Y:S04]  /*14cd0*/  LDL.LU R161, [R1+0x780] ;  /* 0x0007800001a17983 */ /* 0x001ee80000300800 */
[----:B------:R-:W-:Y:S01]  /*14ce0*/  STL [R1+0x7c0], R17 ;  /* 0x0007c01101007387 */ /* 0x000fe20000100800 */
[----:B--2---:R-:W-:Y:S01]  /*14cf0*/  IMAD.X R174, R174, 0x1, R4, P4 ;  /* 0x00000001aeae7824 */ /* 0x004fe200020e0604 */
[----:B----4-:R-:W-:-:S05]  /*14d00*/  IADD3 R157, P4, R157, R5, RZ ;  /* 0x000000059d9d7210 */ /* 0x010fca0007f9e0ff */
[----:B------:R0:W-:Y:S04]  /*14d10*/  STL [R1+0x78c], R157 ;  /* 0x00078c9d01007387 */ /* 0x0001e80000100800 */
[----:B------:R-:W-:Y:S01]  /*14d20*/  STL [R1+0x794], R175 ;  /* 0x000794af01007387 */ /* 0x000fe20000100800 */
[--C-:B------:R-:W-:Y:S02]  /*14d30*/  IMAD.X R173, R173, 0x1, R4.reuse, P5 ;  /* 0x00000001adad7824 */ /* 0x100fe400028e0604 */
[----:B------:R-:W-:Y:S01]  /*14d40*/  IMAD.X R164, R164, 0x1, R4, P6 ;  /* 0x00000001a4a47824 */ /* 0x000fe200030e0604 */
[----:B0-----:R-:W2:Y:S01]  /*14d50*/  LDL.LU R157, [R1+0x754] ;  /* 0x00075400019d7983 */ /* 0x001ea20000300800 */
[----:B------:R-:W-:-:S03]  /*14d60*/  IADD3 R171, P5, R171, R5, RZ ;  /* 0x00000005abab7210 */ /* 0x000fc60007fbe0ff */
[----:B------:R-:W-:Y:S04]  /*14d70*/  STL [R1+0x7b8], R174 ;  /* 0x0007b8ae01007387 */ /* 0x000fe80000100800 */
[----:B------:R0:W-:Y:S04]  /*14d80*/  STL [R1+0x7a8], R164 ;  /* 0x0007a8a401007387 */ /* 0x0001e80000100800 */
[----:B------:R-:W-:Y:S04]  /*14d90*/  STL [R1+0x7b0], R173 ;  /* 0x0007b0ad01007387 */ /* 0x000fe80000100800 */
[----:B0-----:R-:W4:Y:S04]  /*14da0*/  LDL.LU R164, [R1+0x778] ;  /* 0x0007780001a47983 */ /* 0x001f280000300800 */
[----:B------:R-:W-:Y:S04]  /*14db0*/  STL [R1+0x784], R171 ;  /* 0x000784ab01007387 */ /* 0x000fe80000100800 */
[----:B------:R-:W4:Y:S04]  /*14dc0*/  LDL.LU R162, [R1+0x74c] ;  /* 0x00074c0001a27983 */ /* 0x000f280000300800 */
[----:B------:R-:W4:Y:S04]  /*14dd0*/  LDL.LU R158, [R1+0x770] ;  /* 0x00077000019e7983 */ /* 0x000f280000300800 */
[----:B------:R-:W4:Y:S01]  /*14de0*/  LDL.LU R154, [R1+0x744] ;  /* 0x00074400019a7983 */ /* 0x000f220000300800 */
[----:B---3--:R-:W-:-:S05]  /*14df0*/  IADD3 R165, P6, R165, R5, RZ ;  /* 0x00000005a5a57210 */ /* 0x008fca0007fde0ff */
[----:B------:R0:W-:Y:S04]  /*14e00*/  STL [R1+0x77c], R165 ;  /* 0x00077ca501007387 */ /* 0x0001e80000100800 */
[----:B------:R-:W3:Y:S04]  /*14e10*/  LDL.LU R23, [R1+0x768] ;  /* 0x0007680001177983 */ /* 0x000ee80000300800 */
[----:B------:R-:W3:Y:S04]  /*14e20*/  LDL.LU R20, [R1+0x73c] ;  /* 0x00073c0001147983 */ /* 0x000ee80000300800 */
[----:B------:R-:W3:Y:S04]  /*14e30*/  LDL.LU R17, [R1+0x760] ;  /* 0x0007600001117983 */ /* 0x000ee80000300800 */
[----:B0-----:R-:W3:Y:S04]  /*14e40*/  LDL.LU R165, [R1+0x734] ;  /* 0x0007340001a57983 */ /* 0x001ee80000300800 */
[----:B------:R-:W3:Y:S04]  /*14e50*/  LDL.LU R175, [R1+0x758] ;  /* 0x0007580001af7983 */ /* 0x000ee80000300800 */
[----:B------:R-:W3:Y:S01]  /*14e60*/  LDL.LU R174, [R1+0x72c] ;  /* 0x00072c0001ae7983 */ /* 0x000ee20000300800 */
[----:B------:R-:W-:-:S03]  /*14e70*/  IMAD.X R167, R167, 0x1, R4, P1 ;  /* 0x00000001a7a77824 */ /* 0x000fc600008e0604 */
[----:B------:R-:W3:Y:S04]  /*14e80*/  LDL.LU R173, [R1+0x750] ;  /* 0x0007500001ad7983 */ /* 0x000ee80000300800 */
[----:B------:R0:W-:Y:S04]  /*14e90*/  STL [R1+0x7a0], R167 ;  /* 0x0007a0a701007387 */ /* 0x0001e80000100800 */
[----:B------:R-:W3:Y:S04]  /*14ea0*/  LDL.LU R171, [R1+0x724] ;  /* 0x0007240001ab7983 */ /* 0x000ee80000300800 */
[----:B0-----:R-:W3:Y:S01]  /*14eb0*/  LDL.LU R167, [R1+0x748] ;  /* 0x0007480001a77983 */ /* 0x001ee20000300800 */
[----:B------:R-:W-:Y:S01]  /*14ec0*/  IADD3 R172, P1, R172, R5, RZ ;  /* 0x00000005acac7210 */ /* 0x000fe20007f3e0ff */
[----:B------:R-:W-:-:S04]  /*14ed0*/  IMAD.X R168, R168, 0x1, R4, P2 ;  /* 0x00000001a8a87824 */ /* 0x000fc800010e0604 */
[----:B------:R-:W-:Y:S01]  /*14ee0*/  STL [R1+0x774], R172 ;  /* 0x000774ac01007387 */ /* 0x000fe20000100800 */
[----:B------:R-:W-:-:S03]  /*14ef0*/  IADD3 R14, P2, R14, R5, RZ ;  /* 0x000000050e0e7210 */ /* 0x000fc60007f5e0ff */
[----:B------:R-:W-:Y:S01]  /*14f00*/  STL [R1+0x798], R168 ;  /* 0x000798a801007387 */ /* 0x000fe20000100800 */
[----:B------:R-:W-:-:S03]  /*14f10*/  IMAD.X R11, R11, 0x1, R4, P3 ;  /* 0x000000010b0b7824 */ /* 0x000fc600018e0604 */
[----:B------:R0:W-:Y:S01]  /*14f20*/  STL [R1+0x76c], R14 ;  /* 0x00076c0e01007387 */ /* 0x0001e20000100800 */
[----:B------:R-:W-:-:S03]  /*14f30*/  IADD3 R8, P3, R8, R5, RZ ;  /* 0x0000000508087210 */ /* 0x000fc60007f7e0ff */
[----:B------:R1:W-:Y:S01]  /*14f40*/  STL [R1+0x790], R11 ;  /* 0x0007900b01007387 */ /* 0x0003e20000100800 */
[----:B------:R-:W-:-:S03]  /*14f50*/  IMAD.X R177, R177, 0x1, R4, P4 ;  /* 0x00000001b1b17824 */ /* 0x000fc600020e0604 */
[----:B------:R1:W-:Y:S01]  /*14f60*/  STL [R1+0x764], R8 ;  /* 0x0007640801007387 */ /* 0x0003e20000100800 */
[----:B------:R-:W-:-:S03]  /*14f70*/  IADD3 R176, P4, R176, R5, RZ ;  /* 0x00000005b0b07210 */ /* 0x000fc60007f9e0ff */
[----:B0-----:R-:W3:Y:S01]  /*14f80*/  LDL.LU R14, [R1+0x71c] ;  /* 0x00071c00010e7983 */ /* 0x001ee20000300800 */
[----:B------:R-:W-:-:S03]  /*14f90*/  IMAD.X R161, R161, 0x1, R4, P5 ;  /* 0x00000001a1a17824 */ /* 0x000fc600028e0604 */
[----:B------:R-:W-:Y:S04]  /*14fa0*/  STL [R1+0x788], R177 ;  /* 0x000788b101007387 */ /* 0x000fe80000100800 */
[----:B-1----:R-:W3:Y:S04]  /*14fb0*/  LDL.LU R11, [R1+0x740] ;  /* 0x00074000010b7983 */ /* 0x002ee80000300800 */
[----:B------:R-:W-:Y:S04]  /*14fc0*/  STL [R1+0x75c], R176 ;  /* 0x00075cb001007387 */ /* 0x000fe80000100800 */
[----:B------:R-:W3:Y:S04]  /*14fd0*/  LDL.LU R8, [R1+0x714] ;  /* 0x0007140001087983 */ /* 0x000ee80000300800 */
[----:B------:R0:W-:Y:S04]  /*14fe0*/  STL [R1+0x780], R161 ;  /* 0x000780a101007387 */ /* 0x0001e80000100800 */
[----:B0-----:R-:W3:Y:S04]  /*14ff0*/  LDL.LU R161, [R1+0x738] ;  /* 0x0007380001a17983 */ /* 0x001ee80000300800 */
[----:B------:R-:W3:Y:S04]  /*15000*/  LDL.LU R177, [R1+0x70c] ;  /* 0x00070c0001b17983 */ /* 0x000ee80000300800 */
[----:B------:R-:W3:Y:S01]  /*15010*/  LDL.LU R176, [R1+0x730] ;  /* 0x0007300001b07983 */ /* 0x000ee20000300800 */
[----:B--2---:R-:W-:-:S05]  /*15020*/  IADD3 R157, P5, R157, R5, RZ ;  /* 0x000000059d9d7210 */ /* 0x004fca0007fbe0ff */
[----:B------:R0:W-:Y:S04]  /*15030*/  STL [R1+0x754], R157 ;  /* 0x0007549d01007387 */ /* 0x0001e80000100800 */
[----:B0-----:R-:W2:Y:S01]  /*15040*/  LDL.LU R157, [R1+0x704] ;  /* 0x00070400019d7983 */ /* 0x001ea20000300800 */
[----:B----4-:R-:W-:-:S05]  /*15050*/  IMAD.X R164, R164, 0x1, R4, P6 ;  /* 0x00000001a4a47824 */ /* 0x010fca00030e0604 */
[----:B------:R0:W-:Y:S01]  /*15060*/  STL [R1+0x778], R164 ;  /* 0x000778a401007387 */ /* 0x0001e20000100800 */
[-C--:B------:R-:W-:Y:S01]  /*15070*/  IADD3 R162, P6, R162, R5.reuse, RZ ;  /* 0x00000005a2a27210 */ /* 0x080fe20007fde0ff */
[----:B------:R-:W-:Y:S02]  /*15080*/  IMAD.X R158, R158, 0x1, R4, P1 ;  /* 0x000000019e9e7824 */ /* 0x000fe400008e0604 */
[----:B0-----:R-:W4:Y:S01]  /*15090*/  LDL.LU R164, [R1+0x728] ;  /* 0x0007280001a47983 */ /* 0x001f220000300800 */
[----:B------:R-:W-:-:S03]  /*150a0*/  IADD3 R154, P1, R154, R5, RZ ;  /* 0x000000059a9a7210 */ /* 0x000fc60007f3e0ff */
[----:B------:R-:W-:Y:S04]  /*150b0*/  STL [R1+0x74c], R162 ;  /* 0x00074ca201007387 */ /* 0x000fe80000100800 */
[----:B------:R-:W-:Y:S04]  /*150c0*/  STL [R1+0x770], R158 ;  /* 0x0007709e01007387 */ /* 0x000fe80000100800 */
[----:B------:R-:W-:Y:S01]  /*150d0*/  STL [R1+0x744], R154 ;  /* 0x0007449a01007387 */ /* 0x000fe20000100800 */
[--C-:B---3--:R-:W-:Y:S01]  /*150e0*/  IMAD.X R23, R23, 0x1, R4.reuse, P2 ;  /* 0x0000000117177824 */ /* 0x108fe200010e0604 */
[-C--:B------:R-:W-:Y:S01]  /*150f0*/  IADD3 R20, P2, R20, R5.reuse, RZ ;  /* 0x0000000514147210 */ /* 0x080fe20007f5e0ff */
[----:B------:R-:W-:Y:S01]  /*15100*/  IMAD.X R17, R17, 0x1, R4, P3 ;  /* 0x0000000111117824 */ /* 0x000fe200018e0604 */
[----:B------:R-:W-:-:S02]  /*15110*/  IADD3 R165, P3, R165, R5, RZ ;  /* 0x00000005a5a57210 */ /* 0x000fc40007f7e0ff */
[----:B------:R-:W-:Y:S04]  /*15120*/  STL [R1+0x768], R23 ;  /* 0x0007681701007387 */ /* 0x000fe80000100800 */
[----:B------:R0:W-:Y:S04]  /*15130*/  STL [R1+0x734], R165 ;  /* 0x000734a501007387 */ /* 0x0001e80000100800 */
[----:B------:R-:W-:Y:S04]  /*15140*/  STL [R1+0x73c], R20 ;  /* 0x00073c1401007387 */ /* 0x000fe80000100800 */
[----:B0-----:R-:W3:Y:S01]  /*15150*/  LDL.LU R165, [R1+0x6fc] ;  /* 0x0006fc0001a57983 */ /* 0x001ee20000300800 */
[--C-:B------:R-:W-:Y:S01]  /*15160*/  IMAD.X R175, R175, 0x1, R4.reuse, P4 ;  /* 0x00000001afaf7824 */ /* 0x100fe200020e0604 */
[-C--:B------:R-:W-:Y:S01]  /*15170*/  IADD3 R174, P4, R174, R5.reuse, RZ ;  /* 0x00000005aeae7210 */ /* 0x080fe20007f9e0ff */
[----:B------:R-:W-:Y:S01]  /*15180*/  IMAD.X R173, R173, 0x1, R4, P5 ;  /* 0x00000001adad7824 */ /* 0x000fe200028e0604 */
[----:B------:R0:W-:Y:S01]  /*15190*/  STL [R1+0x760], R17 ;  /* 0x0007601101007387 */ /* 0x0001e20000100800 */
[----:B------:R-:W-:-:S03]  /*151a0*/  IADD3 R171, P5, R171, R5, RZ ;  /* 0x00000005abab7210 */ /* 0x000fc60007fbe0ff */
[----:B------:R1:W-:Y:S01]  /*151b0*/  STL [R1+0x758], R175 ;  /* 0x000758af01007387 */ /* 0x0003e20000100800 */
[----:B------:R-:W-:-:S03]  /*151c0*/  IMAD.X R167, R167, 0x1, R4, P6 ;  /* 0x00000001a7a77824 */ /* 0x000fc600030e0604 */
        /* <DEDUP_REMOVED lines=8> */
[----:B------:R-:W3:Y:S04]  /*15250*/  LDL.LU R174, [R1+0x710] ;  /* 0x0007100001ae7983 */ /* 0x000ee80000300800 */
[----:B------:R-:W3:Y:S01]  /*15260*/  LDL.LU R173, [R1+0x6e4] ;  /* 0x0006e40001ad7983 */ /* 0x000ee20000300800 */
[----:B------:R-:W-:-:S03]  /*15270*/  IADD3 R14, P6, R14, R5, RZ ;  /* 0x000000050e0e7210 */ /* 0x000fc60007fde0ff */
[----:B------:R-:W3:Y:S04]  /*15280*/  LDL.LU R171, [R1+0x708] ;  /* 0x0007080001ab7983 */ /* 0x000ee80000300800 */
[----:B0-----:R-:W3:Y:S01]  /*15290*/  LDL.LU R167, [R1+0x6dc] ;  /* 0x0006dc0001a77983 */ /* 0x001ee20000300800 */
[----:B------:R-:W-:-:S03]  /*152a0*/  IMAD.X R11, R11, 0x1, R4, P1 ;  /* 0x000000010b0b7824 */ /* 0x000fc600008e0604 */
[----:B------:R-:W-:Y:S01]  /*152b0*/  STL [R1+0x71c], R14 ;  /* 0x00071c0e01007387 */ /* 0x000fe20000100800 */
[----:B------:R-:W-:Y:S01]  /*152c0*/  IADD3 R8, P1, R8, R5, RZ ;  /* 0x0000000508087210 */ /* 0x000fe20007f3e0ff */
[----:B------:R-:W-:-:S05]  /*152d0*/  IMAD.X R161, R161, 0x1, R4, P2 ;  /* 0x00000001a1a17824 */ /* 0x000fca00010e0604 */
[----:B------:R0:W-:Y:S01]  /*152e0*/  STL [R1+0x738], R161 ;  /* 0x000738a101007387 */ /* 0x0001e20000100800 */
[-C--:B------:R-:W-:Y:S01]  /*152f0*/  IADD3 R177, P2, R177, R5.reuse, RZ ;  /* 0x00000005b1b17210 */ /* 0x080fe20007f5e0ff */
[----:B------:R-:W-:Y:S02]  /*15300*/  IMAD.X R176, R176, 0x1, R4, P3 ;  /* 0x00000001b0b07824 */ /* 0x000fe400018e0604 */
[----:B------:R-:W-:Y:S04]  /*15310*/  STL [R1+0x740], R11 ;  /* 0x0007400b01007387 */ /* 0x000fe80000100800 */
[----:B0-----:R-:W3:Y:S04]  /*15320*/  LDL.LU R161, [R1+0x700] ;  /* 0x0007000001a17983 */ /* 0x001ee80000300800 */
[----:B------:R-:W-:Y:S01]  /*15330*/  STL [R1+0x714], R8 ;  /* 0x0007140801007387 */ /* 0x000fe20000100800 */
[----:B--2---:R-:W-:-:S05]  /*15340*/  IADD3 R157, P3, R157, R5, RZ ;  /* 0x000000059d9d7210 */ /* 0x004fca0007f7e0ff */
[----:B------:R0:W-:Y:S04]  /*15350*/  STL [R1+0x704], R157 ;  /* 0x0007049d01007387 */ /* 0x0001e80000100800 */
[----:B------:R-:W-:Y:S04]  /*15360*/  STL [R1+0x70c], R177 ;  /* 0x00070cb101007387 */ /* 0x000fe80000100800 */
[----:B0-----:R-:W2:Y:S01]  /*15370*/  LDL.LU R157, [R1+0x6d4] ;  /* 0x0006d400019d7983 */ /* 0x001ea20000300800 */
[----:B----4-:R-:W-:-:S03]  /*15380*/  IMAD.X R164, R164, 0x1, R4, P4 ;  /* 0x00000001a4a47824 */ /* 0x010fc600020e0604 */
[----:B------:R-:W-:Y:S04]  /*15390*/  STL [R1+0x730], R176 ;  /* 0x000730b001007387 */ /* 0x000fe80000100800 */
[----:B------:R-:W4:Y:S04]  /*153a0*/  LDL.LU R162, [R1+0x6f8] ;  /* 0x0006f80001a27983 */ /* 0x000f280000300800 */
[----:B------:R-:W4:Y:S04]  /*153b0*/  LDL.LU R158, [R1+0x6cc] ;  /* 0x0006cc00019e7983 */ /* 0x000f280000300800 */
[----:B------:R-:W4:Y:S04]  /*153c0*/  LDL.LU R154, [R1+0x6f0] ;  /* 0x0006f000019a7983 */ /* 0x000f280000300800 */
[----:B------:R0:W-:Y:S04]  /*153d0*/  STL [R1+0x728], R164 ;  /* 0x000728a401007387 */ /* 0x0001e80000100800 */
[----:B------:R-:W4:Y:S04]  /*153e0*/  LDL.LU R23, [R1+0x6c4] ;  /* 0x0006c40001177983 */ /* 0x000f280000300800 */
[----:B------:R-:W4:Y:S04]  /*153f0*/  LDL.LU R20, [R1+0x6e8] ;  /* 0x0006e80001147983 */ /* 0x000f280000300800 */
[----:B------:R-:W4:Y:S04]  /*15400*/  LDL.LU R14, [R1+0x6bc] ;  /* 0x0006bc00010e7983 */ /* 0x000f280000300800 */
[----:B0-----:R-:W4:Y:S04]  /*15410*/  LDL.LU R164, [R1+0x6e0] ;  /* 0x0006e00001a47983 */ /* 0x001f280000300800 */
[----:B------:R-:W4:Y:S04]  /*15420*/  LDL.LU R11, [R1+0x6b4] ;  /* 0x0006b400010b7983 */ /* 0x000f280000300800 */
[----:B------:R-:W4:Y:S04]  /*15430*/  LDL.LU R8, [R1+0x6d8] ;  /* 0x0006d80001087983 */ /* 0x000f280000300800 */
[----:B------:R-:W4:Y:S01]  /*15440*/  LDL.LU R177, [R1+0x6ac] ;  /* 0x0006ac0001b17983 */ /* 0x000f220000300800 */
[----:B---3--:R-:W-:-:S05]  /*15450*/  IADD3 R165, P4, R165, R5, RZ ;  /* 0x00000005a5a57210 */ /* 0x008fca0007f9e0ff */
[----:B------:R0:W-:Y:S04]  /*15460*/  STL [R1+0x6fc], R165 ;  /* 0x0006fca501007387 */ /* 0x0001e80000100800 */
[----:B------:R-:W3:Y:S04]  /*15470*/  LDL.LU R176, [R1+0x6d0] ;  /* 0x0006d00001b07983 */ /* 0x000ee80000300800 */
[----:B0-----:R-:W3:Y:S01]  /*15480*/  LDL.LU R165, [R1+0x6a4] ;  /* 0x0006a40001a57983 */ /* 0x001ee20000300800 */
[----:B------:R-:W-:Y:S01]  /*15490*/  IMAD.X R172, R172, 0x1, R4, P5 ;  /* 0x00000001acac7824 */ /* 0x000fe200028e0604 */
[----:B------:R-:W-:-:S04]  /*154a0*/  IADD3 R168, P5, R168, R5, RZ ;  /* 0x00000005a8a87210 */ /* 0x000fc80007fbe0ff */
[----:B------:R-:W-:Y:S01]  /*154b0*/  STL [R1+0x720], R172 ;  /* 0x000720ac01007387 */ /* 0x000fe20000100800 */
[----:B------:R-:W-:-:S03]  /*154c0*/  IMAD.X R17, R17, 0x1, R4, P6 ;  /* 0x0000000111117824 */ /* 0x000fc600030e0604 */
[----:B------:R-:W-:Y:S01]  /*154d0*/  STL [R1+0x6f4], R168 ;  /* 0x0006f4a801007387 */ /* 0x000fe20000100800 */
[----:B------:R-:W-:-:S03]  /*154e0*/  IADD3 R175, P6, R175, R5, RZ ;  /* 0x00000005afaf7210 */ /* 0x000fc60007fde0ff */
[----:B------:R0:W-:Y:S01]  /*154f0*/  STL [R1+0x718], R17 ;  /* 0x0007181101007387 */ /* 0x0001e20000100800 */
[----:B------:R-:W-:-:S03]  /*15500*/  IMAD.X R174, R174, 0x1, R4, P1 ;  /* 0x00000001aeae7824 */ /* 0x000fc600008e0604 */
[----:B------:R1:W-:Y:S01]  /*15510*/  STL [R1+0x6ec], R175 ;  /* 0x0006ecaf01007387 */ /* 0x0003e20000100800 */
[----:B------:R-:W-:-:S03]  /*15520*/  IADD3 R173, P1, R173, R5, RZ ;  /* 0x00000005adad7210 */ /* 0x000fc60007f3e0ff */
[----:B------:R1:W-:Y:S01]  /*15530*/  STL [R1+0x710], R174 ;  /* 0x000710ae01007387 */ /* 0x0003e20000100800 */
[----:B------:R-:W-:-:S03]  /*15540*/  IMAD.X R171, R171, 0x1, R4, P2 ;  /* 0x00000001abab7824 */ /* 0x000fc600010e0604 */
[----:B0-----:R-:W3:Y:S01]  /*15550*/  LDL.LU R17, [R1+0x6c8] ;  /* 0x0006c80001117983 */ /* 0x001ee20000300800 */
[----:B------:R-:W-:-:S03]  /*15560*/  IADD3 R167, P2, R167, R5, RZ ;  /* 0x00000005a7a77210 */ /* 0x000fc60007f5e0ff */
        /* <DEDUP_REMOVED lines=8> */
[----:B------:R-:W-:-:S05]  /*155f0*/  IMAD.X R161, R161, 0x1, R4, P3 ;  /* 0x00000001a1a17824 */ /* 0x000fca00018e0604 */
[----:B------:R0:W-:Y:S04]  /*15600*/  STL [R1+0x700], R161 ;  /* 0x000700a101007387 */ /* 0x0001e80000100800 */
[----:B0-----:R-:W3:Y:S01]  /*15610*/  LDL.LU R161, [R1+0x6b0] ;  /* 0x0006b00001a17983 */ /* 0x001ee20000300800 */
[----:B--2---:R-:W-:-:S05]  /*15620*/  IADD3 R157, P3, R157, R5, RZ ;  /* 0x000000059d9d7210 */ /* 0x004fca0007f7e0ff */
[----:B------:R0:W-:Y:S01]  /*15630*/  STL [R1+0x6d4], R157 ;  /* 0x0006d49d01007387 */ /* 0x0001e20000100800 */
[--C-:B----4-:R-:W-:Y:S01]  /*15640*/  IMAD.X R162, R162, 0x1, R4.reuse, P4 ;  /* 0x00000001a2a27824 */ /* 0x110fe200020e0604 */
[----:B------:R-:W-:Y:S02]  /*15650*/  IADD3 R158, P4, R158, R5, RZ ;  /* 0x000000059e9e7210 */ /* 0x000fe40007f9e0ff */
[----:B0-----:R-:W2:Y:S01]  /*15660*/  LDL.LU R157, [R1+0x684] ;  /* 0x00068400019d7983 */ /* 0x001ea20000300800 */
[----:B------:R-:W-:-:S03]  /*15670*/  IMAD.X R154, R154, 0x1, R4, P5 ;  /* 0x000000019a9a7824 */ /* 0x000fc600028e0604 */
[----:B------:R-:W-:Y:S01]  /*15680*/  STL [R1+0x6f8], R162 ;  /* 0x0006f8a201007387 */ /* 0x000fe20000100800 */
[----:B------:R-:W-:-:S03]  /*15690*/  IADD3 R23, P5, R23, R5, RZ ;  /* 0x0000000517177210 */ /* 0x000fc60007fbe0ff */
[----:B------:R-:W-:Y:S01]  /*156a0*/  STL [R1+0x6cc], R158 ;  /* 0x0006cc9e01007387 */ /* 0x000fe20000100800 */
[----:B------:R-:W-:-:S03]  /*156b0*/  IMAD.X R20, R20, 0x1, R4, P6 ;  /* 0x0000000114147824 */ /* 0x000fc600030e0604 */
[----:B------:R-:W-:Y:S01]  /*156c0*/  STL [R1+0x6f0], R154 ;  /* 0x0006f09a01007387 */ /* 0x000fe20000100800 */
[-C--:B------:R-:W-:Y:S01]  /*156d0*/  IADD3 R14, P6, R14, R5.reuse, RZ ;  /* 0x000000050e0e7210 */ /* 0x080fe20007fde0ff */
[----:B------:R-:W-:Y:S02]  /*156e0*/  IMAD.X R164, R164, 0x1, R4, P1 ;  /* 0x00000001a4a47824 */ /* 0x000fe400008e0604 */
[----:B------:R-:W-:Y:S01]  /*156f0*/  STL [R1+0x6c4], R23 ;  /* 0x0006c41701007387 */ /* 0x000fe20000100800 */
[----:B------:R-:W-:-:S03]  /*15700*/  IADD3 R11, P1, R11, R5, RZ ;  /* 0x000000050b0b7210 */ /* 0x000fc60007f3e0ff */
[----:B------:R0:W-:Y:S01]  /*15710*/  STL [R1+0x6e0], R164 ;  /* 0x0006e0a401007387 */ /* 0x0001e20000100800 */
[----:B------:R-:W-:-:S03]  /*15720*/  IMAD.X R8, R8, 0x1, R4, P2 ;  /* 0x0000000108087824 */ /* 0x000fc600010e0604 */
[----:B------:R-:W-:Y:S01]  /*15730*/  STL [R1+0x6e8], R20 ;  /* 0x0006e81401007387 */ /* 0x000fe20000100800 */
[----:B------:R-:W-:-:S03]  /*15740*/  IADD3 R177, P2, R177, R5, RZ ;  /* 0x00000005b1b17210 */ /* 0x000fc60007f5e0ff */
[----:B0-----:R-:W4:Y:S04]  /*15750*/  LDL.LU R164, [R1+0x6a8] ;  /* 0x0006a80001a47983 */ /* 0x001f280000300800 */
[----:B------:R0:W-:Y:S04]  /*15760*/  STL [R1+0x6bc], R14 ;  /* 0x0006bc0e01007387 */ /* 0x0001e80000100800 */
[----:B------:R1:W-:Y:S04]  /*15770*/  STL [R1+0x6b4], R11 ;  /* 0x0006b40b01007387 */ /* 0x0003e80000100800 */
[----:B------:R1:W-:Y:S04]  /*15780*/  STL [R1+0x6d8], R8 ;  /* 0x0006d80801007387 */ /* 0x0003e80000100800 */
[----:B------:R-:W4:Y:S04]  /*15790*/  LDL.LU R172, [R1+0x67c] ;  /* 0x00067c0001ac7983 */ /* 0x000f280000300800 */
[----:B------:R1:W-:Y:S04]  /*157a0*/  STL [R1+0x6ac], R177 ;  /* 0x0006acb101007387 */ /* 0x0003e80000100800 */
[----:B------:R-:W4:Y:S01]  /*157b0*/  LDL.LU R168, [R1+0x6a0] ;  /* 0x0006a00001a87983 */ /* 0x000f220000300800 */
[----:B---3--:R-:W-:Y:S01]  /*157c0*/  IMAD.X R176, R176, 0x1, R4, P3 ;  /* 0x00000001b0b07824 */ /* 0x008fe200018e0604 */
[----:B------:R-:W-:-:S04]  /*157d0*/  IADD3 R165, P3, R165, R5, RZ ;  /* 0x00000005a5a57210 */ /* 0x000fc80007f7e0ff */
[----:B------:R3:W-:Y:S04]  /*157e0*/  STL [R1+0x6d0], R176 ;  /* 0x0006d0b001007387 */ /* 0x0007e80000100800 */
[----:B0-----:R-:W4:Y:S04]  /*157f0*/  LDL.LU R14, [R1+0x674] ;  /* 0x00067400010e7983 */ /* 0x001f280000300800 */
[----:B------:R0:W-:Y:S04]  /*15800*/  STL [R1+0x6a4], R165 ;  /* 0x0006a4a501007387 */ /* 0x0001e80000100800 */
[----:B-1----:R-:W4:Y:S04]  /*15810*/  LDL.LU R11, [R1+0x698] ;  /* 0x00069800010b7983 */ /* 0x002f280000300800 */
[----:B------:R-:W4:Y:S04]  /*15820*/  LDL.LU R8, [R1+0x66c] ;  /* 0x00066c0001087983 */ /* 0x000f280000300800 */
[----:B------:R-:W4:Y:S04]  /*15830*/  LDL.LU R177, [R1+0x690] ;  /* 0x0006900001b17983 */ /* 0x000f280000300800 */
[----:B---3--:R-:W3:Y:S04]  /*15840*/  LDL.LU R176, [R1+0x664] ;  /* 0x0006640001b07983 */ /* 0x008ee80000300800 */
[----:B0-----:R-:W3:Y:S01]  /*15850*/  LDL.LU R165, [R1+0x688] ;  /* 0x0006880001a57983 */ /* 0x001ee20000300800 */
[----:B------:R-:W-:-:S05]  /*15860*/  IMAD.X R17, R17, 0x1, R4, P4 ;  /* 0x0000000111117824 */ /* 0x000fca00020e0604 */
[----:B------:R-:W-:Y:S01]  /*15870*/  STL [R1+0x6c8], R17 ;  /* 0x0006c81101007387 */ /* 0x000fe20000100800 */
[-C--:B------:R-:W-:Y:S01]  /*15880*/  IADD3 R175, P4, R175, R5.reuse, RZ ;  /* 0x00000005afaf7210 */ /* 0x080fe20007f9e0ff */
[----:B------:R-:W-:Y:S01]  /*15890*/  IMAD.X R174, R174, 0x1, R4, P5 ;  /* 0x00000001aeae7824 */ /* 0x000fe200028e0604 */
[----:B------:R-:W-:-:S05]  /*158a0*/  IADD3 R167, P5, R167, R5, RZ ;  /* 0x00000005a7a77210 */ /* 0x000fca0007fbe0ff */
[----:B------:R0:W-:Y:S01]  /*158b0*/  STL [R1+0x694], R167 ;  /* 0x000694a701007387 */ /* 0x0001e20000100800 */
[----:B------:R-:W-:-:S03]  /*158c0*/  IMAD.X R173, R173, 0x1, R4, P6 ;  /* 0x00000001adad7824 */ /* 0x000fc600030e0604 */
[----:B------:R-:W-:Y:S01]  /*158d0*/  STL [R1+0x69c], R175 ;  /* 0x00069caf01007387 */ /* 0x000fe20000100800 */
[----:B------:R-:W-:-:S03]  /*158e0*/  IADD3 R171, P6, R171, R5, RZ ;  /* 0x00000005abab7210 */ /* 0x000fc60007fde0ff */
[----:B0-----:R-:W3:Y:S04]  /*158f0*/  LDL.LU R167, [R1+0x65c] ;  /* 0x00065c0001a77983 */ /* 0x001ee80000300800 */
[----:B------:R-:W-:Y:S01]  /*15900*/  STL [R1+0x6c0], R174 ;  /* 0x0006c0ae01007387 */ /* 0x000fe20000100800 */
[----:B------:R-:W-:-:S05]  /*15910*/  IMAD.X R161, R161, 0x1, R4, P1 ;  /* 0x00000001a1a17824 */ /* 0x000fca00008e0604 */
[----:B------:R0:W-:Y:S04]  /*15920*/  STL [R1+0x6b0], R161 ;  /* 0x0006b0a101007387 */ /* 0x0001e80000100800 */
[----:B------:R-:W-:Y:S04]  /*15930*/  STL [R1+0x6b8], R173 ;  /* 0x0006b8ad01007387 */ /* 0x000fe80000100800 */
[----:B0-----:R-:W3:Y:S04]  /*15940*/  LDL.LU R161, [R1+0x680] ;  /* 0x0006800001a17983 */ /* 0x001ee80000300800 */
[----:B------:R-:W-:Y:S04]  /*15950*/  STL [R1+0x68c], R171 ;  /* 0x00068cab01007387 */ /* 0x000fe80000100800 */
[----:B------:R-:W3:Y:S04]  /*15960*/  LDL.LU R162, [R1+0x654] ;  /* 0x0006540001a27983 */ /* 0x000ee80000300800 */
[----:B------:R-:W3:Y:S01]  /*15970*/  LDL.LU R158, [R1+0x678] ;  /* 0x00067800019e7983 */ /* 0x000ee20000300800 */
[----:B--2---:R-:W-:-:S03]  /*15980*/  IADD3 R157, P1, R157, R5, RZ ;  /* 0x000000059d9d7210 */ /* 0x004fc60007f3e0ff */
[----:B------:R-:W2:Y:S04]  /*15990*/  LDL.LU R154, [R1+0x64c] ;  /* 0x00064c00019a7983 */ /* 0x000ea80000300800 */
[----:B------:R0:W-:Y:S04]  /*159a0*/  STL [R1+0x684], R157 ;  /* 0x0006849d01007387 */ /* 0x0001e80000100800 */
[----:B------:R-:W2:Y:S04]  /*159b0*/  LDL.LU R23, [R1+0x670] ;  /* 0x0006700001177983 */ /* 0x000ea80000300800 */
[----:B------:R-:W2:Y:S04]  /*159c0*/  LDL.LU R20, [R1+0x644] ;  /* 0x0006440001147983 */ /* 0x000ea80000300800 */
[----:B------:R-:W2:Y:S04]  /*159d0*/  LDL.LU R17, [R1+0x668] ;  /* 0x0006680001117983 */ /* 0x000ea80000300800 */
[----:B0-----:R-:W2:Y:S04]  /*159e0*/  LDL.LU R157, [R1+0x63c] ;  /* 0x00063c00019d7983 */ /* 0x001ea80000300800 */
[----:B------:R-:W2:Y:S04]  /*159f0*/  LDL.LU R175, [R1+0x660] ;  /* 0x0006600001af7983 */ /* 0x000ea80000300800 */
[----:B------:R-:W2:Y:S04]  /*15a00*/  LDL.LU R174, [R1+0x634] ;  /* 0x0006340001ae7983 */ /* 0x000ea80000300800 */
[----:B------:R-:W2:Y:S01]  /*15a10*/  LDL.LU R173, [R1+0x658] ;  /* 0x0006580001ad7983 */ /* 0x000ea20000300800 */
[----:B----4-:R-:W-:-:S05]  /*15a20*/  IMAD.X R164, R164, 0x1, R4, P2 ;  /* 0x00000001a4a47824 */ /* 0x010fca00010e0604 */
[----:B------:R0:W-:Y:S04]  /*15a30*/  STL [R1+0x6a8], R164 ;  /* 0x0006a8a401007387 */ /* 0x0001e80000100800 */
[----:B------:R-:W4:Y:S04]  /*15a40*/  LDL.LU R171, [R1+0x62c] ;  /* 0x00062c0001ab7983 */ /* 0x000f280000300800 */
[----:B0-----:R-:W4:Y:S01]  /*15a50*/  LDL.LU R164, [R1+0x650] ;  /* 0x0006500001a47983 */ /* 0x001f220000300800 */
[----:B------:R-:W-:Y:S01]  /*15a60*/  IADD3 R172, P2, R172, R5, RZ ;  /* 0x00000005acac7210 */ /* 0x000fe20007f5e0ff */
[----:B------:R-:W-:-:S04]  /*15a70*/  IMAD.X R168, R168, 0x1, R4, P3 ;  /* 0x00000001a8a87824 */ /* 0x000fc800018e0604 */
[----:B------:R-:W-:Y:S04]  /*15a80*/  STL [R1+0x67c], R172 ;  /* 0x00067cac01007387 */ /* 0x000fe80000100800 */
[----:B------:R-:W-:Y:S01]  /*15a90*/  STL [R1+0x6a0], R168 ;  /* 0x0006a0a801007387 */ /* 0x000fe20000100800 */
[----:B------:R-:W-:Y:S01]  /*15aa0*/  IADD3 R14, P3, R14, R5, RZ ;  /* 0x000000050e0e7210 */ /* 0x000fe20007f7e0ff */
[----:B------:R-:W-:-:S04]  /*15ab0*/  IMAD.X R11, R11, 0x1, R4, P4 ;  /* 0x000000010b0b7824 */ /* 0x000fc800020e0604 */
[----:B------:R0:W-:Y:S01]  /*15ac0*/  STL [R1+0x674], R14 ;  /* 0x0006740e01007387 */ /* 0x0001e20000100800 */
[----:B------:R-:W-:-:S03]  /*15ad0*/  IADD3 R8, P4, R8, R5, RZ ;  /* 0x0000000508087210 */ /* 0x000fc60007f9e0ff */
[----:B------:R1:W-:Y:S01]  /*15ae0*/  STL [R1+0x698], R11 ;  /* 0x0006980b01007387 */ /* 0x0003e20000100800 */
[----:B------:R-:W-:-:S03]  /*15af0*/  IMAD.X R177, R177, 0x1, R4, P5 ;  /* 0x00000001b1b17824 */ /* 0x000fc600028e0604 */
[----:B------:R1:W-:Y:S01]  /*15b00*/  STL [R1+0x66c], R8 ;  /* 0x00066c0801007387 */ /* 0x0003e20000100800 */
[----:B---3--:R-:W-:-:S03]  /*15b10*/  IADD3 R176, P5, R176, R5, RZ ;  /* 0x00000005b0b07210 */ /* 0x008fc60007fbe0ff */
        /* <DEDUP_REMOVED lines=10> */
[----:B------:R-:W-:-:S05]  /*15bc0*/  IADD3 R167, P6, R167, R5, RZ ;  /* 0x00000005a7a77210 */ /* 0x000fca0007fde0ff */
[----:B------:R0:W-:Y:S04]  /*15bd0*/  STL [R1+0x65c], R167 ;  /* 0x00065ca701007387 */ /* 0x0001e80000100800 */
[----:B0-----:R-:W3:Y:S01]  /*15be0*/  LDL.LU R167, [R1+0x60c] ;  /* 0x00060c0001a77983 */ /* 0x001ee20000300800 */
[----:B------:R-:W-:-:S05]  /*15bf0*/  IMAD.X R161, R161, 0x1, R4, P1 ;  /* 0x00000001a1a17824 */ /* 0x000fca00008e0604 */
[----:B------:R0:W-:Y:S01]  /*15c00*/  STL [R1+0x680], R161 ;  /* 0x000680a101007387 */ /* 0x0001e20000100800 */
[-C--:B------:R-:W-:Y:S01]  /*15c10*/  IADD3 R162, P1, R162, R5.reuse, RZ ;  /* 0x00000005a2a27210 */ /* 0x080fe20007f3e0ff */
[----:B------:R-:W-:Y:S02]  /*15c20*/  IMAD.X R158, R158, 0x1, R4, P2 ;  /* 0x000000019e9e7824 */ /* 0x000fe400010e0604 */
[----:B0-----:R-:W3:Y:S01]  /*15c30*/  LDL.LU R161, [R1+0x630] ;  /* 0x0006300001a17983 */ /* 0x001ee20000300800 */
[----:B--2---:R-:W-:-:S03]  /*15c40*/  IADD3 R154, P2, R154, R5, RZ ;  /* 0x000000059a9a7210 */ /* 0x004fc60007f5e0ff */
[----:B------:R-:W-:Y:S01]  /*15c50*/  STL [R1+0x654], R162 ;  /* 0x000654a201007387 */ /* 0x000fe20000100800 */
[----:B------:R-:W-:-:S03]  /*15c60*/  IMAD.X R23, R23, 0x1, R4, P3 ;  /* 0x0000000117177824 */ /* 0x000fc600018e0604 */
[----:B------:R-:W-:Y:S01]  /*15c70*/  STL [R1+0x678], R158 ;  /* 0x0006789e01007387 */ /* 0x000fe20000100800 */
[-C--:B------:R-:W-:Y:S01]  /*15c80*/  IADD3 R20, P3, R20, R5.reuse, RZ ;  /* 0x0000000514147210 */ /* 0x080fe20007f7e0ff */
[----:B------:R-:W-:Y:S02]  /*15c90*/  IMAD.X R17, R17, 0x1, R4, P4 ;  /* 0x0000000111117824 */ /* 0x000fe400020e0604 */
[----:B------:R-:W-:Y:S01]  /*15ca0*/  STL [R1+0x64c], R154 ;  /* 0x00064c9a01007387 */ /* 0x000fe20000100800 */
[----:B------:R-:W-:-:S03]  /*15cb0*/  IADD3 R157, P4, R157, R5, RZ ;  /* 0x000000059d9d7210 */ /* 0x000fc60007f9e0ff */
[----:B------:R-:W-:Y:S01]  /*15cc0*/  STL [R1+0x670], R23 ;  /* 0x0006701701007387 */ /* 0x000fe20000100800 */
[----:B------:R-:W-:-:S03]  /*15cd0*/  IMAD.X R175, R175, 0x1, R4, P5 ;  /* 0x00000001afaf7824 */ /* 0x000fc600028e0604 */
[----:B------:R0:W-:Y:S01]  /*15ce0*/  STL [R1+0x63c], R157 ;  /* 0x00063c9d01007387 */ /* 0x0001e20000100800 */
[----:B------:R-:W-:-:S03]  /*15cf0*/  IADD3 R174, P5, R174, R5, RZ ;  /* 0x00000005aeae7210 */ /* 0x000fc60007fbe0ff */
[----:B------:R-:W-:Y:S01]  /*15d00*/  STL [R1+0x644], R20 ;  /* 0x0006441401007387 */ /* 0x000fe20000100800 */
[----:B------:R-:W-:-:S03]  /*15d10*/  IMAD.X R173, R173, 0x1, R4, P6 ;  /* 0x00000001adad7824 */ /* 0x000fc600030e0604 */
[----:B0-----:R-:W2:Y:S04]  /*15d20*/  LDL.LU R157, [R1+0x604] ;  /* 0x00060400019d7983 */ /* 0x001ea80000300800 */
[----:B------:R0:W-:Y:S01]  /*15d30*/  STL [R1+0x668], R17 ;  /* 0x0006681101007387 */ /* 0x0001e20000100800 */
[----:B----4-:R-:W-:-:S03]  /*15d40*/  IADD3 R171, P6, R171, R5, RZ ;  /* 0x00000005abab7210 */ /* 0x010fc60007fde0ff */
[----:B------:R1:W-:Y:S04]  /*15d50*/  STL [R1+0x660], R175 ;  /* 0x000660af01007387 */ /* 0x0003e80000100800 */
[----:B------:R4:W-:Y:S01]  /*15d60*/  STL [R1+0x634], R174 ;  /* 0x000634ae01007387 */ /* 0x0009e20000100800 */
[----:B------:R-:W-:-:S03]  /*15d70*/  IMAD.X R164, R164, 0x1, R4, P1 ;  /* 0x00000001a4a47824 */ /* 0x000fc600008e0604 */
[----:B------:R-:W2:Y:S04]  /*15d80*/  LDL.LU R172, [R1+0x628] ;  /* 0x0006280001ac7983 */ /* 0x000ea80000300800 */
[----:B------:R4:W-:Y:S04]  /*15d90*/  STL [R1+0x658], R173 ;  /* 0x000658ad01007387 */ /* 0x0009e80000100800 */
[----:B------:R-:W2:Y:S04]  /*15da0*/  LDL.LU R168, [R1+0x5fc] ;  /* 0x0005fc0001a87983 */ /* 0x000ea80000300800 */
[----:B------:R4:W-:Y:S04]  /*15db0*/  STL [R1+0x62c], R171 ;  /* 0x00062cab01007387 */ /* 0x0009e80000100800 */
[----:B0-----:R-:W2:Y:S04]  /*15dc0*/  LDL.LU R17, [R1+0x620] ;  /* 0x0006200001117983 */ /* 0x001ea80000300800 */
[----:B------:R0:W-:Y:S04]  /*15dd0*/  STL [R1+0x650], R164 ;  /* 0x000650a401007387 */ /* 0x0001e80000100800 */
[----:B-1----:R-:W2:Y:S04]  /*15de0*/  LDL.LU R175, [R1+0x5f4] ;  /* 0x0005f40001af7983 */ /* 0x002ea80000300800 */
[----:B----4-:R-:W4:Y:S04]  /*15df0*/  LDL.LU R174, [R1+0x618] ;  /* 0x0006180001ae7983 */ /* 0x010f280000300800 */
[----:B------:R-:W4:Y:S04]  /*15e00*/  LDL.LU R173, [R1+0x5ec] ;  /* 0x0005ec0001ad7983 */ /* 0x000f280000300800 */
[----:B------:R-:W4:Y:S04]  /*15e10*/  LDL.LU R171, [R1+0x610] ;  /* 0x0006100001ab7983 */ /* 0x000f280000300800 */
[----:B0-----:R-:W4:Y:S01]  /*15e20*/  LDL.LU R164, [R1+0x5e4] ;  /* 0x0005e40001a47983 */ /* 0x001f220000300800 */
[----:B---3--:R-:W-:-:S05]  /*15e30*/  IADD3 R14, P1, R14, R5, RZ ;  /* 0x000000050e0e7210 */ /* 0x008fca0007f3e0ff */
[----:B------:R-:W-:Y:S01]  /*15e40*/  STL [R1+0x624], R14 ;  /* 0x0006240e01007387 */ /* 0x000fe20000100800 */
[--C-:B------:R-:W-:Y:S02]  /*15e50*/  IMAD.X R11, R11, 0x1, R4.reuse, P2 ;  /* 0x000000010b0b7824 */ /* 0x100fe400010e0604 */
[----:B------:R-:W-:-:S05]  /*15e60*/  IMAD.X R165, R165, 0x1, R4, P3 ;  /* 0x00000001a5a57824 */ /* 0x000fca00018e0604 */
[----:B------:R0:W-:Y:S04]  /*15e70*/  STL [R1+0x640], R165 ;  /* 0x000640a501007387 */ /* 0x0001e80000100800 */
[----:B------:R-:W-:Y:S04]  /*15e80*/  STL [R1+0x648], R11 ;  /* 0x0006480b01007387 */ /* 0x000fe80000100800 */
[----:B0-----:R-:W3:Y:S01]  /*15e90*/  LDL.LU R165, [R1+0x608] ;  /* 0x0006080001a57983 */ /* 0x001ee20000300800 */
[-C--:B------:R-:W-:Y:S01]  /*15ea0*/  IADD3 R8, P2, R8, R5.reuse, RZ ;  /* 0x0000000508087210 */ /* 0x080fe20007f5e0ff */
[----:B------:R-:W-:Y:S01]  /*15eb0*/  IMAD.X R176, R176, 0x1, R4, P4 ;  /* 0x00000001b0b07824 */ /* 0x000fe200020e0604 */
[----:B------:R-:W-:-:S03]  /*15ec0*/  IADD3 R177, P3, R177, R5, RZ ;  /* 0x00000005b1b17210 */ /* 0x000fc60007f7e0ff */
[----:B------:R-:W-:Y:S01]  /*15ed0*/  STL [R1+0x61c], R8 ;  /* 0x00061c0801007387 */ /* 0x000fe20000100800 */
[----:B------:R-:W-:-:S05]  /*15ee0*/  IADD3 R167, P4, R167, R5, RZ ;  /* 0x00000005a7a77210 */ /* 0x000fca0007f9e0ff */
[----:B------:R0:W-:Y:S04]  /*15ef0*/  STL [R1+0x60c], R167 ;  /* 0x00060ca701007387 */ /* 0x0001e80000100800 */
[----:B------:R-:W-:Y:S04]  /*15f00*/  STL [R1+0x614], R177 ;  /* 0x000614b101007387 */ /* 0x000fe80000100800 */
[----:B0-----:R-:W3:Y:S04]  /*15f10*/  LDL.LU R167, [R1+0x5dc] ;  /* 0x0005dc0001a77983 */ /* 0x001ee80000300800 */
[----:B------:R-:W-:Y:S04]  /*15f20*/  STL [R1+0x638], R176 ;  /* 0x000638b001007387 */ /* 0x000fe80000100800 */
[----:B------:R-:W3:Y:S01]  /*15f30*/  LDL.LU R162, [R1+0x600] ;  /* 0x0006000001a27983 */ /* 0x000ee20000300800 */
[----:B------:R-:W-:-:S03]  /*15f40*/  IMAD.X R161, R161, 0x1, R4, P5 ;  /* 0x00000001a1a17824 */ /* 0x000fc600028e0604 */
[----:B------:R-:W3:Y:S04]  /*15f50*/  LDL.LU R158, [R1+0x5d4] ;  /* 0x0005d400019e7983 */ /* 0x000ee80000300800 */
[----:B------:R-:W3:Y:S04]  /*15f60*/  LDL.LU R154, [R1+0x5f8] ;  /* 0x0005f800019a7983 */ /* 0x000ee80000300800 */
[----:B------:R0:W-:Y:S04]  /*15f70*/  STL [R1+0x630], R161 ;  /* 0x000630a101007387 */ /* 0x0001e80000100800 */
[----:B------:R-:W3:Y:S04]  /*15f80*/  LDL.LU R23, [R1+0x5cc] ;  /* 0x0005cc0001177983 */ /* 0x000ee80000300800 */
[----:B------:R-:W3:Y:S04]  /*15f90*/  LDL.LU R20, [R1+0x5f0] ;  /* 0x0005f00001147983 */ /* 0x000ee80000300800 */
[----:B------:R-:W3:Y:S04]  /*15fa0*/  LDL.LU R14, [R1+0x5c4] ;  /* 0x0005c400010e7983 */ /* 0x000ee80000300800 */
[----:B0-----:R-:W3:Y:S04]  /*15fb0*/  LDL.LU R161, [R1+0x5e8] ;  /* 0x0005e80001a17983 */ /* 0x001ee80000300800 */
[----:B------:R-:W3:Y:S04]  /*15fc0*/  LDL.LU R11, [R1+0x5bc] ;  /* 0x0005bc00010b7983 */ /* 0x000ee80000300800 */
[----:B------:R-:W3:Y:S01]  /*15fd0*/  LDL.LU R8, [R1+0x5e0] ;  /* 0x0005e00001087983 */ /* 0x000ee20000300800 */
[----:B--2---:R-:W-:-:S03]  /*15fe0*/  IADD3 R157, P5, R157, R5, RZ ;  /* 0x000000059d9d7210 */ /* 0x004fc60007fbe0ff */
[----:B------:R-:W2:Y:S04]  /*15ff0*/  LDL.LU R177, [R1+0x5b4] ;  /* 0x0005b40001b17983 */ /* 0x000ea80000300800 */
[----:B------:R0:W-:Y:S04]  /*16000*/  STL [R1+0x604], R157 ;  /* 0x0006049d01007387 */ /* 0x0001e80000100800 */
[----:B------:R-:W2:Y:S04]  /*16010*/  LDL.LU R176, [R1+0x5d8] ;  /* 0x0005d80001b07983 */ /* 0x000ea80000300800 */
[----:B0-----:R-:W2:Y:S01]  /*16020*/  LDL.LU R157, [R1+0x5ac] ;  /* 0x0005ac00019d7983 */ /* 0x001ea20000300800 */
[----:B------:R-:W-:Y:S01]  /*16030*/  IMAD.X R172, R172, 0x1, R4, P6 ;  /* 0x00000001acac7824 */ /* 0x000fe200030e0604 */
[----:B------:R-:W-:-:S04]  /*16040*/  IADD3 R168, P6, R168, R5, RZ ;  /* 0x00000005a8a87210 */ /* 0x000fc80007fde0ff */
[----:B------:R-:W-:Y:S01]  /*16050*/  STL [R1+0x628], R172 ;  /* 0x000628ac01007387 */ /* 0x000fe20000100800 */
[----:B------:R-:W-:-:S03]  /*16060*/  IMAD.X R17, R17, 0x1, R4, P1 ;  /* 0x0000000111117824 */ /* 0x000fc600008e0604 */
[----:B------:R-:W-:Y:S01]  /*16070*/  STL [R1+0x5fc], R168 ;  /* 0x0005fca801007387 */ /* 0x000fe20000100800 */
[----:B------:R-:W-:-:S03]  /*16080*/  IADD3 R175, P1, R175, R5, RZ ;  /* 0x00000005afaf7210 */ /* 0x000fc60007f3e0ff */
[----:B------:R0:W-:Y:S01]  /*16090*/  STL [R1+0x620], R17 ;  /* 0x0006201101007387 */ /* 0x0001e20000100800 */
[----:B----4-:R-:W-:-:S03]  /*160a0*/  IMAD.X R174, R174, 0x1, R4, P2 ;  /* 0x00000001aeae7824 */ /* 0x010fc600010e0604 */
[----:B------:R1:W-:Y:S01]  /*160b0*/  STL [R1+0x5f4], R175 ;  /* 0x0005f4af01007387 */ /* 0x0003e20000100800 */
[----:B------:R-:W-:-:S03]  /*160c0*/  IADD3 R173, P2, R173, R5, RZ ;  /* 0x00000005adad7210 */ /* 0x000fc60007f5e0ff */
[----:B------:R4:W-:Y:S01]  /*160d0*/  STL [R1+0x618], R174 ;  /* 0x000618ae01007387 */ /* 0x0009e20000100800 */
[----:B------:R-:W-:-:S03]  /*160e0*/  IMAD.X R171, R171, 0x1, R4, P3 ;  /* 0x00000001abab7824 */ /* 0x000fc600018e0604 */
[----:B0-----:R-:W2:Y:S01]  /*160f0*/  LDL.LU R17, [R1+0x5d0] ;  /* 0x0005d00001117983 */ /* 0x001ea20000300800 */
[----:B------:R-:W-:-:S03]  /*16100*/  IADD3 R164, P3, R164, R5, RZ ;  /* 0x00000005a4a47210 */ /* 0x000fc60007f7e0ff */
[----:B------:R-:W-:Y:S04]  /*16110*/  STL [R1+0x5ec], R173 ;  /* 0x0005ecad01007387 */ /* 0x000fe80000100800 */
[----:B-1----:R-:W2:Y:S04]  /*16120*/  LDL.LU R175, [R1+0x5a4] ;  /* 0x0005a40001af7983 */ /* 0x002ea80000300800 */
[----:B------:R-:W-:Y:S04]  /*16130*/  STL [R1+0x610], R171 ;  /* 0x000610ab01007387 */ /* 0x000fe80000100800 */
[----:B----4-:R-:W4:Y:S04]  /*16140*/  LDL.LU R174, [R1+0x5c8] ;  /* 0x0005c80001ae7983 */ /* 0x010f280000300800 */
[----:B------:R0:W-:Y:S04]  /*16150*/  STL [R1+0x5e4], R164 ;  /* 0x0005e4a401007387 */ /* 0x0001e80000100800 */
[----:B0-----:R-:W4:Y:S04]  /*16160*/  LDL.LU R164, [R1+0x59c] ;  /* 0x00059c0001a47983 */ /* 0x001f280000300800 */
[----:B------:R-:W4:Y:S04]  /*16170*/  LDL.LU R173, [R1+0x5c0] ;  /* 0x0005c00001ad7983 */ /* 0x000f280000300800 */
[----:B------:R-:W4:Y:S01]  /*16180*/  LDL.LU R171, [R1+0x594] ;  /* 0x0005940001ab7983 */ /* 0x000f220000300800 */
[----:B---3--:R-:W-:-:S05]  /*16190*/  IMAD.X R165, R165, 0x1, R4, P4 ;  /* 0x00000001a5a57824 */ /* 0x008fca00020e0604 */
[----:B------:R0:W-:Y:S04]  /*161a0*/  STL [R1+0x608], R165 ;  /* 0x000608a501007387 */ /* 0x0001e80000100800 */
[----:B0-----:R-:W3:Y:S01]  /*161b0*/  LDL.LU R165, [R1+0x5b8] ;  /* 0x0005b80001a57983 */ /* 0x001ee20000300800 */
[----:B------:R-:W-:-:S05]  /*161c0*/  IADD3 R167, P4, R167, R5, RZ ;  /* 0x00000005a7a77210 */ /* 0x000fca0007f9e0ff */
[----:B------:R0:W-:Y:S01]  /*161d0*/  STL [R1+0x5dc], R167 ;  /* 0x0005dca701007387 */ /* 0x0001e20000100800 */
[--C-:B------:R-:W-:Y:S01]  /*161e0*/  IMAD.X R162, R162, 0x1, R4.reuse, P5 ;  /* 0x00000001a2a27824 */ /* 0x100fe200028e0604 */
[----:B------:R-:W-:Y:S02]  /*161f0*/  IADD3 R158, P5, R158, R5, RZ ;  /* 0x000000059e9e7210 */ /* 0x000fe40007fbe0ff */
[----:B0-----:R-:W3:Y:S01]  /*16200*/  LDL.LU R167, [R1+0x58c] ;  /* 0x00058c0001a77983 */ /* 0x001ee20000300800 */
        /* <DEDUP_REMOVED lines=13> */
[----:B--2---:R-:W-:-:S03]  /*162e0*/  IADD3 R177, P3, R177, R5, RZ ;  /* 0x00000005b1b17210 */ /* 0x004fc60007f7e0ff */
[----:B0-----:R-:W2:Y:S04]  /*162f0*/  LDL.LU R161, [R1+0x5b0] ;  /* 0x0005b00001a17983 */ /* 0x001ea80000300800 */
[----:B------:R0:W-:Y:S01]  /*16300*/  STL [R1+0x5c4], R14 ;  /* 0x0005c40e01007387 */ /* 0x0001e20000100800 */
[----:B------:R-:W-:-:S03]  /*16310*/  IMAD.X R176, R176, 0x1, R4, P4 ;  /* 0x00000001b0b07824 */ /* 0x000fc600020e0604 */
[----:B------:R1:W-:Y:S01]  /*16320*/  STL [R1+0x5bc], R11 ;  /* 0x0005bc0b01007387 */ /* 0x0003e20000100800 */
[----:B------:R-:W-:-:S03]  /*16330*/  IADD3 R157, P4, R157, R5, RZ ;  /* 0x000000059d9d7210 */ /* 0x000fc60007f9e0ff */
[----:B------:R1:W-:Y:S04]  /*16340*/  STL [R1+0x5e0], R8 ;  /* 0x0005e00801007387 */ /* 0x0003e80000100800 */
[----:B------:R-:W2:Y:S04]  /*16350*/  LDL.LU R172, [R1+0x584] ;  /* 0x0005840001ac7983 */ /* 0x000ea80000300800 */
[----:B------:R1:W-:Y:S04]  /*16360*/  STL [R1+0x5b4], R177 ;  /* 0x0005b4b101007387 */ /* 0x0003e80000100800 */
[----:B------:R-:W2:Y:S04]  /*16370*/  LDL.LU R168, [R1+0x5a8] ;  /* 0x0005a80001a87983 */ /* 0x000ea80000300800 */
[----:B------:R1:W-:Y:S04]  /*16380*/  STL [R1+0x5d8], R176 ;  /* 0x0005d8b001007387 */ /* 0x0003e80000100800 */
[----:B0-----:R-:W2:Y:S04]  /*16390*/  LDL.LU R14, [R1+0x57c] ;  /* 0x00057c00010e7983 */ /* 0x001ea80000300800 */
[----:B------:R0:W-:Y:S04]  /*163a0*/  STL [R1+0x5ac], R157 ;  /* 0x0005ac9d01007387 */ /* 0x0001e80000100800 */
[----:B-1----:R-:W2:Y:S04]  /*163b0*/  LDL.LU R11, [R1+0x5a0] ;  /* 0x0005a000010b7983 */ /* 0x002ea80000300800 */
[----:B------:R-:W2:Y:S04]  /*163c0*/  LDL.LU R8, [R1+0x574] ;  /* 0x0005740001087983 */ /* 0x000ea80000300800 */
[----:B------:R-:W2:Y:S01]  /*163d0*/  LDL.LU R177, [R1+0x598] ;  /* 0x0005980001b17983 */ /* 0x000ea20000300800 */
[----:B------:R-:W-:-:S03]  /*163e0*/  IMAD.X R17, R17, 0x1, R4, P5 ;  /* 0x0000000111117824 */ /* 0x000fc600028e0604 */
[----:B------:R-:W2:Y:S04]  /*163f0*/  LDL.LU R176, [R1+0x56c] ;  /* 0x00056c0001b07983 */ /* 0x000ea80000300800 */
[----:B0-----:R-:W2:Y:S01]  /*16400*/  LDL.LU R157, [R1+0x590] ;  /* 0x00059000019d7983 */ /* 0x001ea20000300800 */
[----:B------:R-:W-:-:S03]  /*16410*/  IADD3 R175, P5, R175, R5, RZ ;  /* 0x00000005afaf7210 */ /* 0x000fc60007fbe0ff */
[----:B------:R-:W-:Y:S01]  /*16420*/  STL [R1+0x5d0], R17 ;  /* 0x0005d01101007387 */ /* 0x000fe20000100800 */
[----:B----4-:R-:W-:Y:S01]  /*16430*/  IMAD.X R174, R174, 0x1, R4, P6 ;  /* 0x00000001aeae7824 */ /* 0x010fe200030e0604 */
[----:B------:R-:W-:-:S05]  /*16440*/  IADD3 R164, P6, R164, R5, RZ ;  /* 0x00000005a4a47210 */ /* 0x000fca0007fde0ff */
[----:B------:R0:W-:Y:S04]  /*16450*/  STL [R1+0x59c], R164 ;  /* 0x00059ca401007387 */ /* 0x0001e80000100800 */
[----:B------:R-:W-:Y:S01]  /*16460*/  STL [R1+0x5a4], R175 ;  /* 0x0005a4af01007387 */ /* 0x000fe20000100800 */
[----:B------:R-:W-:-:S03]  /*16470*/  IMAD.X R173, R173, 0x1, R4, P1 ;  /* 0x00000001adad7824 */ /* 0x000fc600008e0604 */
[----:B0-----:R-:W4:Y:S04]  /*16480*/  LDL.LU R164, [R1+0x564] ;  /* 0x0005640001a47983 */ /* 0x001f280000300800 */
[----:B------:R-:W-:Y:S01]  /*16490*/  STL [R1+0x5c8], R174 ;  /* 0x0005c8ae01007387 */ /* 0x000fe20000100800 */
[----:B---3--:R-:W-:-:S05]  /*164a0*/  IMAD.X R165, R165, 0x1, R4, P2 ;  /* 0x00000001a5a57824 */ /* 0x008fca00010e0604 */
[----:B------:R0:W-:Y:S04]  /*164b0*/  STL [R1+0x5b8], R165 ;  /* 0x0005b8a501007387 */ /* 0x0001e80000100800 */
[----:B------:R-:W-:Y:S04]  /*164c0*/  STL [R1+0x5c0], R173 ;  /* 0x0005c0ad01007387 */ /* 0x000fe80000100800 */
[----:B0-----:R-:W3:Y:S01]  /*164d0*/  LDL.LU R165, [R1+0x588] ;  /* 0x0005880001a57983 */ /* 0x001ee20000300800 */
[----:B------:R-:W-:-:S05]  /*164e0*/  IADD3 R171, P1, R171, R5, RZ ;  /* 0x00000005abab7210 */ /* 0x000fca0007f3e0ff */
[----:B------:R0:W-:Y:S04]  /*164f0*/  STL [R1+0x594], R171 ;  /* 0x000594ab01007387 */ /* 0x0001e80000100800 */
[----:B------:R-:W3:Y:S04]  /*16500*/  LDL.LU R162, [R1+0x55c] ;  /* 0x00055c0001a27983 */ /* 0x000ee80000300800 */
[----:B------:R-:W3:Y:S04]  /*16510*/  LDL.LU R158, [R1+0x580] ;  /* 0x00058000019e7983 */ /* 0x000ee80000300800 */
[----:B------:R-:W3:Y:S01]  /*16520*/  LDL.LU R154, [R1+0x554] ;  /* 0x00055400019a7983 */ /* 0x000ee20000300800 */
[----:B------:R-:W-:-:S05]  /*16530*/  IADD3 R167, P2, R167, R5, RZ ;  /* 0x00000005a7a77210 */ /* 0x000fca0007f5e0ff */
[----:B------:R1:W-:Y:S04]  /*16540*/  STL [R1+0x58c], R167 ;  /* 0x00058ca701007387 */ /* 0x0003e80000100800 */
[----:B------:R-:W3:Y:S04]  /*16550*/  LDL.LU R23, [R1+0x578] ;  /* 0x0005780001177983 */ /* 0x000ee80000300800 */
[----:B------:R-:W3:Y:S04]  /*16560*/  LDL.LU R20, [R1+0x54c] ;  /* 0x00054c0001147983 */ /* 0x000ee80000300800 */
[----:B------:R-:W3:Y:S04]  /*16570*/  LDL.LU R17, [R1+0x570] ;  /* 0x0005700001117983 */ /* 0x000ee80000300800 */
[----:B0-----:R-:W3:Y:S04]  /*16580*/  LDL.LU R171, [R1+0x544] ;  /* 0x0005440001ab7983 */ /* 0x001ee80000300800 */
[----:B------:R-:W3:Y:S04]  /*16590*/  LDL.LU R175, [R1+0x568] ;  /* 0x0005680001af7983 */ /* 0x000ee80000300800 */
[----:B------:R-:W3:Y:S04]  /*165a0*/  LDL.LU R174, [R1+0x53c] ;  /* 0x00053c0001ae7983 */ /* 0x000ee80000300800 */
[----:B------:R-:W3:Y:S01]  /*165b0*/  LDL.LU R173, [R1+0x560] ;  /* 0x0005600001ad7983 */ /* 0x000ee20000300800 */
[----:B--2---:R-:W-:-:S05]  /*165c0*/  IMAD.X R161, R161, 0x1, R4, P3 ;  /* 0x00000001a1a17824 */ /* 0x004fca00018e0604 */
[----:B------:R0:W-:Y:S04]  /*165d0*/  STL [R1+0x5b0], R161 ;  /* 0x0005b0a101007387 */ /* 0x0001e80000100800 */
[----:B-1----:R-:W2:Y:S04]  /*165e0*/  LDL.LU R167, [R1+0x534] ;  /* 0x0005340001a77983 */ /* 0x002ea80000300800 */
[----:B0-----:R-:W2:Y:S01]  /*165f0*/  LDL.LU R161, [R1+0x558] ;  /* 0x0005580001a17983 */ /* 0x001ea20000300800 */
        /* <DEDUP_REMOVED lines=12> */
[----:B0-----:R-:W2:Y:S01]  /*166c0*/  LDL.LU R14, [R1+0x52c] ;  /* 0x00052c00010e7983 */ /* 0x001ea20000300800 */
[----:B------:R-:W-:-:S03]  /*166d0*/  IMAD.X R157, R157, 0x1, R4, P1 ;  /* 0x000000019d9d7824 */ /* 0x000fc600008e0604 */
[----:B------:R-:W-:Y:S04]  /*166e0*/  STL [R1+0x598], R177 ;  /* 0x000598b101007387 */ /* 0x000fe80000100800 */
[----:B-1----:R-:W2:Y:S04]  /*166f0*/  LDL.LU R11, [R1+0x550] ;  /* 0x00055000010b7983 */ /* 0x002ea80000300800 */
[----:B------:R-:W-:Y:S04]  /*16700*/  STL [R1+0x56c], R176 ;  /* 0x00056cb001007387 */ /* 0x000fe80000100800 */
[----:B------:R-:W2:Y:S04]  /*16710*/  LDL.LU R8, [R1+0x524] ;  /* 0x0005240001087983 */ /* 0x000ea80000300800 */
[----:B------:R0:W-:Y:S04]  /*16720*/  STL [R1+0x590], R157 ;  /* 0x0005909d01007387 */ /* 0x0001e80000100800 */
[----:B0-----:R-:W2:Y:S04]  /*16730*/  LDL.LU R157, [R1+0x548] ;  /* 0x00054800019d7983 */ /* 0x001ea80000300800 */
[----:B------:R-:W2:Y:S04]  /*16740*/  LDL.LU R177, [R1+0x51c] ;  /* 0x00051c0001b17983 */ /* 0x000ea80000300800 */
[----:B------:R-:W2:Y:S01]  /*16750*/  LDL.LU R176, [R1+0x540] ;  /* 0x0005400001b07983 */ /* 0x000ea20000300800 */
[----:B----4-:R-:W-:-:S05]  /*16760*/  IADD3 R164, P1, R164, R5, RZ ;  /* 0x00000005a4a47210 */ /* 0x010fca0007f3e0ff */
[----:B------:R0:W-:Y:S04]  /*16770*/  STL [R1+0x564], R164 ;  /* 0x000564a401007387 */ /* 0x0001e80000100800 */
[----:B0-----:R-:W4:Y:S01]  /*16780*/  LDL.LU R164, [R1+0x514] ;  /* 0x0005140001a47983 */ /* 0x001f220000300800 */
[----:B---3--:R-:W-:-:S05]  /*16790*/  IMAD.X R165, R165, 0x1, R4, P2 ;  /* 0x00000001a5a57824 */ /* 0x008fca00010e0604 */
[----:B------:R0:W-:Y:S04]  /*167a0*/  STL [R1+0x588], R165 ;  /* 0x000588a501007387 */ /* 0x0001e80000100800 */
[----:B0-----:R-:W3:Y:S01]  /*167b0*/  LDL.LU R165, [R1+0x538] ;  /* 0x0005380001a57983 */ /* 0x001ee20000300800 */
[-C--:B------:R-:W-:Y:S01]  /*167c0*/  IADD3 R162, P2, R162, R5.reuse, RZ ;  /* 0x00000005a2a27210 */ /* 0x080fe20007f5e0ff */
[----:B------:R-:W-:Y:S01]  /*167d0*/  IMAD.X R158, R158, 0x1, R4, P3 ;  /* 0x000000019e9e7824 */ /* 0x000fe200018e0604 */
[----:B------:R-:W-:-:S03]  /*167e0*/  IADD3 R154, P3, R154, R5, RZ ;  /* 0x000000059a9a7210 */ /* 0x000fc60007f7e0ff */
[----:B------:R-:W-:Y:S04]  /*167f0*/  STL [R1+0x55c], R162 ;  /* 0x00055ca201007387 */ /* 0x000fe80000100800 */
[----:B------:R-:W-:Y:S04]  /*16800*/  STL [R1+0x580], R158 ;  /* 0x0005809e01007387 */ /* 0x000fe80000100800 */
[----:B------:R-:W-:Y:S01]  /*16810*/  STL [R1+0x554], R154 ;  /* 0x0005549a01007387 */ /* 0x000fe20000100800 */
[--C-:B------:R-:W-:Y:S01]  /*16820*/  IMAD.X R23, R23, 0x1, R4.reuse, P4 ;  /* 0x0000000117177824 */ /* 0x100fe200020e0604 */
[-C--:B------:R-:W-:Y:S01]  /*16830*/  IADD3 R20, P4, R20, R5.reuse, RZ ;  /* 0x0000000514147210 */ /* 0x080fe20007f9e0ff */
[----:B------:R-:W-:Y:S01]  /*16840*/  IMAD.X R17, R17, 0x1, R4, P5 ;  /* 0x0000000111117824 */ /* 0x000fe200028e0604 */
[----:B------:R-:W-:-:S02]  /*16850*/  IADD3 R171, P5, R171, R5, RZ ;  /* 0x00000005abab7210 */ /* 0x000fc40007fbe0ff */
[----:B------:R-:W-:Y:S01]  /*16860*/  STL [R1+0x578], R23 ;  /* 0x0005781701007387 */ /* 0x000fe20000100800 */
[----:B------:R-:W-:-:S03]  /*16870*/  IMAD.X R175, R175, 0x1, R4, P6 ;  /* 0x00000001afaf7824 */ /* 0x000fc600030e0604 */
[----:B------:R0:W-:Y:S01]  /*16880*/  STL [R1+0x544], R171 ;  /* 0x000544ab01007387 */ /* 0x0001e20000100800 */
[----:B------:R-:W-:-:S03]  /*16890*/  IADD3 R174, P6, R174, R5, RZ ;  /* 0x00000005aeae7210 */ /* 0x000fc60007fde0ff */
[----:B------:R-:W-:Y:S01]  /*168a0*/  STL [R1+0x54c], R20 ;  /* 0x00054c1401007387 */ /* 0x000fe20000100800 */
[----:B------:R-:W-:-:S03]  /*168b0*/  IMAD.X R173, R173, 0x1, R4, P1 ;  /* 0x00000001adad7824 */ /* 0x000fc600008e0604 */
[----:B0-----:R-:W3:Y:S04]  /*168c0*/  LDL.LU R171, [R1+0x50c] ;  /* 0x00050c0001ab7983 */ /* 0x001ee80000300800 */
[----:B------:R-:W-:Y:S04]  /*168d0*/  STL [R1+0x570], R17 ;  /* 0x0005701101007387 */ /* 0x000fe80000100800 */
[----:B------:R0:W-:Y:S01]  /*168e0*/  STL [R1+0x568], R175 ;  /* 0x000568af01007387 */ /* 0x0001e20000100800 */
[----:B--2---:R-:W-:-:S03]  /*168f0*/  IADD3 R167, P1, R167, R5, RZ ;  /* 0x00000005a7a77210 */ /* 0x004fc60007f3e0ff */
[----:B------:R1:W-:Y:S01]  /*16900*/  STL [R1+0x53c], R174 ;  /* 0x00053cae01007387 */ /* 0x0003e20000100800 */
[----:B------:R-:W-:-:S03]  /*16910*/  IMAD.X R161, R161, 0x1, R4, P2 ;  /* 0x00000001a1a17824 */ /* 0x000fc600010e0604 */
[----:B------:R-:W2:Y:S04]  /*16920*/  LDL.LU R172, [R1+0x530] ;  /* 0x0005300001ac7983 */ /* 0x000ea80000300800 */
[----:B------:R1:W-:Y:S04]  /*16930*/  STL [R1+0x560], R173 ;  /* 0x000560ad01007387 */ /* 0x0003e80000100800 */
[----:B------:R-:W2:Y:S04]  /*16940*/  LDL.LU R168, [R1+0x504] ;  /* 0x0005040001a87983 */ /* 0x000ea80000300800 */
[----:B------:R1:W-:Y:S04]  /*16950*/  STL [R1+0x534], R167 ;  /* 0x000534a701007387 */ /* 0x0003e80000100800 */
[----:B------:R-:W2:Y:S04]  /*16960*/  LDL.LU R162, [R1+0x528] ;  /* 0x0005280001a27983 */ /* 0x000ea80000300800 */
[----:B------:R1:W-:Y:S04]  /*16970*/  STL [R1+0x558], R161 ;  /* 0x000558a101007387 */ /* 0x0003e80000100800 */
[----:B0-----:R-:W2:Y:S04]  /*16980*/  LDL.LU R175, [R1+0x4fc] ;  /* 0x0004fc0001af7983 */ /* 0x001ea80000300800 */
[----:B-1----:R-:W2:Y:S04]  /*16990*/  LDL.LU R174, [R1+0x520] ;  /* 0x0005200001ae7983 */ /* 0x002ea80000300800 */
[----:B------:R-:W2:Y:S04]  /*169a0*/  LDL.LU R173, [R1+0x4f4] ;  /* 0x0004f40001ad7983 */ /* 0x000ea80000300800 */
[----:B------:R-:W2:Y:S01]  /*169b0*/  LDL.LU R167, [R1+0x518] ;  /* 0x0005180001a77983 */ /* 0x000ea20000300800 */
[----:B------:R-:W-:-:S03]  /*169c0*/  IADD3 R14, P2, R14, R5, RZ ;  /* 0x000000050e0e7210 */ /* 0x000fc60007f5e0ff */
[----:B------:R-:W2:Y:S01]  /*169d0*/  LDL.LU R161, [R1+0x4ec] ;  /* 0x0004ec0001a17983 */ /* 0x000ea20000300800 */
        /* <DEDUP_REMOVED lines=8> */
[----:B0-----:R-:W2:Y:S04]  /*16a60*/  LDL.LU R157, [R1+0x510] ;  /* 0x00051000019d7983 */ /* 0x001ea80000300800 */
[----:B------:R-:W-:Y:S01]  /*16a70*/  STL [R1+0x524], R8 ;  /* 0x0005240801007387 */ /* 0x000fe20000100800 */
[----:B----4-:R-:W-:-:S05]  /*16a80*/  IADD3 R164, P5, R164, R5, RZ ;  /* 0x00000005a4a47210 */ /* 0x010fca0007fbe0ff */
[----:B------:R0:W-:Y:S04]  /*16a90*/  STL [R1+0x514], R164 ;  /* 0x000514a401007387 */ /* 0x0001e80000100800 */
[----:B------:R-:W-:Y:S04]  /*16aa0*/  STL [R1+0x51c], R177 ;  /* 0x00051cb101007387 */ /* 0x000fe80000100800 */
[----:B0-----:R-:W4:Y:S04]  /*16ab0*/  LDL.LU R164, [R1+0x4e4] ;  /* 0x0004e40001a47983 */ /* 0x001f280000300800 */
[----:B------:R-:W-:Y:S04]  /*16ac0*/  STL [R1+0x540], R176 ;  /* 0x000540b001007387 */ /* 0x000fe80000100800 */
[----:B------:R-:W4:Y:S04]  /*16ad0*/  LDL.LU R158, [R1+0x508] ;  /* 0x00050800019e7983 */ /* 0x000f280000300800 */
[----:B------:R-:W4:Y:S04]  /*16ae0*/  LDL.LU R154, [R1+0x4dc] ;  /* 0x0004dc00019a7983 */ /* 0x000f280000300800 */
[----:B------:R-:W4:Y:S01]  /*16af0*/  LDL.LU R23, [R1+0x500] ;  /* 0x0005000001177983 */ /* 0x000f220000300800 */
[----:B---3--:R-:W-:-:S05]  /*16b00*/  IMAD.X R165, R165, 0x1, R4, P6 ;  /* 0x00000001a5a57824 */ /* 0x008fca00030e0604 */
        /* <DEDUP_REMOVED lines=8> */
[----:B------:R-:W-:-:S05]  /*16b90*/  IADD3 R171, P6, R171, R5, RZ ;  /* 0x00000005abab7210 */ /* 0x000fca0007fde0ff */
[----:B------:R0:W-:Y:S04]  /*16ba0*/  STL [R1+0x50c], R171 ;  /* 0x00050cab01007387 */ /* 0x0001e80000100800 */
[----:B------:R-:W3:Y:S04]  /*16bb0*/  LDL.LU R176, [R1+0x4e0] ;  /* 0x0004e00001b07983 */ /* 0x000ee80000300800 */
[----:B0-----:R-:W3:Y:S01]  /*16bc0*/  LDL.LU R171, [R1+0x4b4] ;  /* 0x0004b40001ab7983 */ /* 0x001ee20000300800 */
[----:B--2---:R-:W-:Y:S01]  /*16bd0*/  IMAD.X R172, R172, 0x1, R4, P1 ;  /* 0x00000001acac7824 */ /* 0x004fe200008e0604 */
[----:B------:R-:W-:-:S04]  /*16be0*/  IADD3 R168, P1, R168, R5, RZ ;  /* 0x00000005a8a87210 */ /* 0x000fc80007f3e0ff */
[----:B------:R-:W-:Y:S01]  /*16bf0*/  STL [R1+0x530], R172 ;  /* 0x000530ac01007387 */ /* 0x000fe20000100800 */
        /* <DEDUP_REMOVED lines=10> */
[----:B------:R0:W-:Y:S04]  /*16ca0*/  STL [R1+0x518], R167 ;  /* 0x000518a701007387 */ /* 0x0001e80000100800 */
[----:B------:R-:W-:Y:S04]  /*16cb0*/  STL [R1+0x4f4], R173 ;  /* 0x0004f4ad01007387 */ /* 0x000fe80000100800 */
[----:B0-----:R-:W2:Y:S04]  /*16cc0*/  LDL.LU R167, [R1+0x4d8] ;  /* 0x0004d80001a77983 */ /* 0x001ea80000300800 */
[----:B------:R-:W2:Y:S04]  /*16cd0*/  LDL.LU R175, [R1+0x4ac] ;  /* 0x0004ac0001af7983 */ /* 0x000ea80000300800 */
[----:B------:R0:W-:Y:S04]  /*16ce0*/  STL [R1+0x4ec], R161 ;  /* 0x0004eca101007387 */ /* 0x0001e80000100800 */
[----:B0-----:R-:W2:Y:S04]  /*16cf0*/  LDL.LU R161, [R1+0x4d0] ;  /* 0x0004d00001a17983 */ /* 0x001ea80000300800 */
[----:B------:R-:W2:Y:S04]  /*16d00*/  LDL.LU R174, [R1+0x4a4] ;  /* 0x0004a40001ae7983 */ /* 0x000ea80000300800 */
[----:B------:R-:W2:Y:S01]  /*16d10*/  LDL.LU R173, [R1+0x4c8] ;  /* 0x0004c80001ad7983 */ /* 0x000ea20000300800 */
[----:B------:R-:W-:-:S05]  /*16d20*/  IMAD.X R157, R157, 0x1, R4, P5 ;  /* 0x000000019d9d7824 */ /* 0x000fca00028e0604 */
[----:B------:R0:W-:Y:S04]  /*16d30*/  STL [R1+0x510], R157 ;  /* 0x0005109d01007387 */ /* 0x0001e80000100800 */
[----:B0-----:R-:W2:Y:S01]  /*16d40*/  LDL.LU R157, [R1+0x49c] ;  /* 0x00049c00019d7983 */ /* 0x001ea20000300800 */
[----:B----4-:R-:W-:-:S05]  /*16d50*/  IADD3 R164, P5, R164, R5, RZ ;  /* 0x00000005a4a47210 */ /* 0x010fca0007fbe0ff */
[----:B------:R0:W-:Y:S01]  /*16d60*/  STL [R1+0x4e4], R164 ;  /* 0x0004e4a401007387 */ /* 0x0001e20000100800 */
[--C-:B------:R-:W-:Y:S01]  /*16d70*/  IMAD.X R158, R158, 0x1, R4.reuse, P6 ;  /* 0x000000019e9e7824 */ /* 0x100fe200030e0604 */
[----:B------:R-:W-:Y:S02]  /*16d80*/  IADD3 R154, P6, R154, R5, RZ ;  /* 0x000000059a9a7210 */ /* 0x000fe40007fde0ff */
[----:B0-----:R-:W4:Y:S01]  /*16d90*/  LDL.LU R164, [R1+0x4c0] ;  /* 0x0004c00001a47983 */ /* 0x001f220000300800 */
[----:B------:R-:W-:-:S03]  /*16da0*/  IMAD.X R23, R23, 0x1, R4, P1 ;  /* 0x0000000117177824 */ /* 0x000fc600008e0604 */
[----:B------:R-:W-:Y:S04]  /*16db0*/  STL [R1+0x508], R158 ;  /* 0x0005089e01007387 */ /* 0x000fe80000100800 */
[----:B------:R-:W-:Y:S04]  /*16dc0*/  STL [R1+0x4dc], R154 ;  /* 0x0004dc9a01007387 */ /* 0x000fe80000100800 */
[----:B------:R-:W-:Y:S01]  /*16dd0*/  STL [R1+0x500], R23 ;  /* 0x0005001701007387 */ /* 0x000fe20000100800 */
[----:B---3--:R-:W-:Y:S01]  /*16de0*/  IADD3 R20, P1, R20, R5, RZ ;  /* 0x0000000514147210 */ /* 0x008fe20007f3e0ff */
[----:B------:R-:W-:-:S04]  /*16df0*/  IMAD.X R17, R17, 0x1, R4, P2 ;  /* 0x0000000111117824 */ /* 0x000fc800010e0604 */
[----:B------:R-:W-:Y:S01]  /*16e00*/  STL [R1+0x4d4], R20 ;  /* 0x0004d41401007387 */ /* 0x000fe20000100800 */
[----:B------:R-:W-:-:S05]  /*16e10*/  IMAD.X R165, R165, 0x1, R4, P3 ;  /* 0x00000001a5a57824 */ /* 0x000fca00018e0604 */
[----:B------:R0:W-:Y:S04]  /*16e20*/  STL [R1+0x4f0], R165 ;  /* 0x0004f0a501007387 */ /* 0x0001e80000100800 */
[----:B------:R-:W-:Y:S04]  /*16e30*/  STL [R1+0x4f8], R17 ;  /* 0x0004f81101007387 */ /* 0x000fe80000100800 */
[----:B0-----:R-:W3:Y:S01]  /*16e40*/  LDL.LU R165, [R1+0x494] ;  /* 0x0004940001a57983 */ /* 0x001ee20000300800 */
[-C--:B------:R-:W-:Y:S01]  /*16e50*/  IADD3 R14, P2, R14, R5.reuse, RZ ;  /* 0x000000050e0e7210 */ /* 0x080fe20007f5e0ff */
[----:B------:R-:W-:Y:S01]  /*16e60*/  IMAD.X R8, R8, 0x1, R4, P4 ;  /* 0x0000000108087824 */ /* 0x000fe200020e0604 */
[----:B------:R-:W-:-:S02]  /*16e70*/  IADD3 R11, P3, R11, R5, RZ ;  /* 0x000000050b0b7210 */ /* 0x000fc40007f7e0ff */
[----:B------:R-:W-:Y:S01]  /*16e80*/  IADD3 R177, P4, R177, R5, RZ ;  /* 0x00000005b1b17210 */ /* 0x000fe20007f9e0ff */
[----:B------:R-:W-:Y:S04]  /*16e90*/  STL [R1+0x4cc], R14 ;  /* 0x0004cc0e01007387 */ /* 0x000fe80000100800 */
[----:B------:R-:W-:Y:S04]  /*16ea0*/  STL [R1+0x4c4], R11 ;  /* 0x0004c40b01007387 */ /* 0x000fe80000100800 */
[----:B------:R0:W-:Y:S04]  /*16eb0*/  STL [R1+0x4e8], R8 ;  /* 0x0004e80801007387 */ /* 0x0001e80000100800 */
[----:B------:R-:W3:Y:S01]  /*16ec0*/  LDL.LU R179, [R1+0x4b8] ;  /* 0x0004b80001b37983 */ /* 0x000ee20000300800 */
[----:B------:R-:W-:-:S03]  /*16ed0*/  IMAD.X R176, R176, 0x1, R4, P5 ;  /* 0x00000001b0b07824 */ /* 0x000fc600028e0604 */
[----:B------:R1:W-:Y:S04]  /*16ee0*/  STL [R1+0x4bc], R177 ;  /* 0x0004bcb101007387 */ /* 0x0003e80000100800 */
[----:B------:R-:W3:Y:S01]  /*16ef0*/  LDL.LU R172, [R1+0x48c] ;  /* 0x00048c0001ac7983 */ /* 0x000ee20000300800 */
[----:B------:R-:W-:-:S03]  /*16f00*/  IADD3 R171, P5, R171, R5, RZ ;  /* 0x00000005abab7210 */ /* 0x000fc60007fbe0ff */
[----:B------:R1:W-:Y:S04]  /*16f10*/  STL [R1+0x4e0], R176 ;  /* 0x0004e0b001007387 */ /* 0x0003e80000100800 */
[----:B------:R-:W3:Y:S04]  /*16f20*/  LDL.LU R168, [R1+0x4b0] ;  /* 0x0004b00001a87983 */ /* 0x000ee80000300800 */
[----:B------:R1:W-:Y:S04]  /*16f30*/  STL [R1+0x4b4], R171 ;  /* 0x0004b4ab01007387 */ /* 0x0003e80000100800 */
[----:B------:R-:W3:Y:S04]  /*16f40*/  LDL.LU R162, [R1+0x484] ;  /* 0x0004840001a27983 */ /* 0x000ee80000300800 */
[----:B0-----:R-:W3:Y:S04]  /*16f50*/  LDL.LU R8, [R1+0x4a8] ;  /* 0x0004a80001087983 */ /* 0x001ee80000300800 */
[----:B-1----:R-:W3:Y:S04]  /*16f60*/  LDL.LU R177, [R1+0x47c] ;  /* 0x00047c0001b17983 */ /* 0x002ee80000300800 */
[----:B------:R-:W3:Y:S04]  /*16f70*/  LDL.LU R176, [R1+0x4a0] ;  /* 0x0004a00001b07983 */ /* 0x000ee80000300800 */
[----:B------:R-:W3:Y:S01]  /*16f80*/  LDL.LU R171, [R1+0x474] ;  /* 0x0004740001ab7983 */ /* 0x000ee20000300800 */
[----:B--2---:R-:W-:-:S05]  /*16f90*/  IMAD.X R167, R167, 0x1, R4, P6 ;  /* 0x00000001a7a77824 */ /* 0x004fca00030e0604 */
[----:B------:R0:W-:Y:S01]  /*16fa0*/  STL [R1+0x4d8], R167 ;  /* 0x0004d8a701007387 */ /* 0x0001e20000100800 */
[----:B------:R-:W-:-:S03]  /*16fb0*/  IADD3 R175, P6, R175, R5, RZ ;  /* 0x00000005afaf7210 */ /* 0x000fc60007fde0ff */
[----:B0-----:R-:W2:Y:S01]  /*16fc0*/  LDL.LU R167, [R1+0x498] ;  /* 0x0004980001a77983 */ /* 0x001ea20000300800 */
[----:B------:R-:W-:Y:S01]  /*16fd0*/  IMAD.X R161, R161, 0x1, R4, P1 ;  /* 0x00000001a1a17824 */ /* 0x000fe200008e0604 */
[----:B------:R-:W-:-:S04]  /*16fe0*/  IADD3 R174, P1, R174, R5, RZ ;  /* 0x00000005aeae7210 */ /* 0x000fc80007f3e0ff */
[----:B------:R0:W-:Y:S01]  /*16ff0*/  STL [R1+0x4d0], R161 ;  /* 0x0004d0a101007387 */ /* 0x0001e20000100800 */
[----:B------:R-:W-:-:S03]  /*17000*/  IMAD.X R173, R173, 0x1, R4, P2 ;  /* 0x00000001adad7824 */ /* 0x000fc600010e0604 */
[----:B0-----:R-:W2:Y:S04]  /*17010*/  LDL.LU R161, [R1+0x46c] ;  /* 0x00046c0001a17983 */ /* 0x001ea80000300800 */
[----:B------:R-:W-:Y:S01]  /*17020*/  STL [R1+0x4ac], R175 ;  /* 0x0004acaf01007387 */ /* 0x000fe20000100800 */
[----:B------:R-:W-:-:S05]  /*17030*/  IADD3 R157, P2, R157, R5, RZ ;  /* 0x000000059d9d7210 */ /* 0x000fca0007f5e0ff */
[----:B------:R0:W-:Y:S04]  /*17040*/  STL [R1+0x49c], R157 ;  /* 0x00049c9d01007387 */ /* 0x0001e80000100800 */
[----:B------:R-:W-:Y:S04]  /*17050*/  STL [R1+0x4a4], R174 ;  /* 0x0004a4ae01007387 */ /* 0x000fe80000100800 */
[----:B0-----:R-:W2:Y:S04]  /*17060*/  LDL.LU R157, [R1+0x490] ;  /* 0x00049000019d7983 */ /* 0x001ea80000300800 */
[----:B------:R-:W-:Y:S04]  /*17070*/  STL [R1+0x4c8], R173 ;  /* 0x0004c8ad01007387 */ /* 0x000fe80000100800 */
[----:B------:R-:W2:Y:S01]  /*17080*/  LDL.LU R158, [R1+0x464] ;  /* 0x00046400019e7983 */ /* 0x000ea20000300800 */
[----:B----4-:R-:W-:-:S03]  /*17090*/  IMAD.X R164, R164, 0x1, R4, P3 ;  /* 0x00000001a4a47824 */ /* 0x010fc600018e0604 */
        /* <DEDUP_REMOVED lines=24> */
[--C-:B------:R-:W-:Y:S01]  /*17220*/  IMAD.X R176, R176, 0x1, R4.reuse, P1 ;  /* 0x00000001b0b07824 */ /* 0x100fe200008e0604 */
[----:B------:R-:W-:Y:S01]  /*17230*/  IADD3 R171, P1, R171, R5, RZ ;  /* 0x00000005abab7210 */ /* 0x000fe20007f3e0ff */
[----:B------:R-:W-:Y:S04]  /*17240*/  STL [R1+0x4a8], R8 ;  /* 0x0004a80801007387 */ /* 0x000fe80000100800 */
[----:B------:R0:W-:Y:S04]  /*17250*/  STL [R1+0x474], R171 ;  /* 0x000474ab01007387 */ /* 0x0001e80000100800 */
[----:B------:R-:W-:Y:S04]  /*17260*/  STL [R1+0x47c], R177 ;  /* 0x00047cb101007387 */ /* 0x000fe80000100800 */
[----:B0-----:R-:W3:Y:S04]  /*17270*/  LDL.LU R171, [R1+0x434] ;  /* 0x0004340001ab7983 */ /* 0x001ee80000300800 */
[----:B------:R-:W-:Y:S04]  /*17280*/  STL [R1+0x4a0], R176 ;  /* 0x0004a0b001007387 */ /* 0x000fe80000100800 */
[----:B------:R-:W3:Y:S01]  /*17290*/  LDL.LU R8, [R1+0x458] ;  /* 0x0004580001087983 */ /* 0x000ee20000300800 */
[----:B--2---:R-:W-:-:S05]  /*172a0*/  IMAD.X R167, R167, 0x1, R4, P2 ;  /* 0x00000001a7a77824 */ /* 0x004fca00010e0604 */
[----:B------:R0:W-:Y:S04]  /*172b0*/  STL [R1+0x498], R167 ;  /* 0x000498a701007387 */ /* 0x0001e80000100800 */
[----:B0-----:R-:W2:Y:S01]  /*172c0*/  LDL.LU R167, [R1+0x42c] ;  /* 0x00042c0001a77983 */ /* 0x001ea20000300800 */
[----:B------:R-:W-:-:S03]  /*172d0*/  IADD3 R161, P2, R161, R5, RZ ;  /* 0x00000005a1a17210 */ /* 0x000fc60007f5e0ff */
[----:B------:R-:W2:Y:S04]  /*172e0*/  LDL.LU R177, [R1+0x450] ;  /* 0x0004500001b17983 */ /* 0x000ea80000300800 */
[----:B------:R-:W2:Y:S04]  /*172f0*/  LDL.LU R176, [R1+0x424] ;  /* 0x0004240001b07983 */ /* 0x000ea80000300800 */
[----:B------:R0:W-:Y:S04]  /*17300*/  STL [R1+0x46c], R161 ;  /* 0x00046ca101007387 */ /* 0x0001e80000100800 */
[----:B0-----:R-:W2:Y:S01]  /*17310*/  LDL.LU R161, [R1+0x448] ;  /* 0x0004480001a17983 */ /* 0x001ea20000300800 */
[----:B------:R-:W-:-:S05]  /*17320*/  IMAD.X R157, R157, 0x1, R4, P3 ;  /* 0x000000019d9d7824 */ /* 0x000fca00018e0604 */
[----:B------:R0:W-:Y:S01]  /*17330*/  STL [R1+0x490], R157 ;  /* 0x0004909d01007387 */ /* 0x0001e20000100800 */
[-C--:B------:R-:W-:Y:S01]  /*17340*/  IADD3 R158, P3, R158, R5.reuse, RZ ;  /* 0x000000059e9e7210 */ /* 0x080fe20007f7e0ff */
[----:B----4-:R-:W-:Y:S02]  /*17350*/  IMAD.X R154, R154, 0x1, R4, P4 ;  /* 0x000000019a9a7824 */ /* 0x010fe400020e0604 */
[----:B0-----:R-:W4:Y:S01]  /*17360*/  LDL.LU R157, [R1+0x41c] ;  /* 0x00041c00019d7983 */ /* 0x001f220000300800 */
        /* <DEDUP_REMOVED lines=14> */
[----:B0-----:R-:W4:Y:S04]  /*17450*/  LDL.LU R164, [R1+0x440] ;  /* 0x0004400001a47983 */ /* 0x001f280000300800 */
[----:B------:R-:W-:Y:S04]  /*17460*/  STL [R1+0x478], R14 ;  /* 0x0004780e01007387 */ /* 0x000fe80000100800 */
[----:B------:R-:W-:Y:S04]  /*17470*/  STL [R1+0x470], R11 ;  /* 0x0004700b01007387 */ /* 0x000fe80000100800 */
[----:B------:R0:W-:Y:S04]  /*17480*/  STL [R1+0x444], R175 ;  /* 0x000444af01007387 */ /* 0x0001e80000100800 */
[----:B------:R-:W4:Y:S04]  /*17490*/  LDL.LU R179, [R1+0x414] ;  /* 0x0004140001b37983 */ /* 0x000f280000300800 */
[----:B------:R1:W-:Y:S04]  /*174a0*/  STL [R1+0x468], R174 ;  /* 0x000468ae01007387 */ /* 0x0003e80000100800 */
[----:B------:R-:W4:Y:S01]  /*174b0*/  LDL.LU R172, [R1+0x438] ;  /* 0x0004380001ac7983 */ /* 0x000f220000300800 */
[----:B---3--:R-:W-:Y:S01]  /*174c0*/  IADD3 R173, P2, R173, R5, RZ ;  /* 0x00000005adad7210 */ /* 0x008fe20007f5e0ff */
[----:B------:R-:W-:-:S04]  /*174d0*/  IMAD.X R165, R165, 0x1, R4, P3 ;  /* 0x00000001a5a57824 */ /* 0x000fc800018e0604 */
[----:B------:R3:W-:Y:S04]  /*174e0*/  STL [R1+0x43c], R173 ;  /* 0x00043cad01007387 */ /* 0x0007e80000100800 */
[----:B------:R-:W4:Y:S04]  /*174f0*/  LDL.LU R168, [R1+0x40c] ;  /* 0x00040c0001a87983 */ /* 0x000f280000300800 */
[----:B------:R3:W-:Y:S04]  /*17500*/  STL [R1+0x460], R165 ;  /* 0x000460a501007387 */ /* 0x0007e80000100800 */
[----:B------:R-:W4:Y:S04]  /*17510*/  LDL.LU R162, [R1+0x430] ;  /* 0x0004300001a27983 */ /* 0x000f280000300800 */
[----:B0-----:R-:W4:Y:S04]  /*17520*/  LDL.LU R175, [R1+0x404] ;  /* 0x0004040001af7983 */ /* 0x001f280000300800 */
[----:B-1----:R-:W4:Y:S04]  /*17530*/  LDL.LU R174, [R1+0x428] ;  /* 0x0004280001ae7983 */ /* 0x002f280000300800 */
[----:B---3--:R-:W3:Y:S04]  /*17540*/  LDL.LU R173, [R1+0x80c] ;  /* 0x00080c0001ad7983 */ /* 0x008ee80000300800 */
[----:B------:R-:W3:Y:S01]  /*17550*/  LDL.LU R165, [R1+0x420] ;  /* 0x0004200001a57983 */ /* 0x000ee20000300800 */
[----:B------:R-:W-:Y:S01]  /*17560*/  IADD3 R171, P3, R171, R5, RZ ;  /* 0x00000005abab7210 */ /* 0x000fe20007f7e0ff */
[----:B------:R-:W-:-:S04]  /*17570*/  IMAD.X R8, R8, 0x1, R4, P4 ;  /* 0x0000000108087824 */ /* 0x000fc800020e0604 */
[----:B------:R0:W-:Y:S04]  /*17580*/  STL [R1+0x434], R171 ;  /* 0x000434ab01007387 */ /* 0x0001e80000100800 */
[----:B0-----:R-:W3:Y:S01]  /*17590*/  LDL.LU R171, [R1+0x804] ;  /* 0x0008040001ab7983 */ /* 0x001ee20000300800 */
[----:B--2---:R-:W-:Y:S01]  /*175a0*/  IADD3 R167, P4, R167, R5, RZ ;  /* 0x00000005a7a77210 */ /* 0x004fe20007f9e0ff */
[----:B------:R-:W-:-:S04]  /*175b0*/  IMAD.X R177, R177, 0x1, R4, P5 ;  /* 0x00000001b1b17824 */ /* 0x000fc800028e0604 */
[----:B------:R0:W-:Y:S01]  /*175c0*/  STL [R1+0x42c], R167 ;  /* 0x00042ca701007387 */ /* 0x0001e20000100800 */
[----:B------:R-:W-:-:S03]  /*175d0*/  IADD3 R176, P5, R176, R5, RZ ;  /* 0x00000005b0b07210 */ /* 0x000fc60007fbe0ff */
[----:B0-----:R-:W2:Y:S01]  /*175e0*/  LDL.LU R167, [R1+0x418] ;  /* 0x0004180001a77983 */ /* 0x001ea20000300800 */
[----:B------:R-:W-:-:S03]  /*175f0*/  IMAD.X R161, R161, 0x1, R4, P6 ;  /* 0x00000001a1a17824 */ /* 0x000fc600030e0604 */
[----:B------:R-:W-:Y:S04]  /*17600*/  STL [R1+0x458], R8 ;  /* 0x0004580801007387 */ /* 0x000fe80000100800 */
[----:B------:R0:W-:Y:S04]  /*17610*/  STL [R1+0x448], R161 ;  /* 0x000448a101007387 */ /* 0x0001e80000100800 */
[----:B------:R-:W-:Y:S04]  /*17620*/  STL [R1+0x450], R177 ;  /* 0x000450b101007387 */ /* 0x000fe80000100800 */
[----:B0-----:R-:W2:Y:S04]  /*17630*/  LDL.LU R161, [R1+0x800] ;  /* 0x0008000001a17983 */ /* 0x001ea80000300800 */
[----:B------:R-:W-:Y:S04]  /*17640*/  STL [R1+0x424], R176 ;  /* 0x000424b001007387 */ /* 0x000fe80000100800 */
[----:B------:R-:W2:Y:S01]  /*17650*/  LDL.LU R158, [R1+0x410] ;  /* 0x00041000019e7983 */ /* 0x000ea20000300800 */
[----:B----4-:R-:W-:-:S03]  /*17660*/  IADD3 R157, P6, R157, R5, RZ ;  /* 0x000000059d9d7210 */ /* 0x010fc60007fde0ff */
        /* <DEDUP_REMOVED lines=8> */
[----:B------:R-:W4:Y:S01]  /*176f0*/  LDL.LU R8, [R1+0x3fc] ;  /* 0x0003fc0001087983 */ /* 0x000f220000300800 */
[----:B------:R-:W-:-:S03]  /*17700*/  IMAD.X R164, R164, 0x1, R4, P1 ;  /* 0x00000001a4a47824 */ /* 0x000fc600008e0604 */
[----:B------:R-:W4:Y:S04]  /*17710*/  LDL.LU R177, [R1+0x3dc] ;  /* 0x0003dc0001b17983 */ /* 0x000f280000300800 */
[----:B------:R0:W-:Y:S04]  /*17720*/  STL [R1+0x440], R164 ;  /* 0x000440a401007387 */ /* 0x0001e80000100800 */
[----:B------:R-:W4:Y:S01]  /*17730*/  LDL.LU R176, [R1+0x7fc] ;  /* 0x0007fc0001b07983 */ /* 0x000f220000300800 */
[----:B------:R-:W-:-:S03]  /*17740*/  IADD3 R179, P1, R179, R5, RZ ;  /* 0x00000005b3b37210 */ /* 0x000fc60007f3e0ff */
[----:B0-----:R-:W4:Y:S01]  /*17750*/  LDL.LU R164, [R1+0x3d4] ;  /* 0x0003d40001a47983 */ /* 0x001f220000300800 */
[----:B------:R-:W-:-:S03]  /*17760*/  IMAD.X R172, R172, 0x1, R4, P2 ;  /* 0x00000001acac7824 */ /* 0x000fc600010e0604 */
[----:B------:R-:W-:Y:S04]  /*17770*/  STL [R1+0x414], R179 ;  /* 0x000414b301007387 */ /* 0x000fe80000100800 */
[----:B------:R-:W-:Y:S01]  /*17780*/  STL [R1+0x438], R172 ;  /* 0x000438ac01007387 */ /* 0x000fe20000100800 */
[----:B------:R-:W-:Y:S01]  /*17790*/  IADD3 R168, P2, R168, R5, RZ ;  /* 0x00000005a8a87210 */ /* 0x000fe20007f5e0ff */
[----:B------:R-:W-:-:S04]  /*177a0*/  IMAD.X R162, R162, 0x1, R4, P3 ;  /* 0x00000001a2a27824 */ /* 0x000fc800018e0604 */
[----:B------:R-:W-:Y:S01]  /*177b0*/  STL [R1+0x40c], R168 ;  /* 0x00040ca801007387 */ /* 0x000fe20000100800 */
[----:B------:R-:W-:-:S03]  /*177c0*/  IADD3 R175, P3, R175, R5, RZ ;  /* 0x00000005afaf7210 */ /* 0x000fc60007f7e0ff */
[----:B------:R-:W-:Y:S01]  /*177d0*/  STL [R1+0x430], R162 ;  /* 0x000430a201007387 */ /* 0x000fe20000100800 */
[----:B------:R-:W-:-:S03]  /*177e0*/  IMAD.X R174, R174, 0x1, R4, P4 ;  /* 0x00000001aeae7824 */ /* 0x000fc600020e0604 */
[----:B------:R-:W-:Y:S01]  /*177f0*/  STL [R1+0x404], R175 ;  /* 0x000404af01007387 */ /* 0x000fe20000100800 */
[----:B---3--:R-:W-:Y:S01]  /*17800*/  IMAD.X R165, R165, 0x1, R4, P5 ;  /* 0x00000001a5a57824 */ /* 0x008fe200028e0604 */
[----:B------:R-:W-:-:S04]  /*17810*/  IADD3 R173, P4, R173, UR5, RZ ;  /* 0x00000005adad7c10 */ /* 0x000fc8000ff9e0ff */
[----:B------:R0:W-:Y:S04]  /*17820*/  STL [R1+0x420], R165 ;  /* 0x000420a501007387 */ /* 0x0001e80000100800 */
[----:B------:R-:W-:Y:S04]  /*17830*/  STL [R1+0x428], R174 ;  /* 0x000428ae01007387 */ /* 0x000fe80000100800 */
[----:B0-----:R-:W3:Y:S04]  /*17840*/  LDL.LU R165, [R1+0x3f8] ;  /* 0x0003f80001a57983 */ /* 0x001ee80000300800 */
[----:B------:R0:W-:Y:S04]  /*17850*/  STL [R1+0x80c], R173 ;  /* 0x00080cad01007387 */ /* 0x0001e80000100800 */
[----:B------:R-:W3:Y:S04]  /*17860*/  LDL.LU R175, [R1+0x3cc] ;  /* 0x0003cc0001af7983 */ /* 0x000ee80000300800 */
[----:B0-----:R-:W3:Y:S01]  /*17870*/  LDL.LU R173, [R1+0x3f0] ;  /* 0x0003f00001ad7983 */ /* 0x001ee20000300800 */
[----:B------:R-:W-:-:S05]  /*17880*/  IADD3 R171, P5, R171, UR5, RZ ;  /* 0x00000005abab7c10 */ /* 0x000fca000ffbe0ff */
[----:B------:R0:W-:Y:S04]  /*17890*/  STL [R1+0x804], R171 ;  /* 0x000804ab01007387 */ /* 0x0001e80000100800 */
[----:B------:R-:W3:Y:S04]  /*178a0*/  LDL.LU R174, [R1+0x3c4] ;  /* 0x0003c40001ae7983 */ /* 0x000ee80000300800 */
[----:B0-----:R-:W3:Y:S01]  /*178b0*/  LDL.LU R171, [R1+0x3e8] ;  /* 0x0003e80001ab7983 */ /* 0x001ee20000300800 */
[----:B--2---:R-:W-:-:S05]  /*178c0*/  IMAD.X R167, R167, 0x1, R4, P6 ;  /* 0x00000001a7a77824 */ /* 0x004fca00030e0604 */
[----:B------:R0:W-:Y:S04]  /*178d0*/  STL [R1+0x418], R167 ;  /* 0x000418a701007387 */ /* 0x0001e80000100800 */
[----:B0-----:R-:W2:Y:S01]  /*178e0*/  LDL.LU R167, [R1+0x3b0] ;  /* 0x0003b00001a77983 */ /* 0x001ea20000300800 */
[----:B------:R-:W-:-:S05]  /*178f0*/  IADD3 R161, P6, R161, UR5, RZ ;  /* 0x00000005a1a17c10 */ /* 0x000fca000ffde0ff */
[----:B------:R0:W-:Y:S01]  /*17900*/  STL [R1+0x800], R161 ;  /* 0x000800a101007387 */ /* 0x0001e20000100800 */
[--C-:B------:R-:W-:Y:S01]  /*17910*/  IMAD.X R158, R158, 0x1, R4.reuse, P1 ;  /* 0x000000019e9e7824 */ /* 0x100fe200008e0604 */
[----:B----4-:R-:W-:Y:S02]  /*17920*/  IADD3 R154, P1, R154, UR5, RZ ;  /* 0x000000059a9a7c10 */ /* 0x010fe4000ff3e0ff */
[----:B0-----:R-:W4:Y:S01]  /*17930*/  LDL.LU R161, [R1+0x3e0] ;  /* 0x0003e00001a17983 */ /* 0x001f220000300800 */
[----:B------:R-:W-:-:S03]  /*17940*/  IMAD.X R23, R23, 0x1, R4, P2 ;  /* 0x0000000117177824 */ /* 0x000fc600010e0604 */
[----:B------:R-:W-:Y:S01]  /*17950*/  STL [R1+0x410], R158 ;  /* 0x0004109e01007387 */ /* 0x000fe20000100800 */
[----:B------:R-:W-:-:S03]  /*17960*/  IADD3 R20, P2, R20, UR5, RZ ;  /* 0x0000000514147c10 */ /* 0x000fc6000ff5e0ff */
[----:B------:R-:W-:Y:S01]  /*17970*/  STL [R1+0x7f8], R154 ;  /* 0x0007f89a01007387 */ /* 0x000fe20000100800 */
[----:B------:R-:W-:-:S03]  /*17980*/  IMAD.X R17, R17, 0x1, R4, P3 ;  /* 0x0000000111117824 */ /* 0x000fc600018e0604 */
[----:B------:R-:W-:Y:S01]  /*17990*/  STL [R1+0x408], R23 ;  /* 0x0004081701007387 */ /* 0x000fe20000100800 */
[----:B------:R-:W-:Y:S02]  /*179a0*/  IADD3 R14, P3, R14, UR5, RZ ;  /* 0x000000050e0e7c10 */ /* 0x000fe4000ff7e0ff */
[----:B------:R-:W-:Y:S01]  /*179b0*/  IADD3.X R157, R157, UR60, RZ, P4, !PT ;  /* 0x0000003c9d9d7c10 */ /* 0x000fe2000a7fe4ff */
[----:B------:R-:W-:Y:S01]  /*179c0*/  STL [R1+0x3f4], R20 ;  /* 0x0003f41401007387 */ /* 0x000fe20000100800 */
[----:B------:R-:W-:-:S03]  /*179d0*/  IADD3 R11, P4, R11, UR5, RZ ;  /* 0x000000050b0b7c10 */ /* 0x000fc6000ff9e0ff */
[----:B------:R0:W-:Y:S01]  /*179e0*/  STL [R1+0x808], R157 ;  /* 0x0008089d01007387 */ /* 0x0001e20000100800 */
[----:B------:R-:W-:-:S03]  /*179f0*/  IADD3.X R8, R8, UR60, RZ, P5, !PT ;  /* 0x0000003c08087c10 */ /* 0x000fc6000affe4ff */
[----:B------:R-:W-:Y:S01]  /*17a00*/  STL [R1+0x400], R17 ;  /* 0x0004001101007387 */ /* 0x000fe20000100800 */
[----:B------:R-:W-:-:S03]  /*17a10*/  IADD3 R177, P5, R177, UR5, RZ ;  /* 0x00000005b1b17c10 */ /* 0x000fc6000ffbe0ff */
[----:B0-----:R-:W4:Y:S04]  /*17a20*/  LDL.LU R157, [R1+0x3a8] ;  /* 0x0003a800019d7983 */ /* 0x001f280000300800 */
[----:B------:R-:W-:Y:S01]  /*17a30*/  STL [R1+0x3ec], R14 ;  /* 0x0003ec0e01007387 */ /* 0x000fe20000100800 */
[----:B------:R-:W-:-:S03]  /*17a40*/  IADD3.X R176, R176, UR60, RZ, P6, !PT ;  /* 0x0000003cb0b07c10 */ /* 0x000fc6000b7fe4ff */
[----:B------:R0:W-:Y:S01]  /*17a50*/  STL [R1+0x3e4], R11 ;  /* 0x0003e40b01007387 */ /* 0x0001e20000100800 */
[----:B------:R-:W-:-:S03]  /*17a60*/  IADD3 R164, P6, R164, UR5, RZ ;  /* 0x00000005a4a47c10 */ /* 0x000fc6000ffde0ff */
[----:B------:R1:W-:Y:S04]  /*17a70*/  STL [R1+0x3fc], R8 ;  /* 0x0003fc0801007387 */ /* 0x0003e80000100800 */
[----:B------:R-:W4:Y:S04]  /*17a80*/  LDL.LU R179, [R1+0x3d8] ;  /* 0x0003d80001b37983 */ /* 0x000f280000300800 */
[----:B------:R1:W-:Y:S04]  /*17a90*/  STL [R1+0x3dc], R177 ;  /* 0x0003dcb101007387 */ /* 0x0003e80000100800 */
[----:B------:R-:W4:Y:S04]  /*17aa0*/  LDL.LU R172, [R1+0x3a0] ;  /* 0x0003a00001ac7983 */ /* 0x000f280000300800 */
[----:B------:R-:W-:Y:S04]  /*17ab0*/  STL [R1+0x7fc], R176 ;  /* 0x0007fcb001007387 */ /* 0x000fe80000100800 */
[----:B------:R-:W4:Y:S04]  /*17ac0*/  LDL.LU R168, [R1+0x3d0] ;  /* 0x0003d00001a87983 */ /* 0x000f280000300800 */
[----:B------:R1:W-:Y:S04]  /*17ad0*/  STL [R1+0x3d4], R164 ;  /* 0x0003d4a401007387 */ /* 0x0003e80000100800 */
[----:B------:R-:W4:Y:S04]  /*17ae0*/  LDL.LU R162, [R1+0x398] ;  /* 0x0003980001a27983 */ /* 0x000f280000300800 */
[----:B0-----:R-:W4:Y:S04]  /*17af0*/  LDL.LU R11, [R1+0x3c8] ;  /* 0x0003c800010b7983 */ /* 0x001f280000300800 */
[----:B-1----:R-:W4:Y:S04]  /*17b00*/  LDL.LU R8, [R1+0x390] ;  /* 0x0003900001087983 */ /* 0x002f280000300800 */
[----:B------:R-:W4:Y:S04]  /*17b10*/  LDL.LU R177, [R1+0x3c0] ;  /* 0x0003c00001b17983 */ /* 0x000f280000300800 */
[----:B------:R-:W4:Y:S01]  /*17b20*/  LDL.LU R164, [R1+0x388] ;  /* 0x0003880001a47983 */ /* 0x000f220000300800 */
[----:B---3--:R-:W-:-:S05]  /*17b30*/  IADD3.X R165, R165, UR60, RZ, P1, !PT ;  /* 0x0000003ca5a57c10 */ /* 0x008fca0008ffe4ff */
[----:B------:R0:W-:Y:S01]  /*17b40*/  STL [R1+0x3f8], R165 ;  /* 0x0003f8a501007387 */ /* 0x0001e20000100800 */
[----:B------:R-:W-:-:S03]  /*17b50*/  IADD3.X R173, R173, UR60, RZ, P2, !PT ;  /* 0x0000003cadad7c10 */ /* 0x000fc600097fe4ff */
[----:B0-----:R-:W3:Y:S04]  /*17b60*/  LDL.LU R165, [R1+0x3ac] ;  /* 0x0003ac0001a57983 */ /* 0x001ee80000300800 */
[----:B------:R0:W-:Y:S04]  /*17b70*/  STL [R1+0x3f0], R173 ;  /* 0x0003f0ad01007387 */ /* 0x0001e80000100800 */
[----:B0-----:R-:W3:Y:S01]  /*17b80*/  LDL.LU R173, [R1+0x380] ;  /* 0x0003800001ad7983 */ /* 0x001ee20000300800 */
[----:B------:R-:W-:-:S05]  /*17b90*/  IADD3 R175, P1, R175, UR5, RZ ;  /* 0x00000005afaf7c10 */ /* 0x000fca000ff3e0ff */
[----:B------:R-:W-:Y:S01]  /*17ba0*/  STL [R1+0x3cc], R175 ;  /* 0x0003ccaf01007387 */ /* 0x000fe20000100800 */
[----:B------:R-:W-:Y:S02]  /*17bb0*/  IADD3 R174, P2, R174, UR5, RZ ;  /* 0x00000005aeae7c10 */ /* 0x000fe4000ff5e0ff */
[----:B------:R-:W-:-:S05]  /*17bc0*/  IADD3.X R171, R171, UR60, RZ, P3, !PT ;  /* 0x0000003cabab7c10 */ /* 0x000fca0009ffe4ff */
[----:B------:R0:W-:Y:S04]  /*17bd0*/  STL [R1+0x3e8], R171 ;  /* 0x0003e8ab01007387 */ /* 0x0001e80000100800 */
[----:B------:R-:W-:Y:S04]  /*17be0*/  STL [R1+0x3c4], R174 ;  /* 0x0003c4ae01007387 */ /* 0x000fe80000100800 */
[----:B0-----:R-:W3:Y:S04]  /*17bf0*/  LDL.LU R171, [R1+0x3a4] ;  /* 0x0003a40001ab7983 */ /* 0x001ee80000300800 */
[----:B------:R-:W3:Y:S01]  /*17c00*/  LDL.LU R158, [R1+0x378] ;  /* 0x00037800019e7983 */ /* 0x000ee20000300800 */
[----:B--2---:R-:W-:-:S05]  /*17c10*/  IADD3 R167, P3, R167, UR5, RZ ;  /* 0x00000005a7a77c10 */ /* 0x004fca000ff7e0ff */
[----:B------:R0:W-:Y:S04]  /*17c20*/  STL [R1+0x3b0], R167 ;  /* 0x0003b0a701007387 */ /* 0x0001e80000100800 */
[----:B------:R-:W2:Y:S04]  /*17c30*/  LDL.LU R154, [R1+0x39c] ;  /* 0x00039c00019a7983 */ /* 0x000ea80000300800 */
[----:B------:R-:W2:Y:S01]  /*17c40*/  LDL.LU R23, [R1+0x370] ;  /* 0x0003700001177983 */ /* 0x000ea20000300800 */
[----:B----4-:R-:W-:-:S05]  /*17c50*/  IADD3.X R161, R161, UR60, RZ, P4, !PT ;  /* 0x0000003ca1a17c10 */ /* 0x010fca000a7fe4ff */
        /* <DEDUP_REMOVED lines=8> */
[----:B------:R-:W-:-:S05]  /*17ce0*/  IADD3 R157, P4, R157, UR5, RZ ;  /* 0x000000059d9d7c10 */ /* 0x000fca000ff9e0ff */
[----:B------:R0:W-:Y:S04]  /*17cf0*/  STL [R1+0x3a8], R157 ;  /* 0x0003a89d01007387 */ /* 0x0001e80000100800 */
[----:B-1----:R-:W4:Y:S04]  /*17d00*/  LDL.LU R161, [R1+0x350] ;  /* 0x0003500001a17983 */ /* 0x002f280000300800 */
[----:B0-----:R-:W4:Y:S01]  /*17d10*/  LDL.LU R157, [R1+0x374] ;  /* 0x00037400019d7983 */ /* 0x001f220000300800 */
[----:B------:R-:W-:Y:S02]  /*17d20*/  IADD3.X R179, R179, UR60, RZ, P5, !PT ;  /* 0x0000003cb3b37c10 */ /* 0x000fe4000affe4ff */
[----:B------:R-:W-:-:S03]  /*17d30*/  IADD3 R172, P5, R172, UR5, RZ ;  /* 0x00000005acac7c10 */ /* 0x000fc6000ffbe0ff */
[----:B------:R-:W-:Y:S01]  /*17d40*/  STL [R1+0x3d8], R179 ;  /* 0x0003d8b301007387 */ /* 0x000fe20000100800 */
[----:B------:R-:W-:-:S03]  /*17d50*/  IADD3.X R168, R168, UR60, RZ, P6, !PT ;  /* 0x0000003ca8a87c10 */ /* 0x000fc6000b7fe4ff */
[----:B------:R-:W-:Y:S01]  /*17d60*/  STL [R1+0x3a0], R172 ;  /* 0x0003a0ac01007387 */ /* 0x000fe20000100800 */
[----:B------:R-:W-:-:S03]  /*17d70*/  IADD3 R162, P6, R162, UR5, RZ ;  /* 0x00000005a2a27c10 */ /* 0x000fc6000ffde0ff */
[----:B------:R-:W-:Y:S01]  /*17d80*/  STL [R1+0x3d0], R168 ;  /* 0x0003d0a801007387 */ /* 0x000fe20000100800 */
[----:B------:R-:W-:-:S03]  /*17d90*/  IADD3.X R11, R11, UR60, RZ, P1, !PT ;  /* 0x0000003c0b0b7c10 */ /* 0x000fc60008ffe4ff */
[----:B------:R-:W-:Y:S01]  /*17da0*/  STL [R1+0x398], R162 ;  /* 0x000398a201007387 */ /* 0x000fe20000100800 */
[----:B------:R-:W-:Y:S02]  /*17db0*/  IADD3 R8, P1, R8, UR5, RZ ;  /* 0x0000000508087c10 */ /* 0x000fe4000ff3e0ff */
[----:B------:R-:W-:Y:S02]  /*17dc0*/  IADD3.X R177, R177, UR60, RZ, P2, !PT ;  /* 0x0000003cb1b17c10 */ /* 0x000fe400097fe4ff */
[----:B------:R-:W-:Y:S01]  /*17dd0*/  IADD3 R164, P2, R164, UR5, RZ ;  /* 0x00000005a4a47c10 */ /* 0x000fe2000ff5e0ff */
[----:B------:R-:W-:Y:S04]  /*17de0*/  STL [R1+0x3c8], R11 ;  /* 0x0003c80b01007387 */ /* 0x000fe80000100800 */
[----:B------:R0:W-:Y:S04]  /*17df0*/  STL [R1+0x388], R164 ;  /* 0x000388a401007387 */ /* 0x0001e80000100800 */
[----:B------:R-:W-:Y:S04]  /*17e00*/  STL [R1+0x390], R8 ;  /* 0x0003900801007387 */ /* 0x000fe80000100800 */
[----:B0-----:R-:W4:Y:S04]  /*17e10*/  LDL.LU R164, [R1+0x348] ;  /* 0x0003480001a47983 */ /* 0x001f280000300800 */
[----:B------:R-:W-:Y:S04]  /*17e20*/  STL [R1+0x3c0], R177 ;  /* 0x0003c0b101007387 */ /* 0x000fe80000100800 */
[----:B------:R-:W4:Y:S01]  /*17e30*/  LDL.LU R11, [R1+0x36c] ;  /* 0x00036c00010b7983 */ /* 0x000f220000300800 */
[----:B---3--:R-:W-:-:S05]  /*17e40*/  IADD3.X R165, R165, UR60, RZ, P3, !PT ;  /* 0x0000003ca5a57c10 */ /* 0x008fca0009ffe4ff */
[----:B------:R0:W-:Y:S01]  /*17e50*/  STL [R1+0x3ac], R165 ;  /* 0x0003aca501007387 */ /* 0x0001e20000100800 */
[----:B------:R-:W-:-:S03]  /*17e60*/  IADD3 R173, P3, R173, UR5, RZ ;  /* 0x00000005adad7c10 */ /* 0x000fc6000ff7e0ff */
[----:B0-----:R-:W3:Y:S04]  /*17e70*/  LDL.LU R165, [R1+0x340] ;  /* 0x0003400001a57983 */ /* 0x001ee80000300800 */
[----:B------:R-:W3:Y:S04]  /*17e80*/  LDL.LU R8, [R1+0x364] ;  /* 0x0003640001087983 */ /* 0x000ee80000300800 */
[----:B------:R-:W3:Y:S04]  /*17e90*/  LDL.LU R177, [R1+0x338] ;  /* 0x0003380001b17983 */ /* 0x000ee80000300800 */
[----:B------:R0:W-:Y:S04]  /*17ea0*/  STL [R1+0x380], R173 ;  /* 0x000380ad01007387 */ /* 0x0001e80000100800 */
[----:B0-----:R-:W3:Y:S01]  /*17eb0*/  LDL.LU R173, [R1+0x35c] ;  /* 0x00035c0001ad7983 */ /* 0x001ee20000300800 */
[----:B------:R-:W-:-:S02]  /*17ec0*/  IADD3.X R171, R171, UR60, RZ, P4, !PT ;  /* 0x0000003cabab7c10 */ /* 0x000fc4000a7fe4ff */
[----:B------:R-:W-:-:S03]  /*17ed0*/  IADD3 R158, P4, R158, UR5, RZ ;  /* 0x000000059e9e7c10 */ /* 0x000fc6000ff9e0ff */
[----:B------:R0:W-:Y:S04]  /*17ee0*/  STL [R1+0x3a4], R171 ;  /* 0x0003a4ab01007387 */ /* 0x0001e80000100800 */
[----:B0-----:R-:W3:Y:S04]  /*17ef0*/  LDL.LU R171, [R1+0x330] ;  /* 0x0003300001ab7983 */ /* 0x001ee80000300800 */
[----:B------:R-:W-:Y:S01]  /*17f00*/  STL [R1+0x378], R158 ;  /* 0x0003789e01007387 */ /* 0x000fe20000100800 */
[----:B--2---:R-:W-:Y:S02]  /*17f10*/  IADD3.X R154, R154, UR60, RZ, P5, !PT ;  /* 0x0000003c9a9a7c10 */ /* 0x004fe4000affe4ff */
[----:B------:R-:W-:-:S03]  /*17f20*/  IADD3 R23, P5, R23, UR5, RZ ;  /* 0x0000000517177c10 */ /* 0x000fc6000ffbe0ff */
[----:B------:R-:W-:Y:S04]  /*17f30*/  STL [R1+0x39c], R154 ;  /* 0x00039c9a01007387 */ /* 0x000fe80000100800 */
[----:B------:R-:W-:Y:S01]  /*17f40*/  STL [R1+0x370], R23 ;  /* 0x0003701701007387 */ /* 0x000fe20000100800 */
[----:B----4-:R-:W-:Y:S02]  /*17f50*/  IADD3.X R20, R20, UR60, RZ, P6, !PT ;  /* 0x0000003c14147c10 */ /* 0x010fe4000b7fe4ff */
[----:B------:R-:W-:Y:S02]  /*17f60*/  IADD3 R17, P6, R17, UR5, RZ ;  /* 0x0000000511117c10 */ /* 0x000fe4000ffde0ff */
[----:B------:R-:W-:Y:S02]  /*17f70*/  IADD3.X R14, R14, UR60, RZ, P1, !PT ;  /* 0x0000003c0e0e7c10 */ /* 0x000fe40008ffe4ff */
[----:B------:R-:W-:Y:S01]  /*17f80*/  IADD3 R167, P1, R167, UR5, RZ ;  /* 0x00000005a7a77c10 */ /* 0x000fe2000ff3e0ff */
[----:B------:R-:W-:Y:S01]  /*17f90*/  STL [R1+0x394], R20 ;  /* 0x0003941401007387 */ /* 0x000fe20000100800 */
[----:B------:R-:W-:-:S03]  /*17fa0*/  IADD3.X R176, R176, UR60, RZ, P2, !PT ;  /* 0x0000003cb0b07c10 */ /* 0x000fc600097fe4ff */
[----:B------:R0:W-:Y:S01]  /*17fb0*/  STL [R1+0x360], R167 ;  /* 0x000360a701007387 */ /* 0x0001e20000100800 */
[----:B------:R-:W-:-:S03]  /*17fc0*/  IADD3 R175, P2, R175, UR5, RZ ;  /* 0x00000005afaf7c10 */ /* 0x000fc6000ff5e0ff */
[----:B------:R-:W-:Y:S01]  /*17fd0*/  STL [R1+0x368], R17 ;  /* 0x0003681101007387 */ /* 0x000fe20000100800 */
[----:B------:R-:W-:-:S03]  /*17fe0*/  IADD3.X R174, R174, UR60, RZ, P3, !PT ;  /* 0x0000003caeae7c10 */ /* 0x000fc60009ffe4ff */
[----:B0-----:R-:W2:Y:S04]  /*17ff0*/  LDL.LU R167, [R1+0x354] ;  /* 0x0003540001a77983 */ /* 0x001ea80000300800 */
[----:B------:R-:W-:Y:S04]  /*18000*/  STL [R1+0x38c], R14 ;  /* 0x00038c0e01007387 */ /* 0x000fe80000100800 */
[----:B------:R-:W-:Y:S01]  /*18010*/  STL [R1+0x384], R176 ;  /* 0x000384b001007387 */ /* 0x000fe20000100800 */
[----:B------:R-:W-:-:S03]  /*18020*/  IADD3 R161, P3, R161, UR5, RZ ;  /* 0x00000005a1a17c10 */ /* 0x000fc6000ff7e0ff */
[----:B------:R-:W-:Y:S01]  /*18030*/  STL [R1+0x358], R175 ;  /* 0x000358af01007387 */ /* 0x000fe20000100800 */
[----:B------:R-:W-:-:S03]  /*18040*/  IADD3.X R157, R157, UR60, RZ, P4, !PT ;  /* 0x0000003c9d9d7c10 */ /* 0x000fc6000a7fe4ff */
[----:B------:R-:W4:Y:S04]  /*18050*/  LDL.LU R172, [R1+0x328] ;  /* 0x0003280001ac7983 */ /* 0x000f280000300800 */
[----:B------:R-:W-:Y:S04]  /*18060*/  STL [R1+0x37c], R174 ;  /* 0x00037cae01007387 */ /* 0x000fe80000100800 */
[----:B------:R0:W-:Y:S04]  /*18070*/  STL [R1+0x350], R161 ;  /* 0x000350a101007387 */ /* 0x0001e80000100800 */
[----:B0-----:R-:W4:Y:S04]  /*18080*/  LDL.LU R161, [R1+0x34c] ;  /* 0x00034c0001a17983 */ /* 0x001f280000300800 */
[----:B------:R-:W4:Y:S04]  /*18090*/  LDL.LU R168, [R1+0x320] ;  /* 0x0003200001a87983 */ /* 0x000f280000300800 */
[----:B------:R0:W-:Y:S04]  /*180a0*/  STL [R1+0x374], R157 ;  /* 0x0003749d01007387 */ /* 0x0001e80000100800 */
[----:B------:R-:W4:Y:S04]  /*180b0*/  LDL.LU R176, [R1+0x344] ;  /* 0x0003440001b07983 */ /* 0x000f280000300800 */
[----:B------:R-:W4:Y:S04]  /*180c0*/  LDL.LU R175, [R1+0x318] ;  /* 0x0003180001af7983 */ /* 0x000f280000300800 */
[----:B------:R-:W4:Y:S04]  /*180d0*/  LDL.LU R174, [R1+0x33c] ;  /* 0x00033c0001ae7983 */ /* 0x000f280000300800 */
[----:B0-----:R-:W4:Y:S01]  /*180e0*/  LDL.LU R157, [R1+0x310] ;  /* 0x00031000019d7983 */ /* 0x001f220000300800 */
[----:B------:R-:W-:-:S05]  /*180f0*/  IADD3 R164, P4, R164, UR5, RZ ;  /* 0x00000005a4a47c10 */ /* 0x000fca000ff9e0ff */
[----:B------:R0:W-:Y:S01]  /*18100*/  STL [R1+0x348], R164 ;  /* 0x000348a401007387 */ /* 0x0001e20000100800 */
[----:B------:R-:W-:-:S03]  /*18110*/  IADD3.X R11, R11, UR60, RZ, P5, !PT ;  /* 0x0000003c0b0b7c10 */ /* 0x000fc6000affe4ff */
[----:B0-----:R-:W4:Y:S01]  /*18120*/  LDL.LU R164, [R1+0x334] ;  /* 0x0003340001a47983 */ /* 0x001f220000300800 */
[----:B---3--:R-:W-:-:S05]  /*18130*/  IADD3 R165, P5, R165, UR5, RZ ;  /* 0x00000005a5a57c10 */ /* 0x008fca000ffbe0ff */
[----:B------:R0:W-:Y:S01]  /*18140*/  STL [R1+0x340], R165 ;  /* 0x000340a501007387 */ /* 0x0001e20000100800 */
[----:B------:R-:W-:-:S03]  /*18150*/  IADD3.X R8, R8, UR60, RZ, P6, !PT ;  /* 0x0000003c08087c10 */ /* 0x000fc6000b7fe4ff */
[----:B0-----:R-:W3:Y:S01]  /*18160*/  LDL.LU R165, [R1+0x308] ;  /* 0x0003080001a57983 */ /* 0x001ee20000300800 */
[----:B------:R-:W-:-:S03]  /*18170*/  IADD3.X R173, R173, UR60, RZ, P1, !PT ;  /* 0x0000003cadad7c10 */ /* 0x000fc60008ffe4ff */
[----:B------:R-:W-:Y:S04]  /*18180*/  STL [R1+0x36c], R11 ;  /* 0x00036c0b01007387 */ /* 0x000fe80000100800 */
[----:B------:R0:W-:Y:S04]  /*18190*/  STL [R1+0x35c], R173 ;  /* 0x00035cad01007387 */ /* 0x0001e80000100800 */
[----:B------:R-:W-:Y:S04]  /*181a0*/  STL [R1+0x364], R8 ;  /* 0x0003640801007387 */ /* 0x000fe80000100800 */
[----:B0-----:R-:W3:Y:S01]  /*181b0*/  LDL.LU R173, [R1+0x32c] ;  /* 0x00032c0001ad7983 */ /* 0x001ee20000300800 */
[----:B------:R-:W-:-:S05]  /*181c0*/  IADD3 R177, P6, R177, UR5, RZ ;  /* 0x00000005b1b17c10 */ /* 0x000fca000ffde0ff */
[----:B------:R-:W-:Y:S04]  /*181d0*/  STL [R1+0x338], R177 ;  /* 0x000338b101007387 */ /* 0x000fe80000100800 */
[----:B------:R-:W3:Y:S01]  /*181e0*/  LDL.LU R162, [R1+0x300] ;  /* 0x0003000001a27983 */ /* 0x000ee20000300800 */
[----:B------:R-:W-:-:S03]  /*181f0*/  IADD3 R171, P1, R171, UR5, RZ ;  /* 0x00000005abab7c10 */ /* 0x000fc6000ff3e0ff */
        /* <DEDUP_REMOVED lines=10> */
[----:B--2---:R-:W-:-:S05]  /*182a0*/  IADD3.X R167, R167, UR60, RZ, P2, !PT ;  /* 0x0000003ca7a77c10 */ /* 0x004fca00097fe4ff */
[----:B------:R0:W-:Y:S04]  /*182b0*/  STL [R1+0x354], R167 ;  /* 0x000354a701007387 */ /* 0x0001e80000100800 */
[----:B------:R-:W2:Y:S04]  /*182c0*/  LDL.LU R177, [R1+0x2d8] ;  /* 0x0002d80001b17983 */ /* 0x000ea80000300800 */
[----:B0-----:R-:W2:Y:S01]  /*182d0*/  LDL.LU R167, [R1+0x2fc] ;  /* 0x0002fc0001a77983 */ /* 0x001ea20000300800 */
[----:B----4-:R-:W-:Y:S02]  /*182e0*/  IADD3 R172, P2, R172, UR5, RZ ;  /* 0x00000005acac7c10 */ /* 0x010fe4000ff5e0ff */
[----:B------:R-:W-:-:S02]  /*182f0*/  IADD3.X R161, R161, UR60, RZ, P3, !PT ;  /* 0x0000003ca1a17c10 */ /* 0x000fc40009ffe4ff */
[----:B------:R-:W-:-:S03]  /*18300*/  IADD3 R168, P3, R168, UR5, RZ ;  /* 0x00000005a8a87c10 */ /* 0x000fc6000ff7e0ff */
[----:B------:R0:W-:Y:S01]  /*18310*/  STL [R1+0x34c], R161 ;  /* 0x00034ca101007387 */ /* 0x0001e20000100800 */
[----:B------:R-:W-:-:S03]  /*18320*/  IADD3.X R176, R176, UR60, RZ, P4, !PT ;  /* 0x0000003cb0b07c10 */ /* 0x000fc6000a7fe4ff */
[----:B0-----:R-:W4:Y:S01]  /*18330*/  LDL.LU R161, [R1+0x2d0] ;  /* 0x0002d00001a17983 */ /* 0x001f220000300800 */
[----:B------:R-:W-:Y:S02]  /*18340*/  IADD3 R175, P4, R175, UR5, RZ ;  /* 0x00000005afaf7c10 */ /* 0x000fe4000ff9e0ff */
[----:B------:R-:W-:Y:S01]  /*18350*/  IADD3.X R174, R174, UR60, RZ, P5, !PT ;  /* 0x0000003caeae7c10 */ /* 0x000fe2000affe4ff */
[----:B------:R-:W-:Y:S01]  /*18360*/  STL [R1+0x328], R172 ;  /* 0x000328ac01007387 */ /* 0x000fe20000100800 */
[----:B------:R-:W-:-:S03]  /*18370*/  IADD3 R157, P5, R157, UR5, RZ ;  /* 0x000000059d9d7c10 */ /* 0x000fc6000ffbe0ff */
[----:B------:R-:W-:Y:S04]  /*18380*/  STL [R1+0x320], R168 ;  /* 0x000320a801007387 */ /* 0x000fe80000100800 */
[----:B------:R-:W-:Y:S04]  /*18390*/  STL [R1+0x344], R176 ;  /* 0x000344b001007387 */ /* 0x000fe80000100800 */
[----:B------:R0:W-:Y:S04]  /*183a0*/  STL [R1+0x310], R157 ;  /* 0x0003109d01007387 */ /* 0x0001e80000100800 */
[----:B------:R-:W-:Y:S04]  /*183b0*/  STL [R1+0x318], R175 ;  /* 0x000318af01007387 */ /* 0x000fe80000100800 */
[----:B0-----:R-:W4:Y:S04]  /*183c0*/  LDL.LU R157, [R1+0x2f4] ;  /* 0x0002f400019d7983 */ /* 0x001f280000300800 */
[----:B------:R-:W-:Y:S04]  /*183d0*/  STL [R1+0x33c], R174 ;  /* 0x00033cae01007387 */ /* 0x000fe80000100800 */
[----:B------:R-:W4:Y:S01]  /*183e0*/  LDL.LU R176, [R1+0x2c8] ;  /* 0x0002c80001b07983 */ /* 0x000f220000300800 */
[----:B------:R-:W-:-:S05]  /*183f0*/  IADD3.X R164, R164, UR60, RZ, P6, !PT ;  /* 0x0000003ca4a47c10 */ /* 0x000fca000b7fe4ff */
[----:B------:R0:W-:Y:S04]  /*18400*/  STL [R1+0x334], R164 ;  /* 0x000334a401007387 */ /* 0x0001e80000100800 */
[----:B0-----:R-:W4:Y:S04]  /*18410*/  LDL.LU R164, [R1+0x2ec] ;  /* 0x0002ec0001a47983 */ /* 0x001f280000300800 */
[----:B------:R-:W4:Y:S04]  /*18420*/  LDL.LU R175, [R1+0x2c0] ;  /* 0x0002c00001af7983 */ /* 0x000f280000300800 */
[----:B------:R-:W4:Y:S01]  /*18430*/  LDL.LU R174, [R1+0x2e4] ;  /* 0x0002e40001ae7983 */ /* 0x000f220000300800 */
[----:B---3--:R-:W-:-:S05]  /*18440*/  IADD3 R165, P6, R165, UR5, RZ ;  /* 0x00000005a5a57c10 */ /* 0x008fca000ffde0ff */
[----:B------:R0:W-:Y:S04]  /*18450*/  STL [R1+0x308], R165 ;  /* 0x000308a501007387 */ /* 0x0001e80000100800 */
[----:B0-----:R-:W3:Y:S01]  /*18460*/  LDL.LU R165, [R1+0x2b8] ;  /* 0x0002b80001a57983 */ /* 0x001ee20000300800 */
[----:B------:R-:W-:-:S05]  /*18470*/  IADD3.X R173, R173, UR60, RZ, P1, !PT ;  /* 0x0000003cadad7c10 */ /* 0x000fca0008ffe4ff */
[----:B------:R0:W-:Y:S04]  /*18480*/  STL [R1+0x32c], R173 ;  /* 0x00032cad01007387 */ /* 0x0001e80000100800 */
[----:B0-----:R-:W3:Y:S01]  /*18490*/  LDL.LU R173, [R1+0x2dc] ;  /* 0x0002dc0001ad7983 */ /* 0x001ee20000300800 */
[----:B------:R-:W-:Y:S02]  /*184a0*/  IADD3 R162, P1, R162, UR5, RZ ;  /* 0x00000005a2a27c10 */ /* 0x000fe4000ff3e0ff */
[----:B------:R-:W-:Y:S02]  /*184b0*/  IADD3.X R158, R158, UR60, RZ, P2, !PT ;  /* 0x0000003c9e9e7c10 */ /* 0x000fe400097fe4ff */
[----:B------:R-:W-:Y:S01]  /*184c0*/  IADD3 R154, P2, R154, UR5, RZ ;  /* 0x000000059a9a7c10 */ /* 0x000fe2000ff5e0ff */
[----:B------:R-:W-:Y:S01]  /*184d0*/  STL [R1+0x300], R162 ;  /* 0x000300a201007387 */ /* 0x000fe20000100800 */
[----:B------:R-:W-:-:S03]  /*184e0*/  IADD3.X R23, R23, UR60, RZ, P3, !PT ;  /* 0x0000003c17177c10 */ /* 0x000fc60009ffe4ff */
[----:B------:R-:W-:Y:S01]  /*184f0*/  STL [R1+0x324], R158 ;  /* 0x0003249e01007387 */ /* 0x000fe20000100800 */
[----:B------:R-:W-:Y:S02]  /*18500*/  IADD3 R20, P3, R20, UR5, RZ ;  /* 0x0000000514147c10 */ /* 0x000fe4000ff7e0ff */
[----:B------:R-:W-:Y:S01]  /*18510*/  IADD3.X R17, R17, UR60, RZ, P4, !PT ;  /* 0x0000003c11117c10 */ /* 0x000fe2000a7fe4ff */
[----:B------:R-:W-:Y:S01]  /*18520*/  STL [R1+0x2f8], R154 ;  /* 0x0002f89a01007387 */ /* 0x000fe20000100800 */
[----:B------:R-:W-:-:S03]  /*18530*/  IADD3 R171, P4, R171, UR5, RZ ;  /* 0x00000005abab7c10 */ /* 0x000fc6000ff9e0ff */
[----:B------:R-:W-:Y:S01]  /*18540*/  STL [R1+0x31c], R23 ;  /* 0x00031c1701007387 */ /* 0x000fe20000100800 */
[----:B------:R-:W-:-:S03]  /*18550*/  IADD3.X R14, R14, UR60, RZ, P5, !PT ;  /* 0x0000003c0e0e7c10 */ /* 0x000fc6000affe4ff */
[----:B------:R0:W-:Y:S01]  /*18560*/  STL [R1+0x2e8], R171 ;  /* 0x0002e8ab01007387 */ /* 0x0001e20000100800 */
[----:B------:R-:W-:-:S03]  /*18570*/  IADD3 R11, P5, R11, UR5, RZ ;  /* 0x000000050b0b7c10 */ /* 0x000fc6000ffbe0ff */
[----:B------:R-:W-:Y:S01]  /*18580*/  STL [R1+0x2f0], R20 ;  /* 0x0002f01401007387 */ /* 0x000fe20000100800 */
[----:B------:R-:W-:-:S03]  /*18590*/  IADD3.X R8, R8, UR60, RZ, P6, !PT ;  /* 0x0000003c08087c10 */ /* 0x000fc6000b7fe4ff */
[----:B0-----:R-:W3:Y:S04]  /*185a0*/  LDL.LU R171, [R1+0x2b0] ;  /* 0x0002b00001ab7983 */ /* 0x001ee80000300800 */
[----:B------:R-:W-:Y:S04]  /*185b0*/  STL [R1+0x314], R17 ;  /* 0x0003141101007387 */ /* 0x000fe80000100800 */
[----:B------:R-:W-:Y:S04]  /*185c0*/  STL [R1+0x30c], R14 ;  /* 0x00030c0e01007387 */ /* 0x000fe80000100800 */
[----:B------:R-:W-:Y:S04]  /*185d0*/  STL [R1+0x2e0], R11 ;  /* 0x0002e00b01007387 */ /* 0x000fe80000100800 */
[----:B------:R-:W3:Y:S04]  /*185e0*/  LDL.LU R172, [R1+0x2d4] ;  /* 0x0002d40001ac7983 */ /* 0x000ee80000300800 */
[----:B------:R-:W-:Y:S01]  /*185f0*/  STL [R1+0x304], R8 ;  /* 0x0003040801007387 */ /* 0x000fe20000100800 */
[----:B--2---:R-:W-:-:S02]  /*18600*/  IADD3 R177, P6, R177, UR5, RZ ;  /* 0x00000005b1b17c10 */ /* 0x004fc4000ffde0ff */
[----:B------:R-:W-:-:S05]  /*18610*/  IADD3.X R167, R167, UR60, RZ, P1, !PT ;  /* 0x0000003ca7a77c10 */ /* 0x000fca0008ffe4ff */
[----:B------:R0:W-:Y:S04]  /*18620*/  STL [R1+0x2fc], R167 ;  /* 0x0002fca701007387 */ /* 0x0001e80000100800 */
[----:B------:R1:W-:Y:S04]  /*18630*/  STL [R1+0x2d8], R177 ;  /* 0x0002d8b101007387 */ /* 0x0003e80000100800 */
[----:B0-----:R-:W2:Y:S04]  /*18640*/  LDL.LU R167, [R1+0x2a8] ;  /* 0x0002a80001a77983 */ /* 0x001ea80000300800 */
[----:B------:R-:W2:Y:S04]  /*18650*/  LDL.LU R168, [R1+0x2cc] ;  /* 0x0002cc0001a87983 */ /* 0x000ea80000300800 */
[----:B------:R-:W2:Y:S04]  /*18660*/  LDL.LU R11, [R1+0x2a0] ;  /* 0x0002a000010b7983 */ /* 0x000ea80000300800 */
[----:B------:R-:W2:Y:S01]  /*18670*/  LDL.LU R8, [R1+0x2c4] ;  /* 0x0002c40001087983 */ /* 0x000ea20000300800 */
[----:B----4-:R-:W-:-:S05]  /*18680*/  IADD3 R161, P1, R161, UR5, RZ ;  /* 0x00000005a1a17c10 */ /* 0x010fca000ff3e0ff */
[----:B------:R0:W-:Y:S04]  /*18690*/  STL [R1+0x2d0], R161 ;  /* 0x0002d0a101007387 */ /* 0x0001e80000100800 */
[----:B-1----:R-:W4:Y:S04]  /*186a0*/  LDL.LU R177, [R1+0x298] ;  /* 0x0002980001b17983 */ /* 0x002f280000300800 */
[----:B0-----:R-:W4:Y:S01]  /*186b0*/  LDL.LU R161, [R1+0x2bc] ;  /* 0x0002bc0001a17983 */ /* 0x001f220000300800 */
[----:B------:R-:W-:-:S05]  /*186c0*/  IADD3.X R157, R157, UR60, RZ, P2, !PT ;  /* 0x0000003c9d9d7c10 */ /* 0x000fca00097fe4ff */
[----:B------:R0:W-:Y:S01]  /*186d0*/  STL [R1+0x2f4], R157 ;  /* 0x0002f49d01007387 */ /* 0x0001e20000100800 */
[----:B------:R-:W-:-:S03]  /*186e0*/  IADD3 R176, P2, R176, UR5, RZ ;  /* 0x00000005b0b07c10 */ /* 0x000fc6000ff5e0ff */
[----:B0-----:R-:W4:Y:S01]  /*186f0*/  LDL.LU R157, [R1+0x290] ;  /* 0x00029000019d7983 */ /* 0x001f220000300800 */
[----:B------:R-:W-:Y:S02]  /*18700*/  IADD3.X R164, R164, UR60, RZ, P3, !PT ;  /* 0x0000003ca4a47c10 */ /* 0x000fe40009ffe4ff */
[----:B------:R-:W-:-:S03]  /*18710*/  IADD3 R175, P3, R175, UR5, RZ ;  /* 0x00000005afaf7c10 */ /* 0x000fc6000ff7e0ff */
[----:B------:R0:W-:Y:S01]  /*18720*/  STL [R1+0x2ec], R164 ;  /* 0x0002eca401007387 */ /* 0x0001e20000100800 */
[----:B------:R-:W-:-:S03]  /*18730*/  IADD3.X R174, R174, UR60, RZ, P4, !PT ;  /* 0x0000003caeae7c10 */ /* 0x000fc6000a7fe4ff */
[----:B0-----:R-:W4:Y:S04]  /*18740*/  LDL.LU R164, [R1+0x2b4] ;  /* 0x0002b40001a47983 */ /* 0x001f280000300800 */
[----:B------:R-:W-:Y:S01]  /*18750*/  STL [R1+0x2c8], R176 ;  /* 0x0002c8b001007387 */ /* 0x000fe20000100800 */
[----:B---3--:R-:W-:-:S05]  /*18760*/  IADD3 R165, P4, R165, UR5, RZ ;  /* 0x00000005a5a57c10 */ /* 0x008fca000ff9e0ff */
[----:B------:R0:W-:Y:S04]  /*18770*/  STL [R1+0x2b8], R165 ;  /* 0x0002b8a501007387 */ /* 0x0001e80000100800 */
[----:B------:R1:W-:Y:S04]  /*18780*/  STL [R1+0x2c0], R175 ;  /* 0x0002c0af01007387 */ /* 0x0003e80000100800 */
[----:B0-----:R-:W3:Y:S04]  /*18790*/  LDL.LU R165, [R1+0x288] ;  /* 0x0002880001a57983 */ /* 0x001ee80000300800 */
[----:B------:R0:W-:Y:S01]  /*187a0*/  STL [R1+0x2e4], R174 ;  /* 0x0002e4ae01007387 */ /* 0x0001e20000100800 */
[----:B------:R-:W-:-:S03]  /*187b0*/  IADD3.X R173, R173, UR60, RZ, P5, !PT ;  /* 0x0000003cadad7c10 */ /* 0x000fc6000affe4ff */
[----:B------:R-:W3:Y:S04]  /*187c0*/  LDL.LU R162, [R1+0x2ac] ;  /* 0x0002ac0001a27983 */ /* 0x000ee80000300800 */
[----:B------:R-:W3:Y:S04]  /*187d0*/  LDL.LU R158, [R1+0x280] ;  /* 0x00028000019e7983 */ /* 0x000ee80000300800 */
[----:B------:R-:W3:Y:S04]  /*187e0*/  LDL.LU R154, [R1+0x2a4] ;  /* 0x0002a400019a7983 */ /* 0x000ee80000300800 */
[----:B------:R0:W-:Y:S04]  /*187f0*/  STL [R1+0x2dc], R173 ;  /* 0x0002dcad01007387 */ /* 0x0001e80000100800 */
[----:B------:R-:W3:Y:S04]  /*18800*/  LDL.LU R23, [R1+0x278] ;  /* 0x0002780001177983 */ /* 0x000ee80000300800 */
[----:B------:R-:W3:Y:S04]  /*18810*/  LDL.LU R20, [R1+0x29c] ;  /* 0x00029c0001147983 */ /* 0x000ee80000300800 */
[----:B------:R-:W3:Y:S04]  /*18820*/  LDL.LU R17, [R1+0x270] ;  /* 0x0002700001117983 */ /* 0x000ee80000300800 */
[----:B------:R-:W3:Y:S04]  /*18830*/  LDL.LU R176, [R1+0x294] ;  /* 0x0002940001b07983 */ /* 0x000ee80000300800 */
[----:B------:R-:W3:Y:S04]  /*18840*/  LDL.LU R14, [R1+0x268] ;  /* 0x00026800010e7983 */ /* 0x000ee80000300800 */
[----:B-1----:R-:W3:Y:S04]  /*18850*/  LDL.LU R175, [R1+0x28c] ;  /* 0x00028c0001af7983 */ /* 0x002ee80000300800 */
[----:B0-----:R-:W3:Y:S01]  /*18860*/  LDL.LU R174, [R1+0x260] ;  /* 0x0002600001ae7983 */ /* 0x001ee20000300800 */
[----:B------:R-:W-:-:S05]  /*18870*/  IADD3 R171, P5, R171, UR5, RZ ;  /* 0x00000005abab7c10 */ /* 0x000fca000ffbe0ff */
[----:B------:R0:W-:Y:S04]  /*18880*/  STL [R1+0x2b0], R171 ;  /* 0x0002b0ab01007387 */ /* 0x0001e80000100800 */
[----:B------:R-:W3:Y:S01]  /*18890*/  LDL.LU R173, [R1+0x284] ;  /* 0x0002840001ad7983 */ /* 0x000ee20000300800 */
[----:B------:R-:W-:-:S03]  /*188a0*/  IADD3.X R172, R172, UR60, RZ, P6, !PT ;  /* 0x0000003cacac7c10 */ /* 0x000fc6000b7fe4ff */
[----:B0-----:R-:W3:Y:S01]  /*188b0*/  LDL.LU R171, [R1+0x258] ;  /* 0x0002580001ab7983 */ /* 0x001ee20000300800 */
[----:B--2---:R-:W-:Y:S02]  /*188c0*/  IADD3 R167, P6, R167, UR5, RZ ;  /* 0x00000005a7a77c10 */ /* 0x004fe4000ffde0ff */
[----:B------:R-:W-:-:S03]  /*188d0*/  IADD3.X R168, R168, UR60, RZ, P1, !PT ;  /* 0x0000003ca8a87c10 */ /* 0x000fc60008ffe4ff */
[----:B------:R0:W-:Y:S01]  /*188e0*/  STL [R1+0x2a8], R167 ;  /* 0x0002a8a701007387 */ /* 0x0001e20000100800 */
[----:B------:R-:W-:Y:S02]  /*188f0*/  IADD3 R11, P1, R11, UR5, RZ ;  /* 0x000000050b0b7c10 */ /* 0x000fe4000ff3e0ff */
[----:B------:R-:W-:Y:S01]  /*18900*/  IADD3.X R8, R8, UR60, RZ, P2, !PT ;  /* 0x0000003c08087c10 */ /* 0x000fe200097fe4ff */
[----:B0-----:R-:W2:Y:S04]  /*18910*/  LDL.LU R167, [R1+0x27c] ;  /* 0x00027c0001a77983 */ /* 0x001ea80000300800 */
[----:B------:R-:W-:Y:S04]  /*18920*/  STL [R1+0x2d4], R172 ;  /* 0x0002d4ac01007387 */ /* 0x000fe80000100800 */
[----:B------:R-:W-:Y:S04]  /*18930*/  STL [R1+0x2cc], R168 ;  /* 0x0002cca801007387 */ /* 0x000fe80000100800 */
[----:B------:R-:W-:Y:S01]  /*18940*/  STL [R1+0x2a0], R11 ;  /* 0x0002a00b01007387 */ /* 0x000fe20000100800 */
[----:B----4-:R-:W-:-:S02]  /*18950*/  IADD3 R177, P2, R177, UR5, RZ ;  /* 0x00000005b1b17c10 */ /* 0x010fc4000ff5e0ff */
[----:B------:R-:W-:-:S05]  /*18960*/  IADD3.X R161, R161, UR60, RZ, P3, !PT ;  /* 0x0000003ca1a17c10 */ /* 0x000fca0009ffe4ff */
[----:B------:R0:W-:Y:S04]  /*18970*/  STL [R1+0x2bc], R161 ;  /* 0x0002bca101007387 */ /* 0x0001e80000100800 */
[----:B------:R-:W-:Y:S04]  /*18980*/  STL [R1+0x2c4], R8 ;  /* 0x0002c40801007387 */ /* 0x000fe80000100800 */
[----:B0-----:R-:W4:Y:S04]  /*18990*/  LDL.LU R161, [R1+0x250] ;  /* 0x0002500001a17983 */ /* 0x001f280000300800 */
[----:B------:R-:W-:Y:S04]  /*189a0*/  STL [R1+0x298], R177 ;  /* 0x000298b101007387 */ /* 0x000fe80000100800 */
[----:B------:R-:W4:Y:S01]  /*189b0*/  LDL.LU R11, [R1+0x274] ;  /* 0x00027400010b7983 */ /* 0x000f220000300800 */
[----:B------:R-:W-:-:S05]  /*189c0*/  IADD3 R157, P3, R157, UR5, RZ ;  /* 0x000000059d9d7c10 */ /* 0x000fca000ff7e0ff */
[----:B------:R0:W-:Y:S04]  /*189d0*/  STL [R1+0x290], R157 ;  /* 0x0002909d01007387 */ /* 0x0001e80000100800 */
[----:B0-----:R-:W4:Y:S04]  /*189e0*/  LDL.LU R157, [R1+0x248] ;  /* 0x00024800019d7983 */ /* 0x001f280000300800 */
[----:B------:R-:W4:Y:S04]  /*189f0*/  LDL.LU R8, [R1+0x26c] ;  /* 0x00026c0001087983 */ /* 0x000f280000300800 */
[----:B------:R-:W4:Y:S01]  /*18a00*/  LDL.LU R177, [R1+0x240] ;  /* 0x0002400001b17983 */ /* 0x000f220000300800 */
[----:B------:R-:W-:-:S05]  /*18a10*/  IADD3.X R164, R164, UR60, RZ, P4, !PT ;  /* 0x0000003ca4a47c10 */ /* 0x000fca000a7fe4ff */
[----:B------:R0:W-:Y:S04]  /*18a20*/  STL [R1+0x2b4], R164 ;  /* 0x0002b4a401007387 */ /* 0x0001e80000100800 */
[----:B0-----:R-:W4:Y:S01]  /*18a30*/  LDL.LU R164, [R1+0x264] ;  /* 0x0002640001a47983 */ /* 0x001f220000300800 */
[----:B---3--:R-:W-:-:S05]  /*18a40*/  IADD3 R165, P4, R165, UR5, RZ ;  /* 0x00000005a5a57c10 */ /* 0x008fca000ff9e0ff */
[----:B------:R0:W-:Y:S01]  /*18a50*/  STL [R1+0x288], R165 ;  /* 0x000288a501007387 */ /* 0x0001e20000100800 */
[----:B------:R-:W-:Y:S02]  /*18a60*/  IADD3.X R162, R162, UR60, RZ, P5, !PT ;  /* 0x0000003ca2a27c10 */ /* 0x000fe4000affe4ff */
[----:B------:R-:W-:Y:S01]  /*18a70*/  IADD3 R158, P5, R158, UR5, RZ ;  /* 0x000000059e9e7c10 */ /* 0x000fe2000ffbe0ff */
[----:B0-----:R-:W3:Y:S01]  /*18a80*/  LDL.LU R165, [R1+0x238] ;  /* 0x0002380001a57983 */ /* 0x001ee20000300800 */
[----:B------:R-:W-:-:S03]  /*18a90*/  IADD3.X R154, R154, UR60, RZ, P6, !PT ;  /* 0x0000003c9a9a7c10 */ /* 0x000fc6000b7fe4ff */
[----:B------:R-:W-:Y:S01]  /*18aa0*/  STL [R1+0x2ac], R162 ;  /* 0x0002aca201007387 */ /* 0x000fe20000100800 */
[----:B------:R-:W-:-:S03]  /*18ab0*/  IADD3 R23, P6, R23, UR5, RZ ;  /* 0x0000000517177c10 */ /* 0x000fc6000ffde0ff */
[----:B------:R-:W-:Y:S01]  /*18ac0*/  STL [R1+0x280], R158 ;  /* 0x0002809e01007387 */ /* 0x000fe20000100800 */
[----:B------:R-:W-:-:S03]  /*18ad0*/  IADD3.X R20, R20, UR60, RZ, P1, !PT ;  /* 0x0000003c14147c10 */ /* 0x000fc60008ffe4ff */
        /* <DEDUP_REMOVED lines=9> */
[----:B0-----:R-:W3:Y:S04]  /*18b70*/  LDL.LU R176, [R1+0x25c] ;  /* 0x00025c0001b07983 */ /* 0x001ee80000300800 */
[----:B------:R-:W-:Y:S04]  /*18b80*/  STL [R1+0x270], R17 ;  /* 0x0002701101007387 */ /* 0x000fe80000100800 */
[----:B------:R-:W-:Y:S04]  /*18b90*/  STL [R1+0x268], R14 ;  /* 0x0002680e01007387 */ /* 0x000fe80000100800 */
[----:B------:R0:W-:Y:S04]  /*18ba0*/  STL [R1+0x28c], R175 ;  /* 0x00028caf01007387 */ /* 0x0001e80000100800 */
[----:B------:R-:W3:Y:S04]  /*18bb0*/  LDL.LU R172, [R1+0x230] ;  /* 0x0002300001ac7983 */ /* 0x000ee80000300800 */
[----:B------:R1:W-:Y:S04]  /*18bc0*/  STL [R1+0x260], R174 ;  /* 0x000260ae01007387 */ /* 0x0003e80000100800 */
[----:B0-----:R-:W3:Y:S01]  /*18bd0*/  LDL.LU R175, [R1+0x254] ;  /* 0x0002540001af7983 */ /* 0x001ee20000300800 */
[----:B------:R-:W-:-:S02]  /*18be0*/  IADD3.X R173, R173, UR60, RZ, P4, !PT ;  /* 0x0000003cadad7c10 */ /* 0x000fc4000a7fe4ff */
[----:B------:R-:W-:-:S03]  /*18bf0*/  IADD3 R171, P4, R171, UR5, RZ ;  /* 0x00000005abab7c10 */ /* 0x000fc6000ff9e0ff */
[----:B------:R0:W-:Y:S04]  /*18c00*/  STL [R1+0x284], R173 ;  /* 0x000284ad01007387 */ /* 0x0001e80000100800 */
[----:B------:R2:W-:Y:S04]  /*18c10*/  STL [R1+0x258], R171 ;  /* 0x000258ab01007387 */ /* 0x0005e80000100800 */
[----:B------:R-:W3:Y:S04]  /*18c20*/  LDL.LU R168, [R1+0x228] ;  /* 0x0002280001a87983 */ /* 0x000ee80000300800 */
[----:B-1----:R-:W3:Y:S04]  /*18c30*/  LDL.LU R174, [R1+0x24c] ;  /* 0x00024c0001ae7983 */ /* 0x002ee80000300800 */
[----:B0-----:R-:W3:Y:S01]  /*18c40*/  LDL.LU R173, [R1+0x220] ;  /* 0x0002200001ad7983 */ /* 0x001ee20000300800 */
[----:B--2---:R-:W-:-:S05]  /*18c50*/  IADD3.X R167, R167, UR60, RZ, P5, !PT ;  /* 0x0000003ca7a77c10 */ /* 0x004fca000affe4ff */
[----:B------:R0:W-:Y:S04]  /*18c60*/  STL [R1+0x27c], R167 ;  /* 0x00027ca701007387 */ /* 0x0001e80000100800 */
[----:B------:R-:W2:Y:S04]  /*18c70*/  LDL.LU R171, [R1+0x244] ;  /* 0x0002440001ab7983 */ /* 0x000ea80000300800 */
[----:B0-----:R-:W2:Y:S01]  /*18c80*/  LDL.LU R167, [R1+0x218] ;  /* 0x0002180001a77983 */ /* 0x001ea20000300800 */
[----:B----4-:R-:W-:Y:S02]  /*18c90*/  IADD3 R161, P5, R161, UR5, RZ ;  /* 0x00000005a1a17c10 */ /* 0x010fe4000ffbe0ff */
[----:B------:R-:W-:-:S03]  /*18ca0*/  IADD3.X R11, R11, UR60, RZ, P6, !PT ;  /* 0x0000003c0b0b7c10 */ /* 0x000fc6000b7fe4ff */
[----:B------:R0:W-:Y:S04]  /*18cb0*/  STL [R1+0x250], R161 ;  /* 0x000250a101007387 */ /* 0x0001e80000100800 */
[----:B0-----:R-:W4:Y:S01]  /*18cc0*/  LDL.LU R161, [R1+0x23c] ;  /* 0x00023c0001a17983 */ /* 0x001f220000300800 */
[----:B------:R-:W-:Y:S02]  /*18cd0*/  IADD3 R157, P6, R157, UR5, RZ ;  /* 0x000000059d9d7c10 */ /* 0x000fe4000ffde0ff */
[----:B------:R-:W-:-:S03]  /*18ce0*/  IADD3.X R8, R8, UR60, RZ, P1, !PT ;  /* 0x0000003c08087c10 */ /* 0x000fc60008ffe4ff */
[----:B------:R0:W-:Y:S01]  /*18cf0*/  STL [R1+0x248], R157 ;  /* 0x0002489d01007387 */ /* 0x0001e20000100800 */
[----:B------:R-:W-:-:S03]  /*18d00*/  IADD3 R177, P1, R177, UR5, RZ ;  /* 0x00000005b1b17c10 */ /* 0x000fc6000ff3e0ff */
[----:B0-----:R-:W4:Y:S04]  /*18d10*/  LDL.LU R157, [R1+0x210] ;  /* 0x00021000019d7983 */ /* 0x001f280000300800 */
[----:B------:R-:W-:Y:S01]  /*18d20*/  STL [R1+0x274], R11 ;  /* 0x0002740b01007387 */ /* 0x000fe20000100800 */
[----:B------:R-:W-:-:S05]  /*18d30*/  IADD3.X R164, R164, UR60, RZ, P2, !PT ;  /* 0x0000003ca4a47c10 */ /* 0x000fca00097fe4ff */
[----:B------:R0:W-:Y:S04]  /*18d40*/  STL [R1+0x264], R164 ;  /* 0x000264a401007387 */ /* 0x0001e80000100800 */
[----:B------:R-:W-:Y:S04]  /*18d50*/  STL [R1+0x26c], R8 ;  /* 0x00026c0801007387 */ /* 0x000fe80000100800 */
[----:B0-----:R-:W4:Y:S04]  /*18d60*/  LDL.LU R164, [R1+0x234] ;  /* 0x0002340001a47983 */ /* 0x001f280000300800 */
[----:B------:R-:W-:Y:S04]  /*18d70*/  STL [R1+0x240], R177 ;  /* 0x000240b101007387 */ /* 0x000fe80000100800 */
[----:B------:R-:W4:Y:S04]  /*18d80*/  LDL.LU R162, [R1+0x208] ;  /* 0x0002080001a27983 */ /* 0x000f280000300800 */
[----:B------:R-:W4:Y:S04]  /*18d90*/  LDL.LU R158, [R1+0x22c] ;  /* 0x00022c00019e7983 */ /* 0x000f280000300800 */
[----:B------:R-:W4:Y:S01]  /*18da0*/  LDL.LU R154, [R1+0x200] ;  /* 0x00020000019a7983 */ /* 0x000f220000300800 */
[----:B---3--:R-:W-:-:S05]  /*18db0*/  IADD3 R165, P2, R165, UR5, RZ ;  /* 0x00000005a5a57c10 */ /* 0x008fca000ff5e0ff */
        /* <DEDUP_REMOVED lines=8> */
[----:B------:R-:W-:-:S05]  /*18e40*/  IADD3.X R176, R176, UR60, RZ, P3, !PT ;  /* 0x0000003cb0b07c10 */ /* 0x000fca0009ffe4ff */
[----:B------:R0:W-:Y:S04]  /*18e50*/  STL [R1+0x25c], R176 ;  /* 0x00025cb001007387 */ /* 0x0001e80000100800 */
[----:B------:R-:W3:Y:S04]  /*18e60*/  LDL.LU R177, [R1+0x1e0] ;  /* 0x0001e00001b17983 */ /* 0x000ee80000300800 */
[----:B0-----:R-:W3:Y:S01]  /*18e70*/  LDL.LU R176, [R1+0x204] ;  /* 0x0002040001b07983 */ /* 0x001ee20000300800 */
[----:B------:R-:W-:-:S05]  /*18e80*/  IADD3.X R175, R175, UR60, RZ, P4, !PT ;  /* 0x0000003cafaf7c10 */ /* 0x000fca000a7fe4ff */
[----:B------:R0:W-:Y:S04]  /*18e90*/  STL [R1+0x254], R175 ;  /* 0x000254af01007387 */ /* 0x0001e80000100800 */
[----:B0-----:R-:W3:Y:S01]  /*18ea0*/  LDL.LU R175, [R1+0x1fc] ;  /* 0x0001fc0001af7983 */ /* 0x001ee20000300800 */
[----:B------:R-:W-:Y:S02]  /*18eb0*/  IADD3 R172, P3, R172, UR5, RZ ;  /* 0x00000005acac7c10 */ /* 0x000fe4000ff7e0ff */
[----:B------:R-:W-:Y:S02]  /*18ec0*/  IADD3 R168, P4, R168, UR5, RZ ;  /* 0x00000005a8a87c10 */ /* 0x000fe4000ff9e0ff */
[----:B------:R-:W-:Y:S01]  /*18ed0*/  IADD3.X R174, R174, UR60, RZ, P5, !PT ;  /* 0x0000003caeae7c10 */ /* 0x000fe2000affe4ff */
[----:B------:R-:W-:Y:S01]  /*18ee0*/  STL [R1+0x230], R172 ;  /* 0x000230ac01007387 */ /* 0x000fe20000100800 */
[----:B------:R-:W-:-:S03]  /*18ef0*/  IADD3 R173, P5, R173, UR5, RZ ;  /* 0x00000005adad7c10 */ /* 0x000fc6000ffbe0ff */
[----:B------:R-:W-:Y:S04]  /*18f00*/  STL [R1+0x228], R168 ;  /* 0x000228a801007387 */ /* 0x000fe80000100800 */
[----:B------:R0:W-:Y:S04]  /*18f10*/  STL [R1+0x24c], R174 ;  /* 0x00024cae01007387 */ /* 0x0001e80000100800 */
[----:B0-----:R-:W3:Y:S01]  /*18f20*/  LDL.LU R174, [R1+0x1f4] ;  /* 0x0001f40001ae7983 */ /* 0x001ee20000300800 */
[----:B--2---:R-:W-:-:S03]  /*18f30*/  IADD3.X R171, R171, UR60, RZ, P6, !PT ;  /* 0x0000003cabab7c10 */ /* 0x004fc6000b7fe4ff */
[----:B------:R0:W-:Y:S01]  /*18f40*/  STL [R1+0x220], R173 ;  /* 0x000220ad01007387 */ /* 0x0001e20000100800 */
[----:B------:R-:W-:-:S03]  /*18f50*/  IADD3 R167, P6, R167, UR5, RZ ;  /* 0x00000005a7a77c10 */ /* 0x000fc6000ffde0ff */
[----:B------:R1:W-:Y:S04]  /*18f60*/  STL [R1+0x244], R171 ;  /* 0x000244ab01007387 */ /* 0x0003e80000100800 */
[----:B0-----:R-:W2:Y:S04]  /*18f70*/  LDL.LU R173, [R1+0x1c8] ;  /* 0x0001c80001ad7983 */ /* 0x001ea80000300800 */
[----:B------:R0:W-:Y:S04]  /*18f80*/  STL [R1+0x218], R167 ;  /* 0x000218a701007387 */ /* 0x0001e80000100800 */
[----:B-1----:R-:W2:Y:S01]  /*18f90*/  LDL.LU R171, [R1+0x1ec] ;  /* 0x0001ec0001ab7983 */ /* 0x002ea20000300800 */
[----:B----4-:R-:W-:-:S05]  /*18fa0*/  IADD3.X R161, R161, UR60, RZ, P1, !PT ;  /* 0x0000003ca1a17c10 */ /* 0x010fca0008ffe4ff */
[----:B------:R1:W-:Y:S04]  /*18fb0*/  STL [R1+0x23c], R161 ;  /* 0x00023ca101007387 */ /* 0x0003e80000100800 */
[----:B0-----:R-:W4:Y:S04]  /*18fc0*/  LDL.LU R167, [R1+0x1c0] ;  /* 0x0001c00001a77983 */ /* 0x001f280000300800 */
[----:B-1----:R-:W4:Y:S01]  /*18fd0*/  LDL.LU R161, [R1+0x1e4] ;  /* 0x0001e40001a17983 */ /* 0x002f220000300800 */
[----:B------:R-:W-:-:S05]  /*18fe0*/  IADD3 R157, P1, R157, UR5, RZ ;  /* 0x000000059d9d7c10 */ /* 0x000fca000ff3e0ff */
[----:B------:R0:W-:Y:S04]  /*18ff0*/  STL [R1+0x210], R157 ;  /* 0x0002109d01007387 */ /* 0x0001e80000100800 */
[----:B0-----:R-:W4:Y:S01]  /*19000*/  LDL.LU R157, [R1+0x1b8] ;  /* 0x0001b800019d7983 */ /* 0x001f220000300800 */
[----:B------:R-:W-:-:S05]  /*19010*/  IADD3.X R164, R164, UR60, RZ, P2, !PT ;  /* 0x0000003ca4a47c10 */ /* 0x000fca00097fe4ff */
[----:B------:R0:W-:Y:S01]  /*19020*/  STL [R1+0x234], R164 ;  /* 0x000234a401007387 */ /* 0x0001e20000100800 */
[----:B------:R-:W-:Y:S02]  /*19030*/  IADD3 R162, P2, R162, UR5, RZ ;  /* 0x00000005a2a27c10 */ /* 0x000fe4000ff5e0ff */
[----:B------:R-:W-:Y:S01]  /*19040*/  IADD3.X R158, R158, UR60, RZ, P3, !PT ;  /* 0x0000003c9e9e7c10 */ /* 0x000fe20009ffe4ff */
[----:B0-----:R-:W4:Y:S01]  /*19050*/  LDL.LU R164, [R1+0x1b0] ;  /* 0x0001b00001a47983 */ /* 0x001f220000300800 */
[----:B------:R-:W-:-:S03]  /*19060*/  IADD3 R154, P3, R154, UR5, RZ ;  /* 0x000000059a9a7c10 */ /* 0x000fc6000ff7e0ff */
[----:B------:R-:W-:Y:S04]  /*19070*/  STL [R1+0x208], R162 ;  /* 0x000208a201007387 */ /* 0x000fe80000100800 */
[----:B------:R-:W-:Y:S04]  /*19080*/  STL [R1+0x22c], R158 ;  /* 0x00022c9e01007387 */ /* 0x000fe80000100800 */
[----:B------:R-:W-:Y:S01]  /*19090*/  STL [R1+0x200], R154 ;  /* 0x0002009a01007387 */ /* 0x000fe20000100800 */
[----:B---3--:R-:W-:Y:S02]  /*190a0*/  IADD3.X R23, R23, UR60, RZ, P4, !PT ;  /* 0x0000003c17177c10 */ /* 0x008fe4000a7fe4ff */
[----:B------:R-:W-:-:S02]  /*190b0*/  IADD3 R20, P4, R20, UR5, RZ ;  /* 0x0000000514147c10 */ /* 0x000fc4000ff9e0ff */
        /* <DEDUP_REMOVED lines=10> */
[----:B------:R-:W-:Y:S01]  /*19160*/  STL [R1+0x214], R14 ;  /* 0x0002140e01007387 */ /* 0x000fe20000100800 */
[----:B------:R-:W-:Y:S02]  /*19170*/  IADD3 R177, P1, R177, UR5, RZ ;  /* 0x00000005b1b17c10 */ /* 0x000fe4000ff3e0ff */
[----:B------:R-:W-:-:S02]  /*19180*/  IADD3.X R176, R176, UR60, RZ, P2, !PT ;  /* 0x0000003cb0b07c10 */ /* 0x000fc400097fe4ff */
[----:B------:R-:W-:Y:S01]  /*19190*/  IADD3 R246, P2, R246, UR5, RZ ;  /* 0x00000005f6f67c10 */ /* 0x000fe2000ff5e0ff */
[----:B------:R-:W-:Y:S04]  /*191a0*/  STL [R1+0x1e8], R11 ;  /* 0x0001e80b01007387 */ /* 0x000fe80000100800 */
[----:B------:R-:W-:Y:S04]  /*191b0*/  STL [R1+0x20c], R8 ;  /* 0x00020c0801007387 */ /* 0x000fe80000100800 */
[----:B------:R0:W-:Y:S04]  /*191c0*/  STL [R1+0x1d8], R246 ;  /* 0x0001d8f601007387 */ /* 0x0001e80000100800 */
[----:B------:R-:W-:Y:S04]  /*191d0*/  STL [R1+0x1e0], R177 ;  /* 0x0001e0b101007387 */ /* 0x000fe80000100800 */
[----:B0-----:R-:W3:Y:S01]  /*191e0*/  LDL.LU R246, [R1+0x1bc] ;  /* 0x0001bc0001f67983 */ /* 0x001ee20000300800 */
[----:B------:R-:W-:-:S02]  /*191f0*/  IADD3.X R175, R175, UR60, RZ, P3, !PT ;  /* 0x0000003cafaf7c10 */ /* 0x000fc40009ffe4ff */
[----:B------:R-:W-:Y:S01]  /*19200*/  IADD3 R6, P3, R6, UR5, RZ ;  /* 0x0000000506067c10 */ /* 0x000fe2000ff7e0ff */
[----:B------:R-:W-:Y:S04]  /*19210*/  STL [R1+0x204], R176 ;  /* 0x000204b001007387 */ /* 0x000fe80000100800 */
[----:B------:R0:W-:Y:S04]  /*19220*/  STL [R1+0x1d0], R6 ;  /* 0x0001d00601007387 */ /* 0x0001e80000100800 */
[----:B0-----:R-:W3:Y:S04]  /*19230*/  LDL.LU R6, [R1+0x898] ;  /* 0x0008980001067983 */ /* 0x001ee80000300800 */
[----:B------:R0:W-:Y:S04]  /*19240*/  STL [R1+0x1fc], R175 ;  /* 0x0001fcaf01007387 */ /* 0x0001e80000100800 */
[----:B------:R-:W3:Y:S04]  /*19250*/  LDL.LU R8, [R1+0x1b4] ;  /* 0x0001b40001087983 */ /* 0x000ee80000300800 */
[----:B------:R-:W3:Y:S04]  /*19260*/  LDL.LU R177, [R1+0x188] ;  /* 0x0001880001b17983 */ /* 0x000ee80000300800 */
[----:B------:R-:W3:Y:S04]  /*19270*/  LDL.LU R176, [R1+0x1ac] ;  /* 0x0001ac0001b07983 */ /* 0x000ee80000300800 */
[----:B0-----:R-:W3:Y:S01]  /*19280*/  LDL.LU R175, [R1+0x180] ;  /* 0x0001800001af7983 */ /* 0x001ee20000300800 */
[----:B------:R-:W-:-:S02]  /*19290*/  IADD3.X R174, R174, UR60, RZ, P4, !PT ;  /* 0x0000003caeae7c10 */ /* 0x000fc4000a7fe4ff */
[----:B--2---:R-:W-:-:S03]  /*192a0*/  IADD3 R173, P4, R173, UR5, RZ ;  /* 0x00000005adad7c10 */ /* 0x004fc6000ff9e0ff */
[----:B------:R0:W-:Y:S01]  /*192b0*/  STL [R1+0x1f4], R174 ;  /* 0x0001f4ae01007387 */ /* 0x0001e20000100800 */
[----:B------:R-:W-:Y:S02]  /*192c0*/  IADD3.X R171, R171, UR60, RZ, P5, !PT ;  /* 0x0000003cabab7c10 */ /* 0x000fe4000affe4ff */
[----:B------:R-:W-:Y:S01]  /*192d0*/  IADD3.X R239, R239, UR60, RZ, P2, !PT ;  /* 0x0000003cefef7c10 */ /* 0x000fe200097fe4ff */
[----:B0-----:R-:W2:Y:S04]  /*192e0*/  LDL.LU R174, [R1+0x178] ;  /* 0x0001780001ae7983 */ /* 0x001ea80000300800 */
[----:B------:R0:W-:Y:S01]  /*192f0*/  STL [R1+0x1c8], R173 ;  /* 0x0001c8ad01007387 */ /* 0x0001e20000100800 */
[----:B------:R-:W-:Y:S02]  /*19300*/  IADD3 R236, P2, R236, UR5, RZ ;  /* 0x00000005ecec7c10 */ /* 0x000fe4000ff5e0ff */
[----:B------:R-:W-:Y:S01]  /*19310*/  IADD3.X R252, R252, UR60, RZ, P3, !PT ;  /* 0x0000003cfcfc7c10 */ /* 0x000fe20009ffe4ff */
[----:B0-----:R-:W2:Y:S04]  /*19320*/  LDL.LU R173, [R1+0x170] ;  /* 0x0001700001ad7983 */ /* 0x001ea80000300800 */
[----:B------:R-:W-:Y:S01]  /*19330*/  STL [R1+0x1ec], R171 ;  /* 0x0001ecab01007387 */ /* 0x000fe20000100800 */
[----:B----4-:R-:W-:-:S02]  /*19340*/  IADD3 R167, P5, R167, UR5, RZ ;  /* 0x00000005a7a77c10 */ /* 0x010fc4000ffbe0ff */
[----:B------:R-:W-:-:S03]  /*19350*/  IADD3.X R161, R161, UR60, RZ, P6, !PT ;  /* 0x0000003ca1a17c10 */ /* 0x000fc6000b7fe4ff */
[----:B------:R-:W-:Y:S01]  /*19360*/  STL [R1+0x1c0], R167 ;  /* 0x0001c0a701007387 */ /* 0x000fe20000100800 */
[----:B------:R-:W-:Y:S02]  /*19370*/  IADD3 R230, P3, R230, UR5, RZ ;  /* 0x00000005e6e67c10 */ /* 0x000fe4000ff7e0ff */
[----:B------:R-:W-:Y:S02]  /*19380*/  IADD3 R157, P6, R157, UR5, RZ ;  /* 0x000000059d9d7c10 */ /* 0x000fe4000ffde0ff */
[----:B------:R-:W-:Y:S02]  /*19390*/  IADD3.X R248, R248, UR60, RZ, P2, !PT ;  /* 0x0000003cf8f87c10 */ /* 0x000fe400097fe4ff */
[----:B------:R-:W-:Y:S02]  /*193a0*/  IADD3.X R251, R251, UR60, RZ, P3, !PT ;  /* 0x0000003cfbfb7c10 */ /* 0x000fe40009ffe4ff */
[----:B---3--:R-:W-:Y:S02]  /*193b0*/  IADD3.X R165, R165, UR60, RZ, P4, !PT ;  /* 0x0000003ca5a57c10 */ /* 0x008fe4000a7fe4ff */
[----:B------:R-:W-:-:S02]  /*193c0*/  IADD3 R0, P4, R0, UR5, RZ ;  /* 0x0000000500007c10 */ /* 0x000fc4000ff9e0ff */
[----:B------:R-:W-:Y:S02]  /*193d0*/  IADD3.X R6, R6, UR60, RZ, P1, !PT ;  /* 0x0000003c06067c10 */ /* 0x000fe40008ffe4ff */
[----:B------:R-:W-:-:S03]  /*193e0*/  IADD3 R164, P1, R164, UR5, RZ ;  /* 0x00000005a4a47c10 */ /* 0x000fc6000ff3e0ff */
[----:B------:R0:W-:Y:S04]  /*193f0*/  STL [R1+0x1dc], R6 ;  /* 0x0001dc0601007387 */ /* 0x0001e80000100800 */
[----:B------:R-:W-:Y:S04]  /*19400*/  STL [R1+0x1e4], R161 ;  /* 0x0001e4a101007387 */ /* 0x000fe80000100800 */
[----:B0-----:R0:W5:Y:S04]  /*19410*/  LDL.LU R6, [R1+0x894] ;  /* 0x0008940001067983 */ /* 0x0011680000300800 */
[----:B------:R-:W-:Y:S04]  /*19420*/  STL [R1+0x1b8], R157 ;  /* 0x0001b89d01007387 */ /* 0x000fe80000100800 */
[----:B------:R1:W-:Y:S04]  /*19430*/  STL [R1+0x1d4], R239 ;  /* 0x0001d4ef01007387 */ /* 0x0003e80000100800 */
[----:B-1----:R-:W3:Y:S04]  /*19440*/  LDL.LU R239, [R1+0x890] ;  /* 0x0008900001ef7983 */ /* 0x002ee80000300800 */
[----:B------:R-:W-:Y:S04]  /*19450*/  STL [R1+0x1b0], R164 ;  /* 0x0001b0a401007387 */ /* 0x000fe80000100800 */
[----:B------:R1:W-:Y:S04]  /*19460*/  STL [R1+0x1a8], R236 ;  /* 0x0001a8ec01007387 */ /* 0x0003e80000100800 */
[----:B-1----:R-:W4:Y:S04]  /*19470*/  LDL.LU R236, [R1+0x88c] ;  /* 0x00088c0001ec7983 */ /* 0x002f280000300800 */
[----:B------:R1:W-:Y:S04]  /*19480*/  STL [R1+0x1cc], R252 ;  /* 0x0001ccfc01007387 */ /* 0x0003e80000100800 */
[----:B-1----:R-:W3:Y:S04]  /*19490*/  LDL.LU R252, [R1+0x888] ;  /* 0x0008880001fc7983 */ /* 0x002ee80000300800 */
[----:B------:R-:W4:Y:S04]  /*194a0*/  LDL.LU R171, [R1+0x184] ;  /* 0x0001840001ab7983 */ /* 0x000f280000300800 */
[----:B------:R1:W-:Y:S04]  /*194b0*/  STL [R1+0x1a0], R230 ;  /* 0x0001a0e601007387 */ /* 0x0003e80000100800 */
[----:B-1----:R-:W3:Y:S04]  /*194c0*/  LDL.LU R230, [R1+0x17c] ;  /* 0x00017c0001e67983 */ /* 0x002ee80000300800 */
[----:B------:R-:W3:Y:S04]  /*194d0*/  LDL.LU R167, [R1+0x174] ;  /* 0x0001740001a77983 */ /* 0x000ee80000300800 */
[----:B------:R-:W3:Y:S04]  /*194e0*/  LDL.LU R161, [R1+0x148] ;  /* 0x0001480001a17983 */ /* 0x000ee80000300800 */
[----:B------:R-:W3:Y:S01]  /*194f0*/  LDL.LU R157, [R1+0x16c] ;  /* 0x00016c00019d7983 */ /* 0x000ee20000300800 */
[----:B------:R-:W-:-:S03]  /*19500*/  IADD3.X R246, R246, UR60, RZ, P5, !PT ;  /* 0x0000003cf6f67c10 */ /* 0x000fc6000affe4ff */
[----:B------:R-:W-:Y:S04]  /*19510*/  STL [R1+0x1c4], R165 ;  /* 0x0001c4a501007387 */ /* 0x000fe80000100800 */
[----:B------:R-:W3:Y:S04]  /*19520*/  LDL.LU R164, [R1+0x140] ;  /* 0x0001400001a47983 */ /* 0x000ee80000300800 */
[----:B------:R1:W-:Y:S01]  /*19530*/  STL [R1+0x198], R0 ;  /* 0x0001980001007387 */ /* 0x0003e20000100800 */
[----:B------:R-:W-:-:S03]  /*19540*/  IADD3 R250, P5, R250, UR5, RZ ;  /* 0x00000005fafa7c10 */ /* 0x000fc6000ffbe0ff */
[----:B-1----:R-:W3:Y:S04]  /*19550*/  LDL.LU R0, [R1+0x884] ;  /* 0x0008840001007983 */ /* 0x002ee80000300800 */
[----:B------:R-:W3:Y:S04]  /*19560*/  LDL.LU R165, [R1+0x138] ;  /* 0x0001380001a57983 */ /* 0x000ee80000300800 */
[----:B------:R1:W-:Y:S01]  /*19570*/  STL [R1+0x1bc], R246 ;  /* 0x0001bcf601007387 */ /* 0x0003e20000100800 */
[----:B------:R-:W-:Y:S02]  /*19580*/  IADD3.X R8, R8, UR60, RZ, P6, !PT ;  /* 0x0000003c08087c10 */ /* 0x000fe4000b7fe4ff */
[----:B------:R-:W-:Y:S01]  /*19590*/  IADD3 R177, P6, R177, UR5, RZ ;  /* 0x00000005b1b17c10 */ /* 0x000fe2000ffde0ff */
[----:B-1----:R-:W3:Y:S01]  /*195a0*/  LDL.LU R246, [R1+0x130] ;  /* 0x0001300001f67983 */ /* 0x002ee20000300800 */
[----:B------:R-:W-:-:S03]  /*195b0*/  IADD3.X R176, R176, UR60, RZ, P1, !PT ;  /* 0x0000003cb0b07c10 */ /* 0x000fc60008ffe4ff */
[----:B------:R1:W-:Y:S01]  /*195c0*/  STL [R1+0x190], R250 ;  /* 0x000190fa01007387 */ /* 0x0003e20000100800 */
[----:B------:R-:W-:-:S03]  /*195d0*/  IADD3 R175, P1, R175, UR5, RZ ;  /* 0x00000005afaf7c10 */ /* 0x000fc6000ff3e0ff */
[----:B-1----:R-:W3:Y:S04]  /*195e0*/  LDL.LU R250, [R1+0x880] ;  /* 0x0008800001fa7983 */ /* 0x002ee80000300800 */
[----:B------:R-:W-:Y:S04]  /*195f0*/  STL [R1+0x1b4], R8 ;  /* 0x0001b40801007387 */ /* 0x000fe80000100800 */
[----:B------:R-:W-:Y:S04]  /*19600*/  STL [R1+0x188], R177 ;  /* 0x000188b101007387 */ /* 0x000fe80000100800 */
[----:B------:R1:W-:Y:S04]  /*19610*/  STL [R1+0x1a4], R248 ;  /* 0x0001a4f801007387 */ /* 0x0003e80000100800 */
[----:B------:R-:W-:Y:S04]  /*19620*/  STL [R1+0x1ac], R176 ;  /* 0x0001acb001007387 */ /* 0x000fe80000100800 */
[----:B-1----:R-:W3:Y:S04]  /*19630*/  LDL.LU R248, [R1+0x87c] ;  /* 0x00087c0001f87983 */ /* 0x002ee80000300800 */
[----:B------:R-:W-:Y:S04]  /*19640*/  STL [R1+0x180], R175 ;  /* 0x000180af01007387 */ /* 0x000fe80000100800 */
[----:B------:R1:W-:Y:S04]  /*19650*/  STL [R1+0x19c], R251 ;  /* 0x00019cfb01007387 */ /* 0x0003e80000100800 */
[----:B-1----:R-:W3:Y:S01]  /*19660*/  LDL.LU R251, [R1+0x144] ;  /* 0x0001440001fb7983 */ /* 0x002ee20000300800 */
[----:B--2---:R-:W-:-:S02]  /*19670*/  IADD3 R174, P2, R174, UR5, RZ ;  /* 0x00000005aeae7c10 */ /* 0x004fc4000ff5e0ff */
[----:B------:R-:W-:Y:S02]  /*19680*/  IADD3.X R226, R226, UR60, RZ, P4, !PT ;  /* 0x0000003ce2e27c10 */ /* 0x000fe4000a7fe4ff */
[----:B------:R-:W-:Y:S01]  /*19690*/  IADD3 R173, P3, R173, UR5, RZ ;  /* 0x00000005adad7c10 */ /* 0x000fe2000ff7e0ff */
[----:B------:R-:W-:Y:S01]  /*196a0*/  STL [R1+0x178], R174 ;  /* 0x000178ae01007387 */ /* 0x000fe20000100800 */
[----:B------:R-:W-:Y:S02]  /*196b0*/  IADD3 R214, P4, R214, UR5, RZ ;  /* 0x00000005d6d67c10 */ /* 0x000fe4000ff9e0ff */
[----:B------:R-:W-:Y:S01]  /*196c0*/  IADD3.X R245, R245, UR60, RZ, P5, !PT ;  /* 0x0000003cf5f57c10 */ /* 0x000fe2000affe4ff */
[----:B------:R1:W-:Y:S01]  /*196d0*/  STL [R1+0x194], R226 ;  /* 0x000194e201007387 */ /* 0x0003e20000100800 */
[----:B------:R-:W-:-:S03]  /*196e0*/  IADD3 R221, P5, R221, UR5, RZ ;  /* 0x00000005dddd7c10 */ /* 0x000fc6000ffbe0ff */
[----:B------:R-:W-:Y:S04]  /*196f0*/  STL [R1+0x170], R173 ;  /* 0x000170ad01007387 */ /* 0x000fe80000100800 */
[----:B-1----:R-:W2:Y:S04]  /*19700*/  LDL.LU R226, [R1+0x13c] ;  /* 0x00013c0001e27983 */ /* 0x002ea80000300800 */
[----:B------:R1:W-:Y:S01]  /*19710*/  STL [R1+0x168], R214 ;  /* 0x000168d601007387 */ /* 0x0003e20000100800 */
[----:B------:R-:W-:-:S03]  /*19720*/  IADD3.X R244, R244, UR60, RZ, P4, !PT ;  /* 0x0000003cf4f47c10 */ /* 0x000fc6000a7fe4ff */
[----:B-1----:R-:W2:Y:S04]  /*19730*/  LDL.LU R214, [R1+0x134] ;  /* 0x0001340001d67983 */ /* 0x002ea80000300800 */
[----:B------:R1:W-:Y:S04]  /*19740*/  STL [R1+0x18c], R245 ;  /* 0x00018cf501007387 */ /* 0x0003e80000100800 */
[----:B-1----:R-:W2:Y:S04]  /*19750*/  LDL.LU R245, [R1+0x108] ;  /* 0x0001080001f57983 */ /* 0x002ea80000300800 */
[----:B------:R1:W-:Y:S04]  /*19760*/  STL [R1+0x160], R221 ;  /* 0x000160dd01007387 */ /* 0x0003e80000100800 */
[----:B-1----:R-:W2:Y:S01]  /*19770*/  LDL.LU R221, [R1+0x100] ;  /* 0x0001000001dd7983 */ /* 0x002ea20000300800 */
[----:B------:R-:W-:-:S02]  /*19780*/  IADD3.X R213, R213, UR60, RZ, P5, !PT ;  /* 0x0000003cd5d57c10 */ /* 0x000fc4000affe4ff */
[----:B----4-:R-:W-:Y:S02]  /*19790*/  IADD3.X R171, R171, UR60, RZ, P6, !PT ;  /* 0x0000003cabab7c10 */ /* 0x010fe4000b7fe4ff */
[----:B------:R-:W-:-:S05]  /*197a0*/  IADD3 R242, P6, R242, UR5, RZ ;  /* 0x00000005f2f27c10 */ /* 0x000fca000ffde0ff */
[----:B------:R1:W-:Y:S01]  /*197b0*/  STL [R1+0x158], R242 ;  /* 0x000158f201007387 */ /* 0x0003e20000100800 */
[----:B---3--:R-:W-:Y:S02]  /*197c0*/  IADD3.X R230, R230, UR60, RZ, P1, !PT ;  /* 0x0000003ce6e67c10 */ /* 0x008fe40008ffe4ff */
[----:B------:R-:W-:Y:S01]  /*197d0*/  IADD3 R247, P1, R247, UR5, RZ ;  /* 0x00000005f7f77c10 */ /* 0x000fe2000ff3e0ff */
[----:B-1----:R-:W3:Y:S01]  /*197e0*/  LDL.LU R242, [R1+0x878] ;  /* 0x0008780001f27983 */ /* 0x002ee20000300800 */
[----:B------:R-:W-:-:S03]  /*197f0*/  IADD3.X R167, R167, UR60, RZ, P2, !PT ;  /* 0x0000003ca7a77c10 */ /* 0x000fc600097fe4ff */
[----:B------:R-:W-:Y:S01]  /*19800*/  STL [R1+0x184], R171 ;  /* 0x000184ab01007387 */ /* 0x000fe20000100800 */
[----:B------:R-:W-:-:S03]  /*19810*/  IADD3 R161, P2, R161, UR5, RZ ;  /* 0x00000005a1a17c10 */ /* 0x000fc6000ff5e0ff */
[----:B------:R1:W-:Y:S01]  /*19820*/  STL [R1+0x17c], R230 ;  /* 0x00017ce601007387 */ /* 0x0003e20000100800 */
[----:B------:R-:W-:-:S03]  /*19830*/  IADD3.X R157, R157, UR60, RZ, P3, !PT ;  /* 0x0000003c9d9d7c10 */ /* 0x000fc60009ffe4ff */
[----:B-1----:R-:W4:Y:S04]  /*19840*/  LDL.LU R230, [R1+0xf8] ;  /* 0x0000f80001e67983 */ /* 0x002f280000300800 */
[----:B------:R1:W-:Y:S04]  /*19850*/  STL [R1+0x150], R247 ;  /* 0x000150f701007387 */ /* 0x0003e80000100800 */
[----:B-1----:R-:W4:Y:S04]  /*19860*/  LDL.LU R247, [R1+0x874] ;  /* 0x0008740001f77983 */ /* 0x002f280000300800 */
[----:B------:R-:W-:Y:S04]  /*19870*/  STL [R1+0x174], R167 ;  /* 0x000174a701007387 */ /* 0x000fe80000100800 */
[----:B------:R-:W-:Y:S04]  /*19880*/  STL [R1+0x148], R161 ;  /* 0x000148a101007387 */ /* 0x000fe80000100800 */
[----:B------:R1:W-:Y:S04]  /*19890*/  STL [R1+0x164], R244 ;  /* 0x000164f401007387 */ /* 0x0003e80000100800 */
[----:B------:R-:W-:Y:S04]  /*198a0*/  STL [R1+0x16c], R157 ;  /* 0x00016c9d01007387 */ /* 0x000fe80000100800 */
[----:B-1----:R-:W4:Y:S01]  /*198b0*/  LDL.LU R244, [R1+0x870] ;  /* 0x0008700001f47983 */ /* 0x002f220000300800 */
[----:B------:R-:W-:-:S02]  /*198c0*/  IADD3 R164, P3, R164, UR5, RZ ;  /* 0x00000005a4a47c10 */ /* 0x000fc4000ff7e0ff */
[----:B------:R-:W-:Y:S02]  /*198d0*/  IADD3 R246, P5, R246, UR5, RZ ;  /* 0x00000005f6f67c10 */ /* 0x000fe4000ffbe0ff */
[----:B------:R-:W-:Y:S01]  /*198e0*/  IADD3 R165, P4, R165, UR5, RZ ;  /* 0x00000005a5a57c10 */ /* 0x000fe2000ff9e0ff */
[----:B------:R-:W-:Y:S01]  /*198f0*/  STL [R1+0x140], R164 ;  /* 0x000140a401007387 */ /* 0x000fe20000100800 */
[----:B------:R-:W-:Y:S02]  /*19900*/  IADD3.X R241, R241, UR60, RZ, P6, !PT ;  /* 0x0000003cf1f17c10 */ /* 0x000fe4000b7fe4ff */
[----:B------:R-:W-:Y:S01]  /*19910*/  IADD3.X R243, R243, UR60, RZ, P1, !PT ;  /* 0x0000003cf3f37c10 */ /* 0x000fe20008ffe4ff */
[----:B------:R1:W-:Y:S01]  /*19920*/  STL [R1+0x130], R246 ;  /* 0x000130f601007387 */ /* 0x0003e20000100800 */
[----:B------:R-:W-:-:S03]  /*19930*/  IADD3 R235, P1, R235, UR5, RZ ;  /* 0x00000005ebeb7c10 */ /* 0x000fc6000ff3e0ff */
[----:B------:R-:W-:Y:S01]  /*19940*/  STL [R1+0x138], R165 ;  /* 0x000138a501007387 */ /* 0x000fe20000100800 */
[----:B------:R-:W-:-:S03]  /*19950*/  IADD3 R219, P6, R219, UR5, RZ ;  /* 0x00000005dbdb7c10 */ /* 0x000fc6000ffde0ff */
[----:B-1----:R-:W4:Y:S04]  /*19960*/  LDL.LU R246, [R1+0x104] ;  /* 0x0001040001f67983 */ /* 0x002f280000300800 */
[----:B------:R-:W-:Y:S04]  /*19970*/  STL [R1+0x15c], R213 ;  /* 0x00015cd501007387 */ /* 0x000fe80000100800 */
[----:B------:R1:W-:Y:S04]  /*19980*/  STL [R1+0x154], R241 ;  /* 0x000154f101007387 */ /* 0x0003e80000100800 */
[----:B-1----:R-:W4:Y:S04]  /*19990*/  LDL.LU R241, [R1+0xfc] ;  /* 0x0000fc0001f17983 */ /* 0x002f280000300800 */
[----:B------:R1:W-:Y:S04]  /*199a0*/  STL [R1+0x120], R235 ;  /* 0x000120eb01007387 */ /* 0x0003e80000100800 */
[----:B------:R-:W-:Y:S04]  /*199b0*/  STL [R1+0x128], R219 ;  /* 0x000128db01007387 */ /* 0x000fe80000100800 */
[----:B-1----:R-:W4:Y:S01]  /*199c0*/  LDL.LU R235, [R1+0xf4] ;  /* 0x0000f40001eb7983 */ /* 0x002f220000300800 */
[----:B------:R-:W-:-:S02]  /*199d0*/  IADD3.X R251, R251, UR60, RZ, P2, !PT ;  /* 0x0000003cfbfb7c10 */ /* 0x000fc400097fe4ff */
[----:B------:R-:W-:Y:S01]  /*199e0*/  IADD3 R237, P2, R237, UR5, RZ ;  /* 0x00000005eded7c10 */ /* 0x000fe2000ff5e0ff */
[----:B------:R1:W-:Y:S04]  /*199f0*/  STL [R1+0x14c], R243 ;  /* 0x00014cf301007387 */ /* 0x0003e80000100800 */
[----:B-1----:R-:W4:Y:S04]  /*19a00*/  LDL.LU R243, [R1+0xc8] ;  /* 0x0000c80001f37983 */ /* 0x002f280000300800 */
[----:B------:R1:W-:Y:S04]  /*19a10*/  STL [R1+0x144], R251 ;  /* 0x000144fb01007387 */ /* 0x0003e80000100800 */
[----:B-1----:R-:W4:Y:S04]  /*19a20*/  LDL.LU R251, [R1+0xc0] ;  /* 0x0000c00001fb7983 */ /* 0x002f280000300800 */
[----:B------:R1:W-:Y:S04]  /*19a30*/  STL [R1+0x118], R237 ;  /* 0x000118ed01007387 */ /* 0x0003e80000100800 */
[----:B-1----:R-:W4:Y:S01]  /*19a40*/  LDL.LU R237, [R1+0xb8] ;  /* 0x0000b80001ed7983 */ /* 0x002f220000300800 */
[----:B--2---:R-:W-:-:S02]  /*19a50*/  IADD3.X R226, R226, UR60, RZ, P3, !PT ;  /* 0x0000003ce2e27c10 */ /* 0x004fc40009ffe4ff */
[----:B------:R-:W-:Y:S02]  /*19a60*/  IADD3 R233, P3, R233, UR5, RZ ;  /* 0x00000005e9e97c10 */ /* 0x000fe4000ff7e0ff */
[----:B------:R-:W-:Y:S01]  /*19a70*/  IADD3.X R214, R214, UR60, RZ, P4, !PT ;  /* 0x0000003cd6d67c10 */ /* 0x000fe2000a7fe4ff */
[----:B------:R-:W-:Y:S01]  /*19a80*/  STL [R1+0x13c], R226 ;  /* 0x00013ce201007387 */ /* 0x000fe20000100800 */
[----:B------:R-:W-:Y:S02]  /*19a90*/  IADD3 R245, P4, R245, UR5, RZ ;  /* 0x00000005f5f57c10 */ /* 0x000fe4000ff9e0ff */
[----:B------:R-:W-:Y:S01]  /*19aa0*/  IADD3.X R212, R212, UR60, RZ, P6, !PT ;  /* 0x0000003cd4d47c10 */ /* 0x000fe2000b7fe4ff */
[----:B------:R-:W-:Y:S01]  /*19ab0*/  STL [R1+0x110], R233 ;  /* 0x000110e901007387 */ /* 0x000fe20000100800 */
[----:B------:R-:W-:Y:S02]  /*19ac0*/  IADD3.X R238, R238, UR60, RZ, P1, !PT ;  /* 0x0000003ceeee7c10 */ /* 0x000fe40008ffe4ff */
[----:B------:R-:W-:-:S02]  /*19ad0*/  IADD3.X R211, R211, UR60, RZ, P2, !PT ;  /* 0x0000003cd3d37c10 */ /* 0x000fc400097fe4ff */
[----:B------:R-:W-:Y:S02]  /*19ae0*/  IADD3 R195, P2, R195, UR5, RZ ;  /* 0x00000005c3c37c10 */ /* 0x000fe4000ff5e0ff */
[----:B------:R-:W-:Y:S02]  /*19af0*/  IADD3.X R196, R196, UR60, RZ, P3, !PT ;  /* 0x0000003cc4c47c10 */ /* 0x000fe40009ffe4ff */
[----:B------:R-:W-:Y:S02]  /*19b00*/  IADD3 R249, P3, R249, UR5, RZ ;  /* 0x00000005f9f97c10 */ /* 0x000fe4000ff7e0ff */
[----:B------:R-:W-:Y:S02]  /*19b10*/  IADD3.X R228, R228, UR60, RZ, P2, !PT ;  /* 0x0000003ce4e47c10 */ /* 0x000fe400097fe4ff */
[----:B------:R-:W-:Y:S02]  /*19b20*/  IADD3.X R225, R225, UR60, RZ, P3, !PT ;  /* 0x0000003ce1e17c10 */ /* 0x000fe40009ffe4ff */
[----:B------:R-:W-:Y:S01]  /*19b30*/  IADD3 R250, P3, R250, UR5, RZ ;  /* 0x00000005fafa7c10 */ /* 0x000fe2000ff7e0ff */
[----:B------:R-:W-:Y:S01]  /*19b40*/  UMOV UR42, UR18 ;  /* 0x00000012002a7c82 */ /* 0x000fe20008000000 */
[----:B------:R-:W-:-:S02]  /*19b50*/  UMOV UR43, UR19 ;  /* 0x00000013002b7c82 */ /* 0x000fc40008000000 */
[----:B------:R-:W-:Y:S01]  /*19b60*/  HGMMA.64x128x16.F32.BF16 R24, gdesc[UR40].tnspA, R24 ;  /* 0x21e00000281879f0 */ /* 0x000fe20008701818 */
[----:B---3--:R-:W-:Y:S02]  /*19b70*/  IADD3 R242, P1, R242, UR5, RZ ;  /* 0x00000005f2f27c10 */ /* 0x008fe4000ff3e0ff */
[----:B----4-:R-:W-:Y:S02]  /*19b80*/  IADD3 R230, P6, R230, UR5, RZ ;  /* 0x00000005e6e67c10 */ /* 0x010fe4000ffde0ff */
[----:B------:R-:W-:Y:S02]  /*19b90*/  IADD3.X R244, R244, UR60, RZ, P5, !PT ;  /* 0x0000003cf4f47c10 */ /* 0x000fe4000affe4ff */
[----:B------:R-:W-:-:S03]  /*19ba0*/  IADD3 R221, P5, R221, UR5, RZ ;  /* 0x00000005dddd7c10 */ /* 0x000fc6000ffbe0ff */
[----:B------:R1:W-:Y:S04]  /*19bb0*/  STL [R1+0x12c], R244 ;  /* 0x00012cf401007387 */ /* 0x0003e80000100800 */
[----:B------:R-:W-:Y:S04]  /*19bc0*/  STL [R1+0x134], R214 ;  /* 0x000134d601007387 */ /* 0x000fe80000100800 */
[----:B-1----:R-:W2:Y:S04]  /*19bd0*/  LDL.LU R244, [R1+0x86c] ;  /* 0x00086c0001f47983 */ /* 0x002ea80000300800 */
[----:B------:R1:W-:Y:S04]  /*19be0*/  STL [R1+0x108], R245 ;  /* 0x000108f501007387 */ /* 0x0003e80000100800 */
[----:B-1----:R-:W3:Y:S04]  /*19bf0*/  LDL.LU R245, [R1+0xc4] ;  /* 0x0000c40001f57983 */ /* 0x002ee80000300800 */
[----:B------:R1:W-:Y:S04]  /*19c00*/  STL [R1+0x124], R212 ;  /* 0x000124d401007387 */ /* 0x0003e80000100800 */
[----:B------:R4:W-:Y:S04]  /*19c10*/  STL [R1+0x100], R221 ;  /* 0x000100dd01007387 */ /* 0x0009e80000100800 */
[----:B-1----:R-:W2:Y:S04]  /*19c20*/  LDL.LU R212, [R1+0xbc] ;  /* 0x0000bc0001d47983 */ /* 0x002ea80000300800 */
[----:B----4-:R-:W4:Y:S04]  /*19c30*/  LDL.LU R221, [R1+0xb4] ;  /* 0x0000b40001dd7983 */ /* 0x010f280000300800 */
[----:B------:R1:W-:Y:S01]  /*19c40*/  STL [R1+0xf8], R230 ;  /* 0x0000f8e601007387 */ /* 0x0003e20000100800 */
[----:B------:R-:W-:-:S02]  /*19c50*/  IADD3.X R246, R246, UR60, RZ, P4, !PT ;  /* 0x0000003cf6f67c10 */ /* 0x000fc4000a7fe4ff */
[----:B------:R-:W-:Y:S01]  /*19c60*/  IADD3 R240, P4, R240, UR5, RZ ;  /* 0x00000005f0f07c10 */ /* 0x000fe2000ff9e0ff */
[----:B-1----:R-:W4:Y:S04]  /*19c70*/  LDL.LU R230, [R1+0x88] ;  /* 0x0000880001e67983 */ /* 0x002f280000300800 */
[----:B------:R1:W-:Y:S01]  /*19c80*/  STL [R1+0x11c], R238 ;  /* 0x00011cee01007387 */ /* 0x0003e20000100800 */
[----:B------:R-:W-:Y:S02]  /*19c90*/  IADD3.X R241, R241, UR60, RZ, P5, !PT ;  /* 0x0000003cf1f17c10 */ /* 0x000fe4000affe4ff */
[----:B------:R-:W-:Y:S01]  /*19ca0*/  IADD3 R232, P5, R232, UR5, RZ ;  /* 0x00000005e8e87c10 */ /* 0x000fe2000ffbe0ff */
[----:B-1----:R-:W4:Y:S04]  /*19cb0*/  LDL.LU R238, [R1+0x80] ;  /* 0x0000800001ee7983 */ /* 0x002f280000300800 */
[----:B------:R1:W-:Y:S01]  /*19cc0*/  STL [R1+0xf0], R242 ;  /* 0x0000f0f201007387 */ /* 0x0003e20000100800 */
[----:B------:R-:W-:-:S02]  /*19cd0*/  IADD3.X R247, R247, UR60, RZ, P1, !PT ;  /* 0x0000003cf7f77c10 */ /* 0x000fc40008ffe4ff */
[----:B------:R-:W-:Y:S01]  /*19ce0*/  IADD3.X R235, R235, UR60, RZ, P6, !PT ;  /* 0x0000003cebeb7c10 */ /* 0x000fe2000b7fe4ff */
[----:B-1----:R-:W4:Y:S04]  /*19cf0*/  LDL.LU R242, [R1+0x868] ;  /* 0x0008680001f27983 */ /* 0x002f280000300800 */
[----:B------:R-:W-:Y:S04]  /*19d00*/  STL [R1+0x114], R211 ;  /* 0x000114d301007387 */ /* 0x000fe80000100800 */
[----:B------:R-:W-:Y:S04]  /*19d10*/  STL [R1+0xe8], R195 ;  /* 0x0000e8c301007387 */ /* 0x000fe80000100800 */
[----:B------:R-:W-:Y:S04]  /*19d20*/  STL [R1+0x10c], R196 ;  /* 0x00010cc401007387 */ /* 0x000fe80000100800 */
[----:B------:R-:W-:Y:S04]  /*19d30*/  STL [R1+0xe0], R249 ;  /* 0x0000e0f901007387 */ /* 0x000fe80000100800 */
[----:B------:R1:W-:Y:S04]  /*19d40*/  STL [R1+0x104], R246 ;  /* 0x000104f601007387 */ /* 0x0003e80000100800 */
[----:B-1----:R-:W4:Y:S04]  /*19d50*/  LDL.LU R246, [R1+0x84] ;  /* 0x0000840001f67983 */ /* 0x002f280000300800 */
[----:B------:R-:W-:Y:S04]  /*19d60*/  STL [R1+0xd8], R240 ;  /* 0x0000d8f001007387 */ /* 0x000fe80000100800 */
[----:B------:R1:W-:Y:S01]  /*19d70*/  STL [R1+0xfc], R241 ;  /* 0x0000fcf101007387 */ /* 0x0003e20000100800 */
[----:B------:R-:W-:-:S03]  /*19d80*/  IADD3 R243, P6, R243, UR5, RZ ;  /* 0x00000005f3f37c10 */ /* 0x000fc6000ffde0ff */
[----:B-1----:R-:W4:Y:S04]  /*19d90*/  LDL.LU R241, [R1+0x7c] ;  /* 0x00007c0001f17983 */ /* 0x002f280000300800 */
[----:B------:R-:W-:Y:S04]  /*19da0*/  STL [R1+0xd0], R232 ;  /* 0x0000d0e801007387 */ /* 0x000fe80000100800 */
[----:B------:R1:W-:Y:S04]  /*19db0*/  STL [R1+0xec], R247 ;  /* 0x0000ecf701007387 */ /* 0x0003e80000100800 */
[----:B------:R-:W-:Y:S01]  /*19dc0*/  STL [R1+0xf4], R235 ;  /* 0x0000f4eb01007387 */ /* 0x000fe20000100800 */
[----:B------:R-:W-:-:S03]  /*19dd0*/  IADD3 R251, P1, R251, UR5, RZ ;  /* 0x00000005fbfb7c10 */ /* 0x000fc6000ff3e0ff */
[----:B-1----:R-:W4:Y:S01]  /*19de0*/  LDL.LU R247, [R1+0x864] ;  /* 0x0008640001f77983 */ /* 0x002f220000300800 */
[----:B------:R-:W-:-:S03]  /*19df0*/  IADD3 R237, P2, R237, UR5, RZ ;  /* 0x00000005eded7c10 */ /* 0x000fc6000ff5e0ff */
[----:B------:R-:W-:Y:S04]  /*19e00*/  STL [R1+0xc8], R243 ;  /* 0x0000c8f301007387 */ /* 0x000fe80000100800 */
[----:B------:R-:W-:Y:S04]  /*19e10*/  STL [R1+0xc0], R251 ;  /* 0x0000c0fb01007387 */ /* 0x000fe80000100800 */
[----:B------:R-:W-:Y:S04]  /*19e20*/  STL [R1+0xe4], R228 ;  /* 0x0000e4e401007387 */ /* 0x000fe80000100800 */
[----:B------:R1:W-:Y:S04]  /*19e30*/  STL [R1+0xb0], R250 ;  /* 0x0000b0fa01007387 */ /* 0x0003e80000100800 */
[----:B------:R-:W-:Y:S04]  /*19e40*/  STL [R1+0xb8], R237 ;  /* 0x0000b8ed01007387 */ /* 0x000fe80000100800 */
[----:B-1----:R-:W4:Y:S01]  /*19e50*/  LDL.LU R250, [R1+0x860] ;  /* 0x0008600001fa7983 */ /* 0x002f220000300800 */
[----:B------:R-:W-:Y:S01]  /*19e60*/  UMOV UR46, UR22 ;  /* 0x00000016002e7c82 */ /* 0x000fe20008000000 */
[----:B------:R-:W-:-:S02]  /*19e70*/  UMOV UR47, UR23 ;  /* 0x00000017002f7c82 */ /* 0x000fc40008000000 */
[----:B------:R-:W-:Y:S01]  /*19e80*/  HGMMA.64x128x16.F32.BF16 R24, gdesc[UR44].tnspA, R24 ;  /* 0x21e000002c1879f0 */ /* 0x000fe20008701818 */
[----:B------:R-:W-:Y:S02]  /*19e90*/  IADD3.X R223, R223, UR60, RZ, P4, !PT ;  /* 0x0000003cdfdf7c10 */ /* 0x000fe4000a7fe4ff */
[----:B------:R-:W-:Y:S02]  /*19ea0*/  IADD3 R218, P4, R218, UR5, RZ ;  /* 0x00000005dada7c10 */ /* 0x000fe4000ff9e0ff */
[----:B------:R-:W-:Y:S01]  /*19eb0*/  IADD3.X R216, R216, UR60, RZ, P5, !PT ;  /* 0x0000003cd8d87c10 */ /* 0x000fe2000affe4ff */
[----:B------:R-:W-:Y:S01]  /*19ec0*/  STL [R1+0xdc], R225 ;  /* 0x0000dce101007387 */ /* 0x000fe20000100800 */
[----:B------:R-:W-:-:S03]  /*19ed0*/  IADD3 R215, P5, R215, UR5, RZ ;  /* 0x00000005d7d77c10 */ /* 0x000fc6000ffbe0ff */
[----:B------:R-:W-:Y:S01]  /*19ee0*/  STL [R1+0xd4], R223 ;  /* 0x0000d4df01007387 */ /* 0x000fe20000100800 */
[----:B------:R-:W-:-:S03]  /*19ef0*/  IADD3.X R248, R248, UR60, RZ, P3, !PT ;  /* 0x0000003cf8f87c10 */ /* 0x000fc60009ffe4ff */
[----:B------:R-:W-:Y:S04]  /*19f00*/  STL [R1+0xa8], R218 ;  /* 0x0000a8da01007387 */ /* 0x000fe80000100800 */
[----:B------:R-:W-:Y:S01]  /*19f10*/  STL [R1+0xcc], R216 ;  /* 0x0000ccd801007387 */ /* 0x000fe20000100800 */
[----:B------:R-:W-:-:S03]  /*19f20*/  UMOV UR50, UR26 ;  /* 0x0000001a00327c82 */ /* 0x000fc60008000000 */
[----:B------:R-:W-:Y:S01]  /*19f30*/  STL [R1+0xa0], R215 ;  /* 0x0000a0d701007387 */ /* 0x000fe20000100800 */
[----:B------:R-:W-:Y:S01]  /*19f40*/  UMOV UR51, UR27 ;  /* 0x0000001b00337c82 */ /* 0x000fe20008000000 */
[----:B------:R-:W-:Y:S02]  /*19f50*/  IADD3.X R208, R208, UR60, RZ, P4, !PT ;  /* 0x0000003cd0d07c10 */ /* 0x000fe4000a7fe4ff */
[----:B------:R-:W-:Y:S02]  /*19f60*/  IADD3.X R207, R207, UR60, RZ, P5, !PT ;  /* 0x0000003ccfcf7c10 */ /* 0x000fe4000affe4ff */
[----:B------:R-:W-:Y:S01]  /*19f70*/  IADD3 R252, P5, R252, UR5, RZ ;  /* 0x00000005fcfc7c10 */ /* 0x000fe2000ffbe0ff */
[----:B------:R-:W-:Y:S01]  /*19f80*/  HGMMA.64x128x16.F32.BF16 R24, gdesc[UR48].tnspA, R24 ;  /* 0x21e00000301879f0 */ /* 0x000fe20008701818 */
[----:B---3--:R-:W-:Y:S02]  /*19f90*/  IADD3.X R245, R245, UR60, RZ, P6, !PT ;  /* 0x0000003cf5f57c10 */ /* 0x008fe4000b7fe4ff */
[----:B------:R-:W-:-:S03]  /*19fa0*/  IADD3 R210, P6, R210, UR5, RZ ;  /* 0x00000005d2d27c10 */ /* 0x000fc6000ffde0ff */
[----:B------:R-:W-:Y:S04]  /*19fb0*/  STL [R1+0xc4], R245 ;  /* 0x0000c4f501007387 */ /* 0x000fe80000100800 */
[----:B------:R-:W-:Y:S01]  /*19fc0*/  STL [R1+0x98], R210 ;  /* 0x000098d201007387 */ /* 0x000fe20000100800 */
[----:B--2---:R-:W-:Y:S02]  /*19fd0*/  IADD3.X R212, R212, UR60, RZ, P1, !PT ;  /* 0x0000003cd4d47c10 */ /* 0x004fe40008ffe4ff */
[----:B------:R-:W-:Y:S02]  /*19fe0*/  IADD3 R209, P1, R209, UR5, RZ ;  /* 0x00000005d1d17c10 */ /* 0x000fe4000ff3e0ff */
[----:B----4-:R-:W-:Y:S01]  /*19ff0*/  IADD3.X R221, R221, UR60, RZ, P2, !PT ;  /* 0x0000003cdddd7c10 */ /* 0x010fe200097fe4ff */
[----:B------:R-:W-:Y:S04]  /*1a000*/  STL [R1+0xbc], R212 ;  /* 0x0000bcd401007387 */ /* 0x000fe80000100800 */
[----:B------:R-:W-:Y:S04]  /*1a010*/  STL [R1+0x90], R209 ;  /* 0x000090d101007387 */ /* 0x000fe80000100800 */
[----:B------:R1:W-:Y:S01]  /*1a020*/  STL [R1+0xac], R248 ;  /* 0x0000acf801007387 */ /* 0x0003e20000100800 */
[----:B------:R-:W-:-:S03]  /*1a030*/  IADD3 R230, P2, R230, UR5, RZ ;  /* 0x00000005e6e67c10 */ /* 0x000fc6000ff5e0ff */
[----:B------:R-:W-:Y:S04]  /*1a040*/  STL [R1+0xb4], R221 ;  /* 0x0000b4dd01007387 */ /* 0x000fe80000100800 */
[----:B-1----:R-:W2:Y:S01]  /*1a050*/  LDL.LU R248, [R1+0x85c] ;  /* 0x00085c0001f87983 */ /* 0x002ea20000300800 */
[----:B------:R-:W-:-:S03]  /*1a060*/  IADD3.X R206, R206, UR60, RZ, P6, !PT ;  /* 0x0000003ccece7c10 */ /* 0x000fc6000b7fe4ff */
[----:B------:R-:W-:Y:S01]  /*1a070*/  STL [R1+0x88], R230 ;  /* 0x000088e601007387 */ /* 0x000fe20000100800 */
[----:B------:R-:W-:Y:S02]  /*1a080*/  IADD3 R238, P3, R238, UR5, RZ ;  /* 0x00000005eeee7c10 */ /* 0x000fe4000ff7e0ff */
[----:B------:R-:W-:Y:S02]  /*1a090*/  IADD3 R205, P6, R205, UR5, RZ ;  /* 0x00000005cdcd7c10 */ /* 0x000fe4000ffde0ff */
[----:B------:R-:W-:Y:S02]  /*1a0a0*/  IADD3.X R204, R204, UR60, RZ, P1, !PT ;  /* 0x0000003ccccc7c10 */ /* 0x000fe40008ffe4ff */
[----:B------:R-:W-:Y:S02]  /*1a0b0*/  IADD3 R203, P1, R203, UR5, RZ ;  /* 0x00000005cbcb7c10 */ /* 0x000fe4000ff3e0ff */
[----:B------:R-:W-:Y:S02]  /*1a0c0*/  IADD3.X R246, R246, UR60, RZ, P2, !PT ;  /* 0x0000003cf6f67c10 */ /* 0x000fe400097fe4ff */
[----:B------:R-:W-:-:S02]  /*1a0d0*/  IADD3 R202, P2, R202, UR5, RZ ;  /* 0x00000005caca7c10 */ /* 0x000fc4000ff5e0ff */
[----:B------:R-:W-:Y:S02]  /*1a0e0*/  IADD3.X R241, R241, UR60, RZ, P3, !PT ;  /* 0x0000003cf1f17c10 */ /* 0x000fe40009ffe4ff */
[----:B------:R-:W-:-:S05]  /*1a0f0*/  IADD3 R247, P4, R247, UR5, RZ ;  /* 0x00000005f7f77c10 */ /* 0x000fca000ff9e0ff */
[----:B------:R1:W-:Y:S04]  /*1a100*/  STL [R1+0x78], R247 ;  /* 0x000078f701007387 */ /* 0x0003e80000100800 */
[----:B------:R-:W-:Y:S04]  /*1a110*/  STL [R1+0x80], R238 ;  /* 0x000080ee01007387 */ /* 0x000fe80000100800 */
[----:B-1----:R-:W3:Y:S04]  /*1a120*/  LDL.LU R247, [R1+0x858] ;  /* 0x0008580001f77983 */ /* 0x002ee80000300800 */
[----:B------:R-:W-:Y:S04]  /*1a130*/  STL [R1+0xa4], R208 ;  /* 0x0000a4d001007387 */ /* 0x000fe80000100800 */
[----:B------:R1:W-:Y:S01]  /*1a140*/  STL [R1+0x24], R252 ;  /* 0x000024fc01007387 */ /* 0x0003e20000100800 */
[----:B------:R-:W-:-:S03]  /*1a150*/  IADD3.X R250, R250, UR60, RZ, P4, !PT ;  /* 0x0000003cfafa7c10 */ /* 0x000fc6000a7fe4ff */
[----:B-1----:R-:W4:Y:S04]  /*1a160*/  LDL.LU R252, [R1+0x854] ;  /* 0x0008540001fc7983 */ /* 0x002f280000300800 */
[----:B------:R-:W-:Y:S04]  /*1a170*/  STL [R1+0x9c], R207 ;  /* 0x00009ccf01007387 */ /* 0x000fe80000100800 */
[----:B------:R-:W-:Y:S04]  /*1a180*/  STL [R1+0x94], R206 ;  /* 0x000094ce01007387 */ /* 0x000fe80000100800 */
[----:B------:R-:W-:Y:S04]  /*1a190*/  STL [R1+0x1c], R205 ;  /* 0x00001ccd01007387 */ /* 0x000fe80000100800 */
[----:B------:R-:W-:Y:S04]  /*1a1a0*/  STL [R1+0x8c], R204 ;  /* 0x00008ccc01007387 */ /* 0x000fe80000100800 */
        /* <DEDUP_REMOVED lines=9> */
[----:B------:R-:W-:Y:S01]  /*1a240*/  UMOV UR58, UR34 ;  /* 0x00000022003a7c82 */ /* 0x000fe20008000000 */
[----:B------:R-:W-:Y:S01]  /*1a250*/  UMOV UR59, UR35 ;  /* 0x00000023003b7c82 */ /* 0x000fe20008000000 */
[----:B------:R-:W-:Y:S02]  /*1a260*/  IADD3 R201, P3, R201, UR5, RZ ;  /* 0x00000005c9c97c10 */ /* 0x000fe4000ff7e0ff */
[----:B------:R-:W-:Y:S02]  /*1a270*/  IADD3.X R0, R0, UR60, RZ, P5, !PT ;  /* 0x0000003c00007c10 */ /* 0x000fe4000affe4ff */
[----:B------:R-:W-:Y:S01]  /*1a280*/  IADD3.X R200, R200, UR60, RZ, P6, !PT ;  /* 0x0000003cc8c87c10 */ /* 0x000fe2000b7fe4ff */
[----:B------:R-:W-:Y:S01]  /*1a290*/  STL [R1+0x4], R201 ;  /* 0x000004c901007387 */ /* 0x000fe20000100800 */
[----:B------:R-:W-:Y:S02]  /*1a2a0*/  IADD3.X R199, R199, UR60, RZ, P1, !PT ;  /* 0x0000003cc7c77c10 */ /* 0x000fe40008ffe4ff */
[----:B------:R-:W-:Y:S01]  /*1a2b0*/  IADD3.X R198, R198, UR60, RZ, P2, !PT ;  /* 0x0000003cc6c67c10 */ /* 0x000fe200097fe4ff */
[----:B------:R1:W-:Y:S01]  /*1a2c0*/  STL [R1+0x20], R0 ;  /* 0x0000200001007387 */ /* 0x0003e20000100800 */
[----:B------:R-:W-:Y:S01]  /*1a2d0*/  IADD3.X R197, R197, UR60, RZ, P3, !PT ;  /* 0x0000003cc5c57c10 */ /* 0x000fe20009ffe4ff */
[----:B------:R-:W-:-:S02]  /*1a2e0*/  VIADD R2, R2, 0x1 ;  /* 0x0000000102027836 */ /* 0x000fc40000000000 */
[----:B-1----:R0:W5:Y:S01]  /*1a2f0*/  LDL.LU R0, [R1+0x84c] ;  /* 0x00084c0001007983 */ /* 0x0021620000300800 */
[----:B------:R-:W-:Y:S03]  /*1a300*/  HGMMA.64x128x16.F32.BF16 R24, gdesc[UR56].tnspA, R24, gsb0 ;  /* 0x21e00000381879f0 */ /* 0x000fe60008001818 */
[----:B------:R0:W-:Y:S04]  /*1a310*/  STL [R1+0x18], R200 ;  /* 0x000018c801007387 */ /* 0x0001e80000100800 */
[----:B------:R0:W-:Y:S04]  /*1a320*/  STL [R1+0x10], R199 ;  /* 0x000010c701007387 */ /* 0x0001e80000100800 */
[----:B------:R0:W-:Y:S04]  /*1a330*/  STL [R1+0x8], R198 ;  /* 0x000008c601007387 */ /* 0x0001e80000100800 */
[----:B------:R0:W-:Y:S01]  /*1a340*/  STL [R1], R197 ;  /* 0x000000c501007387 */ /* 0x0001e20000100800 */
[----:B------:R-:W-:-:S02]  /*1a350*/  ISETP.NE.U32.AND P0, PT, R2, R9, PT ;  /* 0x000000090200720c */ /* 0x000fc40003f05070 */
[----:B------:R-:W-:Y:S02]  /*1a360*/  IADD3 R244, P6, R244, UR5, RZ ;  /* 0x00000005f4f47c10 */ /* 0x000fe4000ffde0ff */
[----:B------:R-:W-:Y:S02]  /*1a370*/  IADD3 R239, P1, R239, UR5, RZ ;  /* 0x00000005efef7c10 */ /* 0x000fe4000ff3e0ff */
[----:B--2---:R-:W-:Y:S02]  /*1a380*/  IADD3 R248, P5, R248, UR5, RZ ;  /* 0x00000005f8f87c10 */ /* 0x004fe4000ffbe0ff */
[----:B------:R-:W-:Y:S02]  /*1a390*/  IADD3 R234, P2, R234, UR5, RZ ;  /* 0x00000005eaea7c10 */ /* 0x000fe4000ff5e0ff */
[----:B------:R-:W-:Y:S02]  /*1a3a0*/  IADD3 R229, P3, R229, UR5, RZ ;  /* 0x00000005e5e57c10 */ /* 0x000fe4000ff7e0ff */
[----:B------:R-:W-:-:S02]  /*1a3b0*/  IADD3.X R242, R242, UR60, RZ, P6, !PT ;  /* 0x0000003cf2f27c10 */ /* 0x000fc4000b7fe4ff */
[----:B------:R-:W-:Y:S02]  /*1a3c0*/  IADD3.X R236, R236, UR60, RZ, P1, !PT ;  /* 0x0000003cecec7c10 */ /* 0x000fe40008ffe4ff */
[----:B------:R-:W-:Y:S02]  /*1a3d0*/  IADD3.X R231, R231, UR60, RZ, P2, !PT ;  /* 0x0000003ce7e77c10 */ /* 0x000fe400097fe4ff */
[----:B------:R-:W-:Y:S02]  /*1a3e0*/  IADD3.X R227, R227, UR60, RZ, P3, !PT ;  /* 0x0000003ce3e37c10 */ /* 0x000fe40009ffe4ff */
[----:B---3--:R-:W-:Y:S02]  /*1a3f0*/  IADD3.X R247, R247, UR60, RZ, P5, !PT ;  /* 0x0000003cf7f77c10 */ /* 0x008fe4000affe4ff */
[----:B------:R-:W-:-:S04]  /*1a400*/  IADD3 R220, P5, R220, UR5, RZ ;  /* 0x00000005dcdc7c10 */ /* 0x000fc8000ffbe0ff */
[----:B------:R-:W-:Y:S01]  /*1a410*/  IADD3.X R217, R217, UR60, RZ, P5, !PT ;  /* 0x0000003cd9d97c10 */ /* 0x000fe2000affe4ff */
[----:B------:R-:W-:Y:S02]  /*1a420*/  WARPGROUP.DEPBAR.LE gsb0, 0x0 ;  /* 0x00008000000079c5 */ /* 0x000fe40000010000 */
[----:B----4-:R-:W-:-:S04]  /*1a430*/  IADD3 R252, P4, R252, UR5, RZ ;  /* 0x00000005fcfc7c10 */ /* 0x010fc8000ff9e0ff */
[----:B------:R-:W-:Y:S02]  /*1a440*/  IADD3.X R250, R250, UR60, RZ, P4, !PT ;  /* 0x0000003cfafa7c10 */ /* 0x000fe4000a7fe4ff */
[----:B------:R-:W-:-:S04]  /*1a450*/  IADD3 R224, P4, R224, UR5, RZ ;  /* 0x00000005e0e07c10 */ /* 0x000fc8000ff9e0ff */
[----:B------:R-:W-:Y:S01]  /*1a460*/  IADD3.X R222, R222, UR60, RZ, P4, !PT ;  /* 0x0000003cdede7c10 */ /* 0x000fe2000a7fe4ff */
[----:B0-----:R-:W-:Y:S08]  /*1a470*/  @P0 BRA `(.L_x_1) ;  /* 0xffffff2000b80947 */ /* 0x001ff0000383ffff */
[----:B------:R-:W-:Y:S02]  /*1a480*/  F2FP.BF16.F32.PACK_AB R87, R87, R86 ;  /* 0x000000565757723e */ /* 0x000fe400000010ff */
[----:B------:R-:W-:Y:S02]  /*1a490*/  F2FP.BF16.F32.PACK_AB R83, R83, R82 ;  /* 0x000000525353723e */ /* 0x000fe400000010ff */
[----:B------:R-:W-:Y:S02]  /*1a4a0*/  F2FP.BF16.F32.PACK_AB R79, R79, R78 ;  /* 0x0000004e4f4f723e */ /* 0x000fe400000010ff */
[----:B------:R-:W-:Y:S02]  /*1a4b0*/  F2FP.BF16.F32.PACK_AB R75, R75, R74 ;  /* 0x0000004a4b4b723e */ /* 0x000fe400000010ff */
[----:B------:R-:W-:Y:S02]  /*1a4c0*/  F2FP.BF16.F32.PACK_AB R71, R71, R70 ;  /* 0x000000464747723e */ /* 0x000fe400000010ff */
[----:B------:R-:W-:-:S02]  /*1a4d0*/  F2FP.BF16.F32.PACK_AB R67, R67, R66 ;  /* 0x000000424343723e */ /* 0x000fc400000010ff */
        /* <DEDUP_REMOVED lines=57> */
[----:B------:R-:W-:-:S07]  /*1a870*/  F2FP.BF16.F32.PACK_AB R24, R89, R88 ;  /* 0x000000585918723e */ /* 0x000fce00000010ff */
.L_x_0:
[----:B------:R-:W2:Y:S01]  /*1a880*/  LDL.LU R152, [R1+0x848] ;  /* 0x0008480001987983 */ /* 0x000ea20000300800 */
[----:B------:R-:W-:Y:S01]  /*1a890*/  ULDC.64 UR10, c[0x0][0x228] ;  /* 0x00008a00000a7ab9 */ /* 0x000fe20000000a00 */
[----:B-----5:R-:W-:Y:S01]  /*1a8a0*/  VIADD R5, R0, 0x1 ;  /* 0x0000000100057836 */ /* 0x020fe20000000000 */
[----:B------:R-:W-:Y:S01]  /*1a8b0*/  ULDC UR5, c[0x0][0x22c] ;  /* 0x00008b0000057ab9 */ /* 0x000fe20000000800 */
[----:B------:R-:W0:Y:S01]  /*1a8c0*/  S2R R4, SR_TID.X ;  /* 0x0000000000047919 */ /* 0x000e220000002100 */
[----:B------:R-:W-:Y:S01]  /*1a8d0*/  ULDC UR8, c[0x0][0x22c] ;  /* 0x00008b0000087ab9 */ /* 0x000fe20000000800 */
[----:B------:R-:W1:Y:S01]  /*1a8e0*/  S2R R6, SR_TID.X ;  /* 0x0000000000067919 */ /* 0x000e620000002100 */
[C---:B0-----:R-:W-:Y:S02]  /*1a8f0*/  IMAD.SHL.U32 R2, R4.reuse, 0x10, RZ ;  /* 0x0000001004027824 */ /* 0x041fe400078e00ff */
[----:B------:R-:W-:Y:S01]  /*1a900*/  IMAD.SHL.U32 R3, R4, 0x40, RZ ;  /* 0x0000004004037824 */ /* 0x000fe200078e00ff */
[----:B-1----:R-:W-:-:S02]  /*1a910*/  LOP3.LUT R6, R6, 0x7f, RZ, 0xc0, !PT ;  /* 0x0000007f06067812 */ /* 0x002fc400078ec0ff */
[----:B------:R-:W-:Y:S02]  /*1a920*/  LOP3.LUT R2, R2, 0xf0, RZ, 0xc0, !PT ;  /* 0x000000f002027812 */ /* 0x000fe400078ec0ff */
[----:B------:R-:W-:-:S04]  /*1a930*/  LOP3.LUT R3, R3, 0x400, RZ, 0xc0, !PT ;  /* 0x0000040003037812 */ /* 0x000fc800078ec0ff */
[----:B------:R-:W-:Y:S01]  /*1a940*/  IADD3 R3, R3, UR4, R2 ;  /* 0x0000000403037c10 */ /* 0x000fe2000fffe002 */
[----:B------:R-:W-:Y:S02]  /*1a950*/  IMAD.SHL.U32 R2, R4, 0x8, RZ ;  /* 0x0000000804027824 */ /* 0x000fe400078e00ff */
[----:B------:R-:W-:-:S03]  /*1a960*/  VIADD R4, R0, 0x2 ;  /* 0x0000000200047836 */ /* 0x000fc60000000000 */
[----:B------:R-:W-:-:S05]  /*1a970*/  LOP3.LUT R2, R2, 0x300, RZ, 0xc0, !PT ;  /* 0x0000030002027812 */ /* 0x000fca00078ec0ff */
[----:B------:R-:W-:Y:S01]  /*1a980*/  IMAD.IADD R100, R2, 0x1, R3 ;  /* 0x0000000102647824 */ /* 0x000fe200078e0203 */
[----:B------:R-:W-:Y:S01]  /*1a990*/  BAR.SYNC.DEFER_BLOCKING 0x0 ;  /* 0x0000000000007b1d */ /* 0x000fe20000010000 */
[----:B------:R-:W-:-:S05]  /*1a9a0*/  LEA R2, R6, UR4, 0x4 ;  /* 0x0000000406027c11 */ /* 0x000fca000f8e20ff */
[----:B------:R-:W-:Y:S01]  /*1a9b0*/  ULDC UR4, c[0x0][0x244] ;  /* 0x0000910000047ab9 */ /* 0x000fe20000000800 */
[----:B------:R-:W-:Y:S01]  /*1a9c0*/  STSM.16.M88.4 [R100], R24 ;  /* 0x0000001864007844 */ /* 0x000fe20000000200 */
[----:B------:R-:W-:Y:S06]  /*1a9d0*/  BAR.SYNC.DEFER_BLOCKING 0x0 ;  /* 0x0000000000007b1d */ /* 0x000fec0000010000 */
[----:B------:R-:W0:Y:S02]  /*1a9e0*/  LDS.128 R96, [R2] ;  /* 0x0000000002607984 */ /* 0x000e240000000c00 */
[----:B------:R-:W-:Y:S06]  /*1a9f0*/  BAR.SYNC.DEFER_BLOCKING 0x0 ;  /* 0x0000000000007b1d */ /* 0x000fec0000010000 */
[----:B------:R-:W-:Y:S02]  /*1aa00*/  STSM.16.M88.4 [R100], R28 ;  /* 0x0000001c64007844 */ /* 0x000fe40000000200 */
[----:B------:R-:W-:Y:S06]  /*1aa10*/  BAR.SYNC.DEFER_BLOCKING 0x0 ;  /* 0x0000000000007b1d */ /* 0x000fec0000010000 */
[----:B------:R-:W1:Y:S02]  /*1aa20*/  LDS.128 R92, [R2] ;  /* 0x00000000025c7984 */ /* 0x000e640000000c00 */
[----:B------:R-:W-:Y:S06]  /*1aa30*/  BAR.SYNC.DEFER_BLOCKING 0x0 ;  /* 0x0000000000007b1d */ /* 0x000fec0000010000 */
[----:B------:R-:W-:Y:S02]  /*1aa40*/  STSM.16.M88.4 [R100], R32 ;  /* 0x0000002064007844 */ /* 0x000fe40000000200 */
[----:B------:R-:W-:Y:S06]  /*1aa50*/  BAR.SYNC.DEFER_BLOCKING 0x0 ;  /* 0x0000000000007b1d */ /* 0x000fec0000010000 */
[----:B------:R-:W3:Y:S02]  /*1aa60*/  LDS.128 R88, [R2] ;  /* 0x0000000002587984 */ /* 0x000ee40000000c00 */
[----:B------:R-:W-:Y:S06]  /*1aa70*/  BAR.SYNC.DEFER_BLOCKING 0x0 ;  /* 0x0000000000007b1d */ /* 0x000fec0000010000 */
[----:B------:R-:W-:Y:S02]  /*1aa80*/  STSM.16.M88.4 [R100], R36 ;  /* 0x0000002464007844 */ /* 0x000fe40000000200 */
[----:B------:R-:W-:Y:S01]  /*1aa90*/  BAR.SYNC.DEFER_BLOCKING 0x0 ;  /* 0x0000000000007b1d */ /* 0x000fe20000010000 */
[----:B--2---:R-:W-:-:S04]  /*1aaa0*/  ISETP.GE.AND P0, PT, R152, UR10, PT ;  /* 0x0000000a98007c0c */ /* 0x004fc8000bf06270 */
[----:B------:R-:W-:Y:S01]  /*1aab0*/  ISETP.LT.AND P1, PT, R5, UR5, !P0 ;  /* 0x0000000505007c0c */ /* 0x000fe2000c721270 */
[----:B------:R-:W-:Y:S01]  /*1aac0*/  ULDC UR5, c[0x0][0x22c] ;  /* 0x00008b0000057ab9 */ /* 0x000fe20000000800 */
[----:B------:R-:W-:Y:S01]  /*1aad0*/  VIADD R5, R0, 0x3 ;  /* 0x0000000300057836 */ /* 0x000fe20000000000 */
[----:B------:R-:W-:Y:S01]  /*1aae0*/  ISETP.LT.AND P5, PT, R4, UR5, !P0 ;  /* 0x0000000504007c0c */ /* 0x000fe2000c7a1270 */
[C---:B------:R-:W-:Y:S01]  /*1aaf0*/  VIADD R4, R0.reuse, 0x4 ;  /* 0x0000000400047836 */ /* 0x040fe20000000000 */
[----:B------:R-:W-:Y:S01]  /*1ab00*/  ULDC UR5, c[0x0][0x22c] ;  /* 0x00008b0000057ab9 */ /* 0x000fe20000000800 */
[----:B------:R-:W-:Y:S02]  /*1ab10*/  ISETP.LT.AND P2, PT, R0, UR11, !P0 ;  /* 0x0000000b00007c0c */ /* 0x000fe4000c741270 */
[----:B------:R-:W-:Y:S01]  /*1ab20*/  ISETP.LT.AND P4, PT, R5, UR8, !P0 ;  /* 0x0000000805007c0c */ /* 0x000fe2000c781270 */
[----:B------:R-:W-:Y:S01]  /*1ab30*/  ULDC.64 UR8, c[0x0][0x220] ;  /* 0x0000880000087ab9 */ /* 0x000fe20000000a00 */
[----:B------:R-:W-:Y:S01]  /*1ab40*/  ISETP.LT.AND P3, PT, R4, UR5, !P0 ;  /* 0x0000000504007c0c */ /* 0x000fe2000c761270 */
[----:B------:R-:W-:Y:S01]  /*1ab50*/  ULDC UR5, c[0x0][0x22c] ;  /* 0x00008b0000057ab9 */ /* 0x000fe20000000800 */
[----:B------:R-:W2:Y:S01]  /*1ab60*/  LDS.128 R4, [R2] ;  /* 0x0000000002047984 */ /* 0x000ea20000000c00 */
[----:B------:R-:W-:Y:S06]  /*1ab70*/  BAR.SYNC.DEFER_BLOCKING 0x0 ;  /* 0x0000000000007b1d */ /* 0x000fec0000010000 */
[----:B------:R-:W-:Y:S02]  /*1ab80*/  STSM.16.M88.4 [R100], R40 ;  /* 0x0000002864007844 */ /* 0x000fe40000000200 */
[----:B------:R-:W-:Y:S06]  /*1ab90*/  BAR.SYNC.DEFER_BLOCKING 0x0 ;  /* 0x0000000000007b1d */ /* 0x000fec0000010000 */
[----:B------:R-:W4:Y:S02]  /*1aba0*/  LDS.128 R8, [R2] ;  /* 0x0000000002087984 */ /* 0x000f240000000c00 */
[----:B------:R-:W-:Y:S06]  /*1abb0*/  BAR.SYNC.DEFER_BLOCKING 0x0 ;  /* 0x0000000000007b1d */ /* 0x000fec0000010000 */
[----:B------:R-:W-:Y:S02]  /*1abc0*/  STSM.16.M88.4 [R100], R44 ;  /* 0x0000002c64007844 */ /* 0x000fe40000000200 */
[----:B------:R-:W-:Y:S06]  /*1abd0*/  BAR.SYNC.DEFER_BLOCKING 0x0 ;  /* 0x0000000000007b1d */ /* 0x000fec0000010000 */
[----:B------:R-:W4:Y:S02]  /*1abe0*/  LDS.128 R12, [R2] ;  /* 0x00000000020c7984 */ /* 0x000f240000000c00 */
[----:B------:R-:W-:Y:S06]  /*1abf0*/  BAR.SYNC.DEFER_BLOCKING 0x0 ;  /* 0x0000000000007b1d */ /* 0x000fec0000010000 */
[----:B------:R-:W-:Y:S02]  /*1ac00*/  STSM.16.M88.4 [R100], R48 ;  /* 0x0000003064007844 */ /* 0x000fe40000000200 */
[----:B------:R-:W-:Y:S06]  /*1ac10*/  BAR.SYNC.DEFER_BLOCKING 0x0 ;  /* 0x0000000000007b1d */ /* 0x000fec0000010000 */
[----:B------:R-:W-:Y:S02]  /*1ac20*/  LDS.128 R16, [R2] ;  /* 0x0000000002107984 */ /* 0x000fe40000000c00 */
[----:B------:R-:W-:Y:S06]  /*1ac30*/  BAR.SYNC.DEFER_BLOCKING 0x0 ;  /* 0x0000000000007b1d */ /* 0x000fec0000010000 */
[----:B------:R0:W-:Y:S02]  /*1ac40*/  STSM.16.M88.4 [R100], R52 ;  /* 0x0000003464007844 */ /* 0x0001e40000000200 */
[----:B------:R-:W-:Y:S01]  /*1ac50*/  BAR.SYNC.DEFER_BLOCKING 0x0 ;  /* 0x0000000000007b1d */ /* 0x000fe20000010000 */
[----:B0-----:R-:W-:-:S05]  /*1ac60*/  IMAD R52, R152, UR4, RZ ;  /* 0x0000000498347c24 */ /* 0x001fca000f8e02ff */
[----:B------:R-:W-:Y:S02]  /*1ac70*/  ULDC UR4, c[0x0][0x248] ;  /* 0x0000920000047ab9 */ /* 0x000fe40000000800 */
[----:B------:R-:W-:Y:S01]  /*1ac80*/  IMAD R53, R0, UR4, RZ ;  /* 0x0000000400357c24 */ /* 0x000fe2000f8e02ff */
[----:B------:R-:W-:-:S04]  /*1ac90*/  LEA R3, P6, R52, UR8, 0x1 ;  /* 0x0000000834037c11 */ /* 0x000fc8000f8c08ff */
[----:B------:R-:W-:Y:S02]  /*1aca0*/  LEA.HI.X.SX32 R52, R52, UR9, 0x1, P6 ;  /* 0x0000000934347c11 */ /* 0x000fe4000b0f0eff */
[C---:B------:R-:W-:Y:S01]  /*1acb0*/  LEA R54, P6, R53.reuse, R3, 0x1 ;  /* 0x0000000335367211 */ /* 0x040fe200078c08ff */
[----:B------:R-:W-:Y:S03]  /*1acc0*/  LDS.128 R20, [R2] ;  /* 0x0000000002147984 */ /* 0x000fe60000000c00 */
[C---:B------:R-:W-:Y:S01]  /*1acd0*/  LEA.HI.X.SX32 R55, R53.reuse, R52, 0x1, P6 ;  /* 0x0000003435377211 */ /* 0x040fe200030f0eff */
[----:B------:R-:W-:Y:S06]  /*1ace0*/  BAR.SYNC.DEFER_BLOCKING 0x0 ;  /* 0x0000000000007b1d */ /* 0x000fec0000010000 */
[----:B------:R0:W-:Y:S02]  /*1acf0*/  STSM.16.M88.4 [R100], R56 ;  /* 0x0000003864007844 */ /* 0x0001e40000000200 */
[----:B------:R-:W-:Y:S01]  /*1ad00*/  BAR.SYNC.DEFER_BLOCKING 0x0 ;  /* 0x0000000000007b1d */ /* 0x000fe20000010000 */
[----:B0-----:R-:W-:-:S02]  /*1ad10*/  VIADD R57, R53, UR4 ;  /* 0x0000000435397c36 */ /* 0x001fc40008000000 */
[----:B------:R-:W-:Y:S02]  /*1ad20*/  VIADD R58, R0, 0x5 ;  /* 0x00000005003a7836 */ /* 0x000fe40000000000 */
[C---:B------:R-:W-:Y:S01]  /*1ad30*/  VIADD R53, R57.reuse, UR4 ;  /* 0x0000000439357c36 */ /* 0x040fe20008000000 */
[----:B------:R-:W-:-:S04]  /*1ad40*/  LEA R56, P6, R57, R3, 0x1 ;  /* 0x0000000339387211 */ /* 0x000fc800078c08ff */
[----:B------:R-:W-:Y:S01]  /*1ad50*/  LEA.HI.X.SX32 R57, R57, R52, 0x1, P6 ;  /* 0x0000003439397211 */ /* 0x000fe200030f0eff */
[----:B------:R-:W-:Y:S01]  /*1ad60*/  LDS.128 R24, [R2] ;  /* 0x0000000002187984 */ /* 0x000fe20000000c00 */
[----:B------:R-:W-:Y:S06]  /*1ad70*/  BAR.SYNC.DEFER_BLOCKING 0x0 ;  /* 0x0000000000007b1d */ /* 0x000fec0000010000 */
[----:B------:R0:W-:Y:S02]  /*1ad80*/  STSM.16.M88.4 [R100], R60 ;  /* 0x0000003c64007844 */ /* 0x0001e40000000200 */
[----:B------:R-:W-:Y:S01]  /*1ad90*/  BAR.SYNC.DEFER_BLOCKING 0x0 ;  /* 0x0000000000007b1d */ /* 0x000fe20000010000 */
[----:B0-----:R-:W-:Y:S01]  /*1ada0*/  PRMT R61, R96, 0x7632, R61 ;  /* 0x00007632603d7816 */ /* 0x001fe2000000003d */
[----:B------:R-:W-:-:S04]  /*1adb0*/  VIADD R60, R0, 0x6 ;  /* 0x00000006003c7836 */ /* 0x000fc80000000000 */
[----:B------:R-:W-:Y:S02]  /*1adc0*/  LDS.128 R28, [R2] ;  /* 0x00000000021c7984 */ /* 0x000fe40000000c00 */
[----:B------:R-:W-:Y:S06]  /*1add0*/  BAR.SYNC.DEFER_BLOCKING 0x0 ;  /* 0x0000000000007b1d */ /* 0x000fec0000010000 */
[----:B------:R-:W-:Y:S02]  /*1ade0*/  STSM.16.M88.4 [R100], R64 ;  /* 0x0000004064007844 */ /* 0x000fe40000000200 */
[----:B------:R-:W-:Y:S06]  /*1adf0*/  BAR.SYNC.DEFER_BLOCKING 0x0 ;  /* 0x0000000000007b1d */ /* 0x000fec0000010000 */
        /* <DEDUP_REMOVED lines=12> */
[----:B------:R-:W0:Y:S02]  /*1aec0*/  LDS.128 R44, [R2] ;  /* 0x00000000022c7984 */ /* 0x000e240000000c00 */
[----:B------:R-:W-:Y:S06]  /*1aed0*/  BAR.SYNC.DEFER_BLOCKING 0x0 ;  /* 0x0000000000007b1d */ /* 0x000fec0000010000 */
[----:B------:R-:W-:Y:S02]  /*1aee0*/  STSM.16.M88.4 [R100], R80 ;  /* 0x0000005064007844 */ /* 0x000fe40000000200 */
[----:B------:R-:W-:Y:S06]  /*1aef0*/  BAR.SYNC.DEFER_BLOCKING 0x0 ;  /* 0x0000000000007b1d */ /* 0x000fec0000010000 */
[----:B------:R-:W0:Y:S02]  /*1af00*/  LDS.128 R48, [R2] ;  /* 0x0000000002307984 */ /* 0x000e240000000c00 */
[----:B------:R-:W-:Y:S06]  /*1af10*/  BAR.SYNC.DEFER_BLOCKING 0x0 ;  /* 0x0000000000007b1d */ /* 0x000fec0000010000 */
[----:B------:R-:W-:Y:S02]  /*1af20*/  STSM.16.M88.4 [R100], R84 ;  /* 0x0000005464007844 */ /* 0x000fe40000000200 */
[----:B------:R-:W-:Y:S06]  /*1af30*/  BAR.SYNC.DEFER_BLOCKING 0x0 ;  /* 0x0000000000007b1d */ /* 0x000fec0000010000 */
[----:B------:R1:W-:Y:S01]  /*1af40*/  @P2 STG.E.U16 desc[UR6][R54.64], R96 ;  /* 0x0000006036002986 */ /* 0x0003e2000c101506 */
[----:B------:R-:W-:Y:S01]  /*1af50*/  ISETP.LT.AND P2, PT, R58, UR5, !P0 ;  /* 0x000000053a007c0c */ /* 0x000fe2000c741270 */
[----:B------:R-:W-:Y:S01]  /*1af60*/  ULDC UR5, c[0x0][0x22c] ;  /* 0x00008b0000057ab9 */ /* 0x000fe20000000800 */
[C---:B------:R-:W-:Y:S01]  /*1af70*/  LEA R58, P6, R53.reuse, R3, 0x1 ;  /* 0x00000003353a7211 */ /* 0x040fe200078c08ff */
[----:B------:R3:W-:Y:S01]  /*1af80*/  @P1 STG.E.U16 desc[UR6][R56.64], R61 ;  /* 0x0000003d38001986 */ /* 0x0007e2000c101506 */
[----:B------:R-:W-:Y:S01]  /*1af90*/  ISETP.LT.AND P1, PT, R60, UR5, !P0 ;  /* 0x000000053c007c0c */ /* 0x000fe2000c721270 */
[----:B------:R-:W-:Y:S01]  /*1afa0*/  ULDC UR5, c[0x0][0x22c] ;  /* 0x00008b0000057ab9 */ /* 0x000fe20000000800 */
[C---:B------:R-:W-:Y:S01]  /*1afb0*/  LEA.HI.X.SX32 R59, R53.reuse, R52, 0x1, P6 ;  /* 0x00000034353b7211 */ /* 0x040fe200030f0eff */
[----:B------:R-:W-:-:S02]  /*1afc0*/  VIADD R53, R53, UR4 ;  /* 0x0000000435357c36 */ /* 0x000fc40008000000 */
[----:B-1----:R-:W-:-:S03]  /*1afd0*/  VIADD R55, R0, 0x7 ;  /* 0x0000000700377836 */ /* 0x002fc60000000000 */
[CC--:B------:R-:W-:Y:S01]  /*1afe0*/  LEA R54, P6, R53.reuse, R3.reuse, 0x1 ;  /* 0x0000000335367211 */ /* 0x0c0fe200078c08ff */
[----:B------:R-:W-:Y:S01]  /*1aff0*/  VIADD R60, R53, UR4 ;  /* 0x00000004353c7c36 */ /* 0x000fe20008000000 */
[----:B------:R1:W-:Y:S01]  /*1b000*/  @P5 STG.E.U16 desc[UR6][R58.64], R97 ;  /* 0x000000613a005986 */ /* 0x0003e2000c101506 */
[----:B---3--:R-:W-:Y:S01]  /*1b010*/  VIADD R61, R0, 0x8 ;  /* 0x00000008003d7836 */ /* 0x008fe20000000000 */
[----:B------:R-:W-:Y:S01]  /*1b020*/  ISETP.LT.AND P5, PT, R55, UR5, !P0 ;  /* 0x0000000537007c0c */ /* 0x000fe2000c7a1270 */
[----:B------:R-:W-:Y:S01]  /*1b030*/  ULDC UR5, c[0x0][0x22c] ;  /* 0x00008b0000057ab9 */ /* 0x000fe20000000800 */
[----:B------:R-:W-:Y:S01]  /*1b040*/  LEA.HI.X.SX32 R55, R53, R52, 0x1, P6 ;  /* 0x0000003435377211 */ /* 0x000fe200030f0eff */
[C---:B------:R-:W-:Y:S01]  /*1b050*/  VIADD R53, R60.reuse, UR4 ;  /* 0x000000043c357c36 */ /* 0x040fe20008000000 */
[----:B------:R-:W-:-:S04]  /*1b060*/  LEA R56, P6, R60, R3, 0x1 ;  /* 0x000000033c387211 */ /* 0x000fc800078c08ff */
[----:B------:R-:W-:Y:S01]  /*1b070*/  LEA.HI.X.SX32 R57, R60, R52, 0x1, P6 ;  /* 0x000000343c397211 */ /* 0x000fe200030f0eff */
[----:B------:R-:W-:Y:S01]  /*1b080*/  VIADD R60, R0, 0x9 ;  /* 0x00000009003c7836 */ /* 0x000fe20000000000 */
[----:B-1----:R-:W-:Y:S02]  /*1b090*/  PRMT R59, R97, 0x7632, R59 ;  /* 0x00007632613b7816 */ /* 0x002fe4000000003b */
[----:B------:R-:W-:-:S03]  /*1b0a0*/  LEA R58, P6, R53, R3, 0x1 ;  /* 0x00000003353a7211 */ /* 0x000fc600078c08ff */
[----:B------:R1:W-:Y:S01]  /*1b0b0*/  @P4 STG.E.U16 desc[UR6][R54.64], R59 ;  /* 0x0000003b36004986 */ /* 0x0003e2000c101506 */
[----:B------:R-:W-:Y:S01]  /*1b0c0*/  ISETP.LT.AND P4, PT, R61, UR5, !P0 ;  /* 0x000000053d007c0c */ /* 0x000fe2000c781270 */
[----:B------:R-:W-:Y:S01]  /*1b0d0*/  ULDC UR5, c[0x0][0x22c] ;  /* 0x00008b0000057ab9 */ /* 0x000fe20000000800 */
[----:B------:R-:W-:Y:S01]  /*1b0e0*/  PRMT R61, R99, 0x7632, R61 ;  /* 0x00007632633d7816 */ /* 0x000fe2000000003d */
[----:B------:R3:W-:Y:S01]  /*1b0f0*/  @P3 STG.E.U16 desc[UR6][R56.64], R98 ;  /* 0x0000006238003986 */ /* 0x0007e2000c101506 */
[----:B------:R-:W-:Y:S01]  /*1b100*/  ISETP.LT.AND P3, PT, R60, UR5, !P0 ;  /* 0x000000053c007c0c */ /* 0x000fe2000c761270 */
[----:B------:R-:W-:Y:S01]  /*1b110*/  VIADD R60, R0, 0xa ;  /* 0x0000000a003c7836 */ /* 0x000fe20000000000 */
[----:B------:R-:W-:Y:S01]  /*1b120*/  ULDC UR5, c[0x0][0x22c] ;  /* 0x00008b0000057ab9 */ /* 0x000fe20000000800 */
[C---:B-1----:R-:W-:Y:S01]  /*1b130*/  LEA.HI.X.SX32 R59, R53.reuse, R52, 0x1, P6 ;  /* 0x00000034353b7211 */ /* 0x042fe200030f0eff */
[----:B------:R-:W-:Y:S01]  /*1b140*/  VIADD R53, R53, UR4 ;  /* 0x0000000435357c36 */ /* 0x000fe20008000000 */
[----:B------:R-:W-:-:S03]  /*1b150*/  PRMT R55, R98, 0x7632, R55 ;  /* 0x0000763262377816 */ /* 0x000fc60000000037 */
[C---:B---3--:R-:W-:Y:S02]  /*1b160*/  VIADD R57, R53.reuse, UR4 ;  /* 0x0000000435397c36 */ /* 0x048fe40008000000 */
[----:B------:R1:W-:Y:S01]  /*1b170*/  @P2 STG.E.U16 desc[UR6][R58.64], R55 ;  /* 0x000000373a002986 */ /* 0x0003e2000c101506 */
[-C--:B------:R-:W-:Y:S02]  /*1b180*/  LEA R54, P2, R53, R3.reuse, 0x1 ;  /* 0x0000000335367211 */ /* 0x080fe400078408ff */
[----:B------:R-:W-:Y:S02]  /*1b190*/  LEA R56, P6, R57, R3, 0x1 ;  /* 0x0000000339387211 */ /* 0x000fe400078c08ff */
[-C--:B-1----:R-:W-:Y:S01]  /*1b1a0*/  LEA.HI.X.SX32 R55, R53, R52.reuse, 0x1, P2 ;  /* 0x0000003435377211 */ /* 0x082fe200010f0eff */
[----:B------:R-:W-:Y:S01]  /*1b1b0*/  VIADD R53, R0, 0xb ;  /* 0x0000000b00357836 */ /* 0x000fe20000000000 */
[----:B------:R-:W-:Y:S01]  /*1b1c0*/  ISETP.LT.AND P2, PT, R60, UR5, !P0 ;  /* 0x000000053c007c0c */ /* 0x000fe2000c741270 */
[----:B------:R-:W-:Y:S01]  /*1b1d0*/  ULDC UR5, c[0x0][0x22c] ;  /* 0x00008b0000057ab9 */ /* 0x000fe20000000800 */
[----:B------:R-:W-:Y:S01]  /*1b1e0*/  VIADD R59, R0, 0xc ;  /* 0x0000000c003b7836 */ /* 0x000fe20000000000 */
[----:B------:R1:W-:Y:S01]  /*1b1f0*/  @P1 STG.E.U16 desc[UR6][R54.64], R99 ;  /* 0x0000006336001986 */ /* 0x0003e2000c101506 */
[----:B------:R-:W-:Y:S01]  /*1b200*/  ISETP.LT.AND P1, PT, R53, UR5, !P0 ;  /* 0x0000000535007c0c */ /* 0x000fe2000c721270 */
[C---:B------:R-:W-:Y:S01]  /*1b210*/  VIADD R53, R57.reuse, UR4 ;  /* 0x0000000439357c36 */ /* 0x040fe20008000000 */
[----:B------:R-:W-:Y:S01]  /*1b220*/  LEA.HI.X.SX32 R57, R57, R52, 0x1, P6 ;  /* 0x0000003439397211 */ /* 0x000fe200030f0eff */
[----:B------:R-:W-:-:S02]  /*1b230*/  ULDC UR5, c[0x0][0x22c] ;  /* 0x00008b0000057ab9 */ /* 0x000fc40000000800 */
[C---:B------:R-:W-:Y:S01]  /*1b240*/  VIADD R60, R53.reuse, UR4 ;  /* 0x00000004353c7c36 */ /* 0x040fe20008000000 */
[-C--:B------:R-:W-:Y:S01]  /*1b250*/  LEA R58, P6, R53, R3.reuse, 0x1 ;  /* 0x00000003353a7211 */ /* 0x080fe200078c08ff */
[----:B------:R3:W-:Y:S01]  /*1b260*/  @P5 STG.E.U16 desc[UR6][R56.64], R61 ;  /* 0x0000003d38005986 */ /* 0x0007e2000c101506 */
[----:B------:R-:W-:Y:S01]  /*1b270*/  ISETP.LT.AND P5, PT, R59, UR5, !P0 ;  /* 0x000000053b007c0c */ /* 0x000fe2000c7a1270 */
[----:B------:R-:W-:Y:S01]  /*1b280*/  ULDC UR5, c[0x0][0x22c] ;  /* 0x00008b0000057ab9 */ /* 0x000fe20000000800 */
[-C--:B------:R-:W-:Y:S01]  /*1b290*/  LEA.HI.X.SX32 R59, R53, R52.reuse, 0x1, P6 ;  /* 0x00000034353b7211 */ /* 0x080fe200030f0eff */
[----:B-1----:R-:W-:Y:S01]  /*1b2a0*/  VIADD R55, R0, 0xd ;  /* 0x0000000d00377836 */ /* 0x002fe20000000000 */
[CC--:B------:R-:W-:Y:S01]  /*1b2b0*/  LEA R54, P6, R60.reuse, R3.reuse, 0x1 ;  /* 0x000000033c367211 */ /* 0x0c0fe200078c08ff */
[C---:B------:R-:W-:Y:S02]  /*1b2c0*/  VIADD R53, R60.reuse, UR4 ;  /* 0x000000043c357c36 */ /* 0x040fe40008000000 */
[----:B------:R1:W-:Y:S01]  /*1b2d0*/  @P4 STG.E.U16 desc[UR6][R58.64], R92 ;  /* 0x0000005c3a004986 */ /* 0x0003e2000c101506 */
[----:B------:R-:W-:Y:S01]  /*1b2e0*/  ISETP.LT.AND P4, PT, R55, UR5, !P0 ;  /* 0x0000000537007c0c */ /* 0x000fe2000c781270 */
[----:B------:R-:W-:Y:S01]  /*1b2f0*/  ULDC UR5, c[0x0][0x22c] ;  /* 0x00008b0000057ab9 */ /* 0x000fe20000000800 */
[----:B------:R-:W-:Y:S01]  /*1b300*/  LEA.HI.X.SX32 R55, R60, R52, 0x1, P6 ;  /* 0x000000343c377211 */ /* 0x000fe200030f0eff */
[----:B------:R-:W-:Y:S01]  /*1b310*/  VIADD R60, R0, 0xe ;  /* 0x0000000e003c7836 */ /* 0x000fe20000000000 */
[----:B---3--:R-:W-:-:S02]  /*1b320*/  LEA R56, P6, R53, R3, 0x1 ;  /* 0x0000000335387211 */ /* 0x008fc400078c08ff */
[----:B------:R-:W-:Y:S02]  /*1b330*/  PRMT R61, R92, 0x7632, R61 ;  /* 0x000076325c3d7816 */ /* 0x000fe4000000003d */
[CC--:B------:R-:W-:Y:S01]  /*1b340*/  LEA.HI.X.SX32 R57, R53.reuse, R52.reuse, 0x1, P6 ;  /* 0x0000003435397211 */ /* 0x0c0fe200030f0eff */
[----:B------:R-:W-:Y:S02]  /*1b350*/  VIADD R53, R53, UR4 ;  /* 0x0000000435357c36 */ /* 0x000fe40008000000 */
[----:B------:R3:W-:Y:S01]  /*1b360*/  @P3 STG.E.U16 desc[UR6][R54.64], R61 ;  /* 0x0000003d36003986 */ /* 0x0007e2000c101506 */
[----:B-1----:R-:W-:Y:S01]  /*1b370*/  VIADD R59, R0, 0xf ;  /* 0x0000000f003b7836 */ /* 0x002fe20000000000 */
[----:B------:R-:W-:Y:S01]  /*1b380*/  ISETP.LT.AND P3, PT, R60, UR5, !P0 ;  /* 0x000000053c007c0c */ /* 0x000fe2000c761270 */
[C---:B------:R-:W-:Y:S01]  /*1b390*/  VIADD R60, R53.reuse, UR4 ;  /* 0x00000004353c7c36 */ /* 0x040fe20008000000 */
[-C--:B------:R-:W-:Y:S01]  /*1b3a0*/  LEA R58, P6, R53, R3.reuse, 0x1 ;  /* 0x00000003353a7211 */ /* 0x080fe200078c08ff */
[----:B------:R-:W-:Y:S01]  /*1b3b0*/  ULDC UR5, c[0x0][0x22c] ;  /* 0x00008b0000057ab9 */ /* 0x000fe20000000800 */
[----:B------:R1:W-:Y:S01]  /*1b3c0*/  @P2 STG.E.U16 desc[UR6][R56.64], R93 ;  /* 0x0000005d38002986 */ /* 0x0003e2000c101506 */
[----:B------:R-:W-:Y:S01]  /*1b3d0*/  ISETP.LT.AND P2, PT, R59, UR5, !P0 ;  /* 0x000000053b007c0c */ /* 0x000fe2000c741270 */
[----:B------:R-:W-:Y:S01]  /*1b3e0*/  ULDC UR5, c[0x0][0x22c] ;  /* 0x00008b0000057ab9 */ /* 0x000fe20000000800 */
[----:B------:R-:W-:Y:S01]  /*1b3f0*/  LEA.HI.X.SX32 R59, R53, R52, 0x1, P6 ;  /* 0x00000034353b7211 */ /* 0x000fe200030f0eff */
[C---:B------:R-:W-:Y:S01]  /*1b400*/  VIADD R53, R60.reuse, UR4 ;  /* 0x000000043c357c36 */ /* 0x040fe20008000000 */
[----:B---3--:R-:W-:Y:S01]  /*1b410*/  LEA R54, P6, R60, R3, 0x1 ;  /* 0x000000033c367211 */ /* 0x008fe200078c08ff */
[----:B------:R-:W-:-:S03]  /*1b420*/  VIADD R61, R0, 0x10 ;  /* 0x00000010003d7836 */ /* 0x000fc60000000000 */
        /* <DEDUP_REMOVED lines=98> */
[----:B--2---:R1:W-:Y:S01]  /*1ba50*/  @P3 STG.E.U16 desc[UR6][R54.64], R4 ;  /* 0x0000000436003986 */ /* 0x0043e2000c101506 */
        /* <DEDUP_REMOVED lines=8> */
[----:B-1----:R-:W-:Y:S01]  /*1bae0*/  VIADD R55, R0, 0x1f ;  /* 0x0000001f00377836 */ /* 0x002fe20000000000 */
[----:B------:R1:W-:Y:S01]  /*1baf0*/  @P2 STG.E.U16 desc[UR6][R56.64], R61 ;  /* 0x0000003d38002986 */ /* 0x0003e2000c101506 */
[----:B------:R-:W-:Y:S01]  /*1bb00*/  ISETP.LT.AND P2, PT, R60, UR5, !P0 ;  /* 0x000000053c007c0c */ /* 0x000fe2000c741270 */
[C---:B------:R-:W-:Y:S01]  /*1bb10*/  VIADD R4, R53.reuse, UR4 ;  /* 0x0000000435047c36 */ /* 0x040fe20008000000 */
[-C--:B------:R-:W-:Y:S01]  /*1bb20*/  LEA R54, P6, R53, R3.reuse, 0x1 ;  /* 0x0000000335367211 */ /* 0x080fe200078c08ff */
[----:B------:R-:W-:Y:S01]  /*1bb30*/  ULDC UR5, c[0x0][0x22c] ;  /* 0x00008b0000057ab9 */ /* 0x000fe20000000800 */
[----:B------:R2:W-:Y:S01]  /*1bb40*/  @P1 STG.E.U16 desc[UR6][R58.64], R5 ;  /* 0x000000053a001986 */ /* 0x0005e2000c101506 */
[----:B------:R-:W-:Y:S01]  /*1bb50*/  ISETP.LT.AND P1, PT, R55, UR5, !P0 ;  /* 0x0000000537007c0c */ /* 0x000fe2000c721270 */
[----:B------:R-:W-:Y:S01]  /*1bb60*/  VIADD R60, R0, 0x20 ;  /* 0x00000020003c7836 */ /* 0x000fe20000000000 */
[----:B------:R-:W-:Y:S01]  /*1bb70*/  LEA.HI.X.SX32 R55, R53, R52, 0x1, P6 ;  /* 0x0000003435377211 */ /* 0x000fe200030f0eff */
[C---:B------:R-:W-:Y:S01]  /*1bb80*/  VIADD R53, R4.reuse, UR4 ;  /* 0x0000000404357c36 */ /* 0x040fe20008000000 */
[----:B------:R-:W-:Y:S01]  /*1bb90*/  ULDC UR5, c[0x0][0x22c] ;  /* 0x00008b0000057ab9 */ /* 0x000fe20000000800 */
[----:B-1----:R-:W-:-:S04]  /*1bba0*/  LEA R56, P6, R4, R3, 0x1 ;  /* 0x0000000304387211 */ /* 0x002fc800078c08ff */
[----:B------:R-:W-:Y:S01]  /*1bbb0*/  LEA.HI.X.SX32 R57, R4, R52, 0x1, P6 ;  /* 0x0000003404397211 */ /* 0x000fe200030f0eff */
[----:B--2---:R-:W-:Y:S01]  /*1bbc0*/  VIADD R58, R0, 0x21 ;  /* 0x00000021003a7836 */ /* 0x004fe20000000000 */
[----:B------:R-:W-:Y:S02]  /*1bbd0*/  PRMT R59, R5, 0x7632, R59 ;  /* 0x00007632053b7816 */ /* 0x000fe4000000003b */
[----:B------:R-:W-:-:S03]  /*1bbe0*/  LEA R4, P6, R53, R3, 0x1 ;  /* 0x0000000335047211 */ /* 0x000fc600078c08ff */
[----:B------:R1:W-:Y:S01]  /*1bbf0*/  @P5 STG.E.U16 desc[UR6][R54.64], R59 ;  /* 0x0000003b36005986 */ /* 0x0003e2000c101506 */
[C---:B------:R-:W-:Y:S01]  /*1bc00*/  LEA.HI.X.SX32 R5, R53.reuse, R52, 0x1, P6 ;  /* 0x0000003435057211 */ /* 0x040fe200030f0eff */
[----:B------:R-:W-:Y:S01]  /*1bc10*/  VIADD R53, R53, UR4 ;  /* 0x0000000435357c36 */ /* 0x000fe20008000000 */
[----:B------:R-:W-:Y:S01]  /*1bc20*/  ISETP.LT.AND P5, PT, R60, UR5, !P0 ;  /* 0x000000053c007c0c */ /* 0x000fe2000c7a1270 */
[----:B------:R2:W-:Y:S01]  /*1bc30*/  @P4 STG.E.U16 desc[UR6][R56.64], R6 ;  /* 0x0000000638004986 */ /* 0x0005e2000c101506 */
[----:B------:R-:W-:Y:S02]  /*1bc40*/  ULDC UR5, c[0x0][0x22c] ;  /* 0x00008b0000057ab9 */ /* 0x000fe40000000800 */
[----:B------:R-:W-:Y:S01]  /*1bc50*/  ISETP.LT.AND P4, PT, R58, UR5, !P0 ;  /* 0x000000053a007c0c */ /* 0x000fe2000c781270 */
[----:B------:R-:W-:Y:S01]  /*1bc60*/  VIADD R58, R0, 0x22 ;  /* 0x00000022003a7836 */ /* 0x000fe20000000000 */
[----:B------:R-:W-:Y:S01]  /*1bc70*/  ULDC UR5, c[0x0][0x22c] ;  /* 0x00008b0000057ab9 */ /* 0x000fe20000000800 */
[----:B-1----:R-:W-:Y:S01]  /*1bc80*/  PRMT R55, R6, 0x7632, R55 ;  /* 0x0000763206377816 */ /* 0x002fe20000000037 */
[----:B--2---:R-:W-:-:S04]  /*1bc90*/  VIADD R6, R53, UR4 ;  /* 0x0000000435067c36 */ /* 0x004fc80008000000 */
[----:B------:R1:W-:Y:S01]  /*1bca0*/  @P3 STG.E.U16 desc[UR6][R4.64], R55 ;  /* 0x0000003704003986 */ /* 0x0003e2000c101506 */
[-C--:B------:R-:W-:Y:S02]  /*1bcb0*/  LEA R54, P3, R53, R3.reuse, 0x1 ;  /* 0x0000000335367211 */ /* 0x080fe400078608ff */
[----:B------:R-:W-:-:S04]  /*1bcc0*/  LEA R56, P6, R6, R3, 0x1 ;  /* 0x0000000306387211 */ /* 0x000fc800078c08ff */
[CC--:B------:R-:W-:Y:S02]  /*1bcd0*/  LEA.HI.X.SX32 R57, R6.reuse, R52.reuse, 0x1, P6 ;  /* 0x0000003406397211 */ /* 0x0c0fe400030f0eff */
[-C--:B-1----:R-:W-:Y:S01]  /*1bce0*/  LEA.HI.X.SX32 R55, R53, R52.reuse, 0x1, P3 ;  /* 0x0000003435377211 */ /* 0x082fe200018f0eff */
[----:B------:R-:W-:Y:S01]  /*1bcf0*/  VIADD R5, R6, UR4 ;  /* 0x0000000406057c36 */ /* 0x000fe20008000000 */
[----:B------:R-:W-:Y:S01]  /*1bd00*/  ISETP.LT.AND P3, PT, R58, UR5, !P0 ;  /* 0x000000053a007c0c */ /* 0x000fe2000c761270 */
[C---:B------:R-:W-:Y:S01]  /*1bd10*/  VIADD R53, R0.reuse, 0x23 ;  /* 0x0000002300357836 */ /* 0x040fe20000000000 */
[----:B------:R-:W-:Y:S01]  /*1bd20*/  ULDC UR5, c[0x0][0x22c] ;  /* 0x00008b0000057ab9 */ /* 0x000fe20000000800 */
[----:B------:R1:W-:Y:S01]  /*1bd30*/  @P2 STG.E.U16 desc[UR6][R54.64], R7 ;  /* 0x0000000736002986 */ /* 0x0003e2000c101506 */
[----:B------:R-:W-:Y:S01]  /*1bd40*/  LEA R4, P6, R5, R3, 0x1 ;  /* 0x0000000305047211 */ /* 0x000fe200078c08ff */
[----:B------:R-:W-:Y:S01]  /*1bd50*/  VIADD R6, R0, 0x24 ;  /* 0x0000002400067836 */ /* 0x000fe20000000000 */
[----:B------:R-:W-:Y:S01]  /*1bd60*/  ISETP.LT.AND P2, PT, R53, UR5, !P0 ;  /* 0x0000000535007c0c */ /* 0x000fe2000c741270 */
[C---:B------:R-:W-:Y:S01]  /*1bd70*/  VIADD R53, R5.reuse, UR4 ;  /* 0x0000000405357c36 */ /* 0x040fe20008000000 */
[----:B------:R-:W-:Y:S01]  /*1bd80*/  ULDC UR5, c[0x0][0x22c] ;  /* 0x00008b0000057ab9 */ /* 0x000fe20000000800 */
[----:B------:R-:W-:-:S02]  /*1bd90*/  LEA.HI.X.SX32 R5, R5, R52, 0x1, P6 ;  /* 0x0000003405057211 */ /* 0x000fc400030f0eff */
[----:B------:R-:W-:Y:S01]  /*1bda0*/  VIADD R58, R53, UR4 ;  /* 0x00000004353a7c36 */ /* 0x000fe20008000000 */
[----:B-1----:R-:W-:Y:S01]  /*1bdb0*/  PRMT R55, R7, 0x7632, R55 ;  /* 0x0000763207377816 */ /* 0x002fe20000000037 */
[----:B------:R-:W-:-:S04]  /*1bdc0*/  VIADD R7, R0, 0x25 ;  /* 0x0000002500077836 */ /* 0x000fc80000000000 */
[----:B------:R1:W-:Y:S01]  /*1bdd0*/  @P1 STG.E.U16 desc[UR6][R56.64], R55 ;  /* 0x0000003738001986 */ /* 0x0003e2000c101506 */
[----:B------:R-:W-:Y:S01]  /*1bde0*/  ISETP.LT.AND P1, PT, R6, UR5, !P0 ;  /* 0x0000000506007c0c */ /* 0x000fe2000c721270 */
[----:B------:R-:W-:Y:S01]  /*1bdf0*/  ULDC UR5, c[0x0][0x22c] ;  /* 0x00008b0000057ab9 */ /* 0x000fe20000000800 */
[-C--:B------:R-:W-:Y:S01]  /*1be00*/  LEA R6, P6, R53, R3.reuse, 0x1 ;  /* 0x0000000335067211 */ /* 0x080fe200078c08ff */
[----:B----4-:R2:W-:Y:S01]  /*1be10*/  @P5 STG.E.U16 desc[UR6][R4.64], R8 ;  /* 0x0000000804005986 */ /* 0x0105e2000c101506 */
[----:B------:R-:W-:Y:S01]  /*1be20*/  ISETP.LT.AND P5, PT, R7, UR5, !P0 ;  /* 0x0000000507007c0c */ /* 0x000fe2000c7a1270 */
[----:B------:R-:W-:Y:S01]  /*1be30*/  ULDC UR5, c[0x0][0x22c] ;  /* 0x00008b0000057ab9 */ /* 0x000fe20000000800 */
[----:B------:R-:W-:Y:S01]  /*1be40*/  LEA.HI.X.SX32 R7, R53, R52, 0x1, P6 ;  /* 0x0000003435077211 */ /* 0x000fe200030f0eff */
[----:B------:R-:W-:Y:S01]  /*1be50*/  VIADD R53, R0, 0x26 ;  /* 0x0000002600357836 */ /* 0x000fe20000000000 */
[----:B------:R-:W-:Y:S02]  /*1be60*/  LEA R54, P6, R58, R3, 0x1 ;  /* 0x000000033a367211 */ /* 0x000fe400078c08ff */
[----:B-1----:R-:W-:-:S02]  /*1be70*/  PRMT R56, R8, 0x7632, R56 ;  /* 0x0000763208387816 */ /* 0x002fc40000000038 */
[CC--:B------:R-:W-:Y:S01]  /*1be80*/  LEA.HI.X.SX32 R55, R58.reuse, R52.reuse, 0x1, P6 ;  /* 0x000000343a377211 */ /* 0x0c0fe200030f0eff */
[----:B------:R-:W-:Y:S02]  /*1be90*/  VIADD R58, R58, UR4 ;  /* 0x000000043a3a7c36 */ /* 0x000fe40008000000 */
[----:B--2---:R-:W-:Y:S01]  /*1bea0*/  VIADD R5, R0, 0x27 ;  /* 0x0000002700057836 */ /* 0x004fe20000000000 */
[----:B------:R1:W-:Y:S01]  /*1beb0*/  @P4 STG.E.U16 desc[UR6][R6.64], R56 ;  /* 0x0000003806004986 */ /* 0x0003e2000c101506 */
[----:B------:R-:W-:Y:S01]  /*1bec0*/  ISETP.LT.AND P4, PT, R53, UR5, !P0 ;  /* 0x0000000535007c0c */ /* 0x000fe2000c781270 */
[C---:B------:R-:W-:Y:S01]  /*1bed0*/  VIADD R8, R58.reuse, UR4 ;  /* 0x000000043a087c36 */ /* 0x040fe20008000000 */
[-C--:B------:R-:W-:Y:S01]  /*1bee0*/  LEA R4, P6, R58, R3.reuse, 0x1 ;  /* 0x000000033a047211 */ /* 0x080fe200078c08ff */
[----:B------:R-:W-:Y:S01]  /*1bef0*/  ULDC UR5, c[0x0][0x22c] ;  /* 0x00008b0000057ab9 */ /* 0x000fe20000000800 */
[----:B------:R2:W-:Y:S01]  /*1bf00*/  @P3 STG.E.U16 desc[UR6][R54.64], R9 ;  /* 0x0000000936003986 */ /* 0x0005e2000c101506 */
[----:B------:R-:W-:Y:S01]  /*1bf10*/  ISETP.LT.AND P3, PT, R5, UR5, !P0 ;  /* 0x0000000505007c0c */ /* 0x000fe2000c761270 */
[----:B------:R-:W-:Y:S01]  /*1bf20*/  VIADD R53, R8, UR4 ;  /* 0x0000000408357c36 */ /* 0x000fe20008000000 */
[----:B------:R-:W-:Y:S01]  /*1bf30*/  LEA.HI.X.SX32 R5, R58, R52, 0x1, P6 ;  /* 0x000000343a057211 */ /* 0x000fe200030f0eff */
[----:B------:R-:W-:Y:S01]  /*1bf40*/  ULDC UR5, c[0x0][0x22c] ;  /* 0x00008b0000057ab9 */ /* 0x000fe20000000800 */
[----:B-1----:R-:W-:Y:S01]  /*1bf50*/  LEA R6, P6, R8, R3, 0x1 ;  /* 0x0000000308067211 */ /* 0x002fe200078c08ff */
[----:B------:R-:W-:-:S03]  /*1bf60*/  VIADD R56, R0, 0x28 ;  /* 0x0000002800387836 */ /* 0x000fc60000000000 */
        /* <DEDUP_REMOVED lines=16> */
[-C--:B------:R-:W-:Y:S01]  /*1c070*/  LEA R4, P5, R53, R3.reuse, 0x1 ;  /* 0x0000000335047211 */ /* 0x080fe200078a08ff */
[----:B------:R-:W-:Y:S01]  /*1c080*/  VIADD R10, R0, 0x2b ;  /* 0x0000002b000a7836 */ /* 0x000fe20000000000 */
[-C--:B------:R-:W-:Y:S02]  /*1c090*/  LEA R6, P6, R7, R3.reuse, 0x1 ;  /* 0x0000000307067211 */ /* 0x080fe400078c08ff */
[-C--:B-1----:R-:W-:Y:S01]  /*1c0a0*/  LEA.HI.X.SX32 R5, R53, R52.reuse, 0x1, P5 ;  /* 0x0000003435057211 */ /* 0x082fe200028f0eff */
[C---:B------:R-:W-:Y:S01]  /*1c0b0*/  VIADD R9, R7.reuse, UR4 ;  /* 0x0000000407097c36 */ /* 0x040fe20008000000 */
[----:B------:R-:W-:Y:S01]  /*1c0c0*/  ISETP.LT.AND P5, PT, R54, UR5, !P0 ;  /* 0x0000000536007c0c */ /* 0x000fe2000c7a1270 */
[----:B------:R-:W-:Y:S01]  /*1c0d0*/  ULDC UR5, c[0x0][0x22c] ;  /* 0x00008b0000057ab9 */ /* 0x000fe20000000800 */
[----:B------:R-:W-:Y:S01]  /*1c0e0*/  LEA.HI.X.SX32 R7, R7, R52, 0x1, P6 ;  /* 0x0000003407077211 */ /* 0x000fe200030f0eff */
[----:B------:R1:W-:Y:S01]  /*1c0f0*/  @P4 STG.E.U16 desc[UR6][R4.64], R11 ;  /* 0x0000000b04004986 */ /* 0x0003e2000c101506 */
[----:B------:R-:W-:Y:S01]  /*1c100*/  ISETP.LT.AND P4, PT, R10, UR5, !P0 ;  /* 0x000000050a007c0c */ /* 0x000fe2000c781270 */
[----:B------:R-:W-:Y:S01]  /*1c110*/  VIADD R10, R0, 0x2c ;  /* 0x0000002c000a7836 */ /* 0x000fe20000000000 */
[----:B------:R-:W-:Y:S01]  /*1c120*/  PRMT R53, R11, 0x7632, R53 ;  /* 0x000076320b357816 */ /* 0x000fe20000000035 */
[----:B------:R-:W-:Y:S01]  /*1c130*/  ULDC UR5, c[0x0][0x22c] ;  /* 0x00008b0000057ab9 */ /* 0x000fe20000000800 */
[----:B------:R-:W-:-:S03]  /*1c140*/  LEA R8, P6, R9, R3, 0x1 ;  /* 0x0000000309087211 */ /* 0x000fc600078c08ff */
[----:B------:R2:W-:Y:S01]  /*1c150*/  @P3 STG.E.U16 desc[UR6][R6.64], R53 ;  /* 0x0000003506003986 */ /* 0x0005e2000c101506 */
[----:B------:R-:W-:Y:S01]  /*1c160*/  ISETP.LT.AND P3, PT, R10, UR5, !P0 ;  /* 0x000000050a007c0c */ /* 0x000fe2000c761270 */
[C---:B------:R-:W-:Y:S01]  /*1c170*/  VIADD R10, R9.reuse, UR4 ;  /* 0x00000004090a7c36 */ /* 0x040fe20008000000 */
[-C--:B------:R-:W-:Y:S01]  /*1c180*/  LEA.HI.X.SX32 R9, R9, R52.reuse, 0x1, P6 ;  /* 0x0000003409097211 */ /* 0x080fe200030f0eff */
[----:B-1----:R-:W-:Y:S01]  /*1c190*/  VIADD R5, R0, 0x2d ;  /* 0x0000002d00057836 */ /* 0x002fe20000000000 */
[----:B------:R-:W-:Y:S01]  /*1c1a0*/  ULDC UR5, c[0x0][0x22c] ;  /* 0x00008b0000057ab9 */ /* 0x000fe20000000800 */
[C---:B------:R-:W-:Y:S01]  /*1c1b0*/  VIADD R11, R10.reuse, UR4 ;  /* 0x000000040a0b7c36 */ /* 0x040fe20008000000 */
[CC--:B------:R-:W-:Y:S01]  /*1c1c0*/  LEA R4, P6, R10.reuse, R3.reuse, 0x1 ;  /* 0x000000030a047211 */ /* 0x0c0fe200078c08ff */
[----:B------:R1:W-:Y:S01]  /*1c1d0*/  @P2 STG.E.U16 desc[UR6][R8.64], R12 ;  /* 0x0000000c08002986 */ /* 0x0003e2000c101506 */
[----:B------:R-:W-:Y:S01]  /*1c1e0*/  ISETP.LT.AND P2, PT, R5, UR5, !P0 ;  /* 0x0000000505007c0c */ /* 0x000fe2000c741270 */
[----:B------:R-:W-:Y:S01]  /*1c1f0*/  ULDC UR5, c[0x0][0x22c] ;  /* 0x00008b0000057ab9 */ /* 0x000fe20000000800 */
[----:B------:R-:W-:Y:S01]  /*1c200*/  LEA.HI.X.SX32 R5, R10, R52, 0x1, P6 ;  /* 0x000000340a057211 */ /* 0x000fe200030f0eff */
[----:B------:R-:W-:Y:S01]  /*1c210*/  VIADD R10, R0, 0x2e ;  /* 0x0000002e000a7836 */ /* 0x000fe20000000000 */
[----:B--2---:R-:W-:-:S02]  /*1c220*/  LEA R6, P6, R11, R3, 0x1 ;  /* 0x000000030b067211 */ /* 0x004fc400078c08ff */
        /* <DEDUP_REMOVED lines=15> */
[----:B--2---:R-:W-:-:S04]  /*1c320*/  LEA R4, P6, R10, R3, 0x1 ;  /* 0x000000030a047211 */ /* 0x004fc800078c08ff */
[-C--:B------:R-:W-:Y:S01]  /*1c330*/  LEA.HI.X.SX32 R5, R10, R52.reuse, 0x1, P6 ;  /* 0x000000340a057211 */ /* 0x080fe200030f0eff */
[----:B------:R-:W-:Y:S01]  /*1c340*/  VIADD R10, R0, 0x31 ;  /* 0x00000031000a7836 */ /* 0x000fe20000000000 */
[----:B-1----:R-:W-:Y:S02]  /*1c350*/  PRMT R7, R13, 0x7632, R7 ;  /* 0x000076320d077816 */ /* 0x002fe40000000007 */
[----:B------:R-:W-:Y:S02]  /*1c360*/  LEA R6, P6, R11, R3, 0x1 ;  /* 0x000000030b067211 */ /* 0x000fe400078c08ff */
[----:B0-----:R-:W-:Y:S01]  /*1c370*/  PRMT R13, R45, 0x7632, R13 ;  /* 0x000076322d0d7816 */ /* 0x001fe2000000000d */
        /* <DEDUP_REMOVED lines=8> */
[C---:B0-----:R-:W-:Y:S01]  /*1c400*/  LEA.HI.X.SX32 R7, R11.reuse, R52, 0x1, P6 ;  /* 0x000000340b077211 */ /* 0x041fe200030f0eff */
[----:B------:R-:W-:Y:S01]  /*1c410*/  VIADD R11, R11, UR4 ;  /* 0x000000040b0b7c36 */ /* 0x000fe20008000000 */
[----:B------:R-:W-:-:S02]  /*1c420*/  PRMT R9, R14, 0x7632, R9 ;  /* 0x000076320e097816 */ /* 0x000fc40000000009 */
[----:B-1----:R-:W-:Y:S01]  /*1c430*/  PRMT R14, R48, 0x7632, R14 ;  /* 0x00007632300e7816 */ /* 0x002fe2000000000e */
[C---:B------:R-:W-:Y:S02]  /*1c440*/  VIADD R5, R11.reuse, UR4 ;  /* 0x000000040b057c36 */ /* 0x040fe40008000000 */
[----:B------:R0:W-:Y:S01]  /*1c450*/  @P2 STG.E.U16 desc[UR6][R6.64], R9 ;  /* 0x0000000906002986 */ /* 0x0001e2000c101506 */
[-C--:B------:R-:W-:Y:S02]  /*1c460*/  LEA R8, P2, R11, R3.reuse, 0x1 ;  /* 0x000000030b087211 */ /* 0x080fe400078408ff */
[----:B------:R-:W-:Y:S02]  /*1c470*/  LEA R4, P6, R5, R3, 0x1 ;  /* 0x0000000305047211 */ /* 0x000fe400078c08ff */
[-C--:B0-----:R-:W-:Y:S01]  /*1c480*/  LEA.HI.X.SX32 R9, R11, R52.reuse, 0x1, P2 ;  /* 0x000000340b097211 */ /* 0x081fe200010f0eff */
[C---:B------:R-:W-:Y:S01]  /*1c490*/  VIADD R7, R5.reuse, UR4 ;  /* 0x0000000405077c36 */ /* 0x040fe20008000000 */
[----:B------:R-:W-:Y:S01]  /*1c4a0*/  ISETP.LT.AND P2, PT, R10, UR5, !P0 ;  /* 0x000000050a007c0c */ /* 0x000fe2000c741270 */
[----:B------:R-:W-:Y:S01]  /*1c4b0*/  VIADD R10, R0, 0x33 ;  /* 0x00000033000a7836 */ /* 0x000fe20000000000 */
[----:B------:R-:W-:Y:S01]  /*1c4c0*/  ULDC UR5, c[0x0][0x22c] ;  /* 0x00008b0000057ab9 */ /* 0x000fe20000000800 */
[----:B------:R0:W-:Y:S01]  /*1c4d0*/  @P1 STG.E.U16 desc[UR6][R8.64], R15 ;  /* 0x0000000f08001986 */ /* 0x0001e2000c101506 */
[----:B------:R-:W-:-:S02]  /*1c4e0*/  LEA.HI.X.SX32 R5, R5, R52, 0x1, P6 ;  /* 0x0000003405057211 */ /* 0x000fc400030f0eff */
[----:B------:R-:W-:Y:S01]  /*1c4f0*/  ISETP.LT.AND P1, PT, R10, UR5, !P0 ;  /* 0x000000050a007c0c */ /* 0x000fe2000c721270 */
[----:B------:R-:W-:Y:S01]  /*1c500*/  VIADD R10, R0, 0x34 ;  /* 0x00000034000a7836 */ /* 0x000fe20000000000 */
[----:B------:R-:W-:Y:S01]  /*1c510*/  ULDC UR5, c[0x0][0x22c] ;  /* 0x00008b0000057ab9 */ /* 0x000fe20000000800 */
[CC--:B------:R-:W-:Y:S01]  /*1c520*/  LEA R6, P6, R7.reuse, R3.reuse, 0x1 ;  /* 0x0000000307067211 */ /* 0x0c0fe200078c08ff */
[----:B------:R1:W-:Y:S02]  /*1c530*/  @P5 STG.E.U16 desc[UR6][R4.64], R12 ;  /* 0x0000000c04005986 */ /* 0x0003e4000c101506 */
[----:B------:R-:W-:Y:S01]  /*1c540*/  ISETP.LT.AND P5, PT, R10, UR5, !P0 ;  /* 0x000000050a007c0c */ /* 0x000fe2000c7a1270 */
[C---:B------:R-:W-:Y:S01]  /*1c550*/  VIADD R10, R7.reuse, UR4 ;  /* 0x00000004070a7c36 */ /* 0x040fe20008000000 */
[-C--:B------:R-:W-:Y:S01]  /*1c560*/  LEA.HI.X.SX32 R7, R7, R52.reuse, 0x1, P6 ;  /* 0x0000003407077211 */ /* 0x080fe200030f0eff */
[----:B0-----:R-:W-:Y:S01]  /*1c570*/  VIADD R9, R0, 0x35 ;  /* 0x0000003500097836 */ /* 0x001fe20000000000 */
[----:B------:R-:W-:Y:S01]  /*1c580*/  ULDC UR5, c[0x0][0x22c] ;  /* 0x00008b0000057ab9 */ /* 0x000fe20000000800 */
[C---:B------:R-:W-:Y:S01]  /*1c590*/  VIADD R11, R10.reuse, UR4 ;  /* 0x000000040a0b7c36 */ /* 0x040fe20008000000 */
[CC--:B------:R-:W-:Y:S01]  /*1c5a0*/  LEA R8, P6, R10.reuse, R3.reuse, 0x1 ;  /* 0x000000030a087211 */ /* 0x0c0fe200078c08ff */
[----:B------:R0:W-:Y:S01]  /*1c5b0*/  @P4 STG.E.U16 desc[UR6][R6.64], R16 ;  /* 0x0000001006004986 */ /* 0x0001e2000c101506 */
[----:B------:R-:W-:Y:S01]  /*1c5c0*/  ISETP.LT.AND P4, PT, R9, UR5, !P0 ;  /* 0x0000000509007c0c */ /* 0x000fe2000c781270 */
[----:B------:R-:W-:Y:S01]  /*1c5d0*/  ULDC UR5, c[0x0][0x22c] ;  /* 0x00008b0000057ab9 */ /* 0x000fe20000000800 */
[----:B------:R-:W-:Y:S01]  /*1c5e0*/  LEA.HI.X.SX32 R9, R10, R52, 0x1, P6 ;  /* 0x000000340a097211 */ /* 0x000fe200030f0eff */
[C---:B------:R-:W-:Y:S01]  /*1c5f0*/  VIADD R10, R0.reuse, 0x36 ;  /* 0x00000036000a7836 */ /* 0x040fe20000000000 */
[----:B-1----:R-:W-:Y:S01]  /*1c600*/  LEA R4, P6, R11, R3, 0x1 ;  /* 0x000000030b047211 */ /* 0x002fe200078c08ff */
[----:B------:R-:W-:Y:S01]  /*1c610*/  VIADD R15, R0, 0x7e ;  /* 0x0000007e000f7836 */ /* 0x000fe20000000000 */
[----:B------:R-:W-:-:S02]  /*1c620*/  PRMT R12, R16, 0x7632, R12 ;  /* 0x00007632100c7816 */ /* 0x000fc4000000000c */
[CC--:B------:R-:W-:Y:S01]  /*1c630*/  LEA.HI.X.SX32 R5, R11.reuse, R52.reuse, 0x1, P6 ;  /* 0x000000340b057211 */ /* 0x0c0fe200030f0eff */
[----:B------:R-:W-:Y:S02]  /*1c640*/  VIADD R11, R11, UR4 ;  /* 0x000000040b0b7c36 */ /* 0x000fe40008000000 */
[----:B------:R1:W-:Y:S01]  /*1c650*/  @P3 STG.E.U16 desc[UR6][R8.64], R12 ;  /* 0x0000000c08003986 */ /* 0x0003e2000c101506 */
[----:B0-----:R-:W-:Y:S01]  /*1c660*/  VIADD R7, R0, 0x37 ;  /* 0x0000003700077836 */ /* 0x001fe20000000000 */
        /* <DEDUP_REMOVED lines=9> */
[----:B-1----:R-:W-:Y:S01]  /*1c700*/  LEA R8, P6, R10, R3, 0x1 ;  /* 0x000000030a087211 */ /* 0x002fe200078c08ff */
[----:B------:R-:W-:-:S03]  /*1c710*/  VIADD R12, R0, 0x38 ;  /* 0x00000038000c7836 */ /* 0x000fc60000000000 */
[----:B------:R-:W-:Y:S01]  /*1c720*/  LEA.HI.X.SX32 R9, R10, R52, 0x1, P6 ;  /* 0x000000340a097211 */ /* 0x000fe200030f0eff */
[----:B------:R-:W-:Y:S01]  /*1c730*/  VIADD R10, R0, 0x39 ;  /* 0x00000039000a7836 */ /* 0x000fe20000000000 */
[----:B0-----:R-:W-:Y:S02]  /*1c740*/  PRMT R5, R17, 0x7632, R5 ;  /* 0x0000763211057816 */ /* 0x001fe40000000005 */
        /* <DEDUP_REMOVED lines=11> */
[----:B------:R-:W-:-:S03]  /*1c800*/  PRMT R7, R18, 0x7632, R7 ;  /* 0x0000763212077816 */ /* 0x000fc60000000007 */
[C---:B-1----:R-:W-:Y:S02]  /*1c810*/  VIADD R9, R11.reuse, UR4 ;  /* 0x000000040b097c36 */ /* 0x042fe40008000000 */
        /* <DEDUP_REMOVED lines=27> */
[----:B-1----:R-:W-:Y:S01]  /*1c9d0*/  LEA R8, P6, R11, R3, 0x1 ;  /* 0x000000030b087211 */ /* 0x002fe200078c08ff */
[----:B------:R-:W1:Y:S01]  /*1c9e0*/  LDS.128 R16, [R2] ;  /* 0x0000000002107984 */ /* 0x000e620000000c00 */
        /* <DEDUP_REMOVED lines=14> */
[----:B--2---:R-:W-:Y:S01]  /*1cad0*/  LEA R6, P6, R10, R3, 0x1 ;  /* 0x000000030a067211 */ /* 0x004fe200078c08ff */
[----:B------:R-:W-:-:S02]  /*1cae0*/  VIADD R12, R0, 0x40 ;  /* 0x00000040000c7836 */ /* 0x000fc40000000000 */
[----:B------:R-:W-:Y:S01]  /*1caf0*/  VIADD R20, R0, 0x7f ;  /* 0x0000007f00147836 */ /* 0x000fe20000000000 */
        /* <DEDUP_REMOVED lines=15> */
[C---:B--2---:R-:W-:Y:S02]  /*1cbf0*/  VIADD R7, R11.reuse, UR4 ;  /* 0x000000040b077c36 */ /* 0x044fe40008000000 */
        /* <DEDUP_REMOVED lines=341> */
[----:B------:R-:W-:Y:S01]  /*1e150*/  VIADD R11, R0, 0x70 ;  /* 0x00000070000b7836 */ /* 0x000fe20000000000 */
[----:B--2---:R-:W-:Y:S01]  /*1e160*/  LEA R6, P6, R10, R3, 0x1 ;  /* 0x000000030a067211 */ /* 0x004fe200078c08ff */
[----:B------:R-:W-:-:S02]  /*1e170*/  VIADD R12, R0, 0x72 ;  /* 0x00000072000c7836 */ /* 0x000fc40000000000 */
[----:B------:R2:W-:Y:S01]  /*1e180*/  @P5 STG.E.U16 desc[UR6][R4.64], R13 ;  /* 0x0000000d04005986 */ /* 0x0005e2000c101506 */
[----:B------:R-:W-:Y:S01]  /*1e190*/  ISETP.LT.AND P5, PT, R11, UR5, !P0 ;  /* 0x000000050b007c0c */ /* 0x000fe2000c7a1270 */
[----:B------:R-:W-:Y:S01]  /*1e1a0*/  ULDC UR5, c[0x0][0x22c] ;  /* 0x00008b0000057ab9 */ /* 0x000fe20000000800 */
[CC--:B------:R-:W-:Y:S01]  /*1e1b0*/  LEA.HI.X.SX32 R7, R10.reuse, R52.reuse, 0x1, P6 ;  /* 0x000000340a077211 */ /* 0x0c0fe200030f0eff */
[----:B------:R-:W-:Y:S02]  /*1e1c0*/  VIADD R10, R10, UR4 ;  /* 0x000000040a0a7c36 */ /* 0x000fe40008000000 */
[----:B0-----:R-:W-:Y:S02]  /*1e1d0*/  VIADD R9, R0, 0x71 ;  /* 0x0000007100097836 */ /* 0x001fe40000000000 */
[C---:B------:R-:W-:Y:S01]  /*1e1e0*/  VIADD R11, R10.reuse, UR4 ;  /* 0x000000040a0b7c36 */ /* 0x040fe20008000000 */
[CC--:B------:R-:W-:Y:S01]  /*1e1f0*/  LEA R8, P6, R10.reuse, R3.reuse, 0x1 ;  /* 0x000000030a087211 */ /* 0x0c0fe200078c08ff */
[----:B------:R0:W-:Y:S01]  /*1e200*/  @P4 STG.E.U16 desc[UR6][R6.64], R46 ;  /* 0x0000002e06004986 */ /* 0x0001e2000c101506 */
[----:B------:R-:W-:Y:S01]  /*1e210*/  ISETP.LT.AND P4, PT, R9, UR5, !P0 ;  /* 0x0000000509007c0c */ /* 0x000fe2000c781270 */
[----:B------:R-:W-:Y:S01]  /*1e220*/  ULDC UR5, c[0x0][0x22c] ;  /* 0x00008b0000057ab9 */ /* 0x000fe20000000800 */
[----:B------:R-:W-:Y:S01]  /*1e230*/  LEA.HI.X.SX32 R9, R10, R52, 0x1, P6 ;  /* 0x000000340a097211 */ /* 0x000fe200030f0eff */
[C---:B------:R-:W-:Y:S01]  /*1e240*/  VIADD R10, R11.reuse, UR4 ;  /* 0x000000040b0a7c36 */ /* 0x040fe20008000000 */
[----:B--2---:R-:W-:-:S02]  /*1e250*/  LEA R4, P6, R11, R3, 0x1 ;  /* 0x000000030b047211 */ /* 0x004fc400078c08ff */
[----:B------:R-:W-:Y:S02]  /*1e260*/  PRMT R13, R47, 0x7632, R13 ;  /* 0x000076322f0d7816 */ /* 0x000fe4000000000d */
[----:B------:R-:W-:Y:S01]  /*1e270*/  LEA.HI.X.SX32 R5, R11, R52, 0x1, P6 ;  /* 0x000000340b057211 */ /* 0x000fe200030f0eff */
[----:B------:R-:W-:Y:S01]  /*1e280*/  VIADD R11, R0, 0x73 ;  /* 0x00000073000b7836 */ /* 0x000fe20000000000 */
[----:B0-----:R-:W-:Y:S02]  /*1e290*/  PRMT R7, R46, 0x7632, R7 ;  /* 0x000076322e077816 */ /* 0x001fe40000000007 */
[----:B------:R-:W-:-:S03]  /*1e2a0*/  LEA R6, P6, R10, R3, 0x1 ;  /* 0x000000030a067211 */ /* 0x000fc600078c08ff */
[----:B------:R0:W-:Y:S01]  /*1e2b0*/  @P3 STG.E.U16 desc[UR6][R8.64], R7 ;  /* 0x0000000708003986 */ /* 0x0001e2000c101506 */
[----:B------:R-:W-:Y:S01]  /*1e2c0*/  ISETP.LT.AND P3, PT, R12, UR5, !P0 ;  /* 0x000000050c007c0c */ /* 0x000fe2000c761270 */
[C---:B------:R-:W-:Y:S01]  /*1e2d0*/  VIADD R12, R10.reuse, UR4 ;  /* 0x000000040a0c7c36 */ /* 0x040fe20008000000 */
[----:B------:R-:W-:Y:S01]  /*1e2e0*/  ULDC UR5, c[0x0][0x22c] ;  /* 0x00008b0000057ab9 */ /* 0x000fe20000000800 */
[----:B------:R2:W-:Y:S01]  /*1e2f0*/  @P2 STG.E.U16 desc[UR6][R4.64], R47 ;  /* 0x0000002f04002986 */ /* 0x0005e2000c101506 */
[----:B------:R-:W-:Y:S01]  /*1e300*/  ISETP.LT.AND P2, PT, R11, UR5, !P0 ;  /* 0x000000050b007c0c */ /* 0x000fe2000c741270 */
[----:B------:R-:W-:Y:S01]  /*1e310*/  ULDC UR5, c[0x0][0x22c] ;  /* 0x00008b0000057ab9 */ /* 0x000fe20000000800 */
[----:B0-----:R-:W-:Y:S01]  /*1e320*/  LEA.HI.X.SX32 R7, R10, R52, 0x1, P6 ;  /* 0x000000340a077211 */ /* 0x001fe200030f0eff */
[----:B------:R-:W-:Y:S01]  /*1e330*/  VIADD R8, R0, 0x74 ;  /* 0x0000007400087836 */ /* 0x000fe20000000000 */
[----:B------:R-:W-:Y:S01]  /*1e340*/  LEA R10, P6, R12, R3, 0x1 ;  /* 0x000000030c0a7211 */ /* 0x000fe200078c08ff */
[----:B------:R-:W-:-:S02]  /*1e350*/  VIADD R9, R0, 0x75 ;  /* 0x0000007500097836 */ /* 0x000fc40000000000 */
[----:B------:R0:W-:Y:S01]  /*1e360*/  @P1 STG.E.U16 desc[UR6][R6.64], R13 ;  /* 0x0000000d06001986 */ /* 0x0001e2000c101506 */
[C---:B------:R-:W-:Y:S01]  /*1e370*/  LEA.HI.X.SX32 R11, R12.reuse, R52, 0x1, P6 ;  /* 0x000000340c0b7211 */ /* 0x040fe200030f0eff */
[----:B------:R-:W-:Y:S01]  /*1e380*/  VIADD R12, R12, UR4 ;  /* 0x000000040c0c7c36 */ /* 0x000fe20008000000 */
[----:B------:R-:W-:Y:S01]  /*1e390*/  ISETP.LT.AND P1, PT, R8, UR5, !P0 ;  /* 0x0000000508007c0c */ /* 0x000fe2000c721270 */
[----:B------:R-:W-:Y:S02]  /*1e3a0*/  ULDC UR5, c[0x0][0x22c] ;  /* 0x00008b0000057ab9 */ /* 0x000fe40000000800 */
[C---:B------:R-:W-:Y:S01]  /*1e3b0*/  VIADD R8, R12.reuse, UR4 ;  /* 0x000000040c087c36 */ /* 0x040fe20008000000 */
[----:B------:R3:W-:Y:S01]  /*1e3c0*/  @P5 STG.E.U16 desc[UR6][R10.64], R48 ;  /* 0x000000300a005986 */ /* 0x0007e2000c101506 */
[----:B--2---:R-:W-:-:S03]  /*1e3d0*/  LEA R4, P5, R12, R3, 0x1 ;  /* 0x000000030c047211 */ /* 0x004fc600078a08ff */
[-C--:B0-----:R-:W-:Y:S02]  /*1e3e0*/  LEA R6, P6, R8, R3.reuse, 0x1 ;  /* 0x0000000308067211 */ /* 0x081fe400078c08ff */
[-C--:B------:R-:W-:Y:S01]  /*1e3f0*/  LEA.HI.X.SX32 R5, R12, R52.reuse, 0x1, P5 ;  /* 0x000000340c057211 */ /* 0x080fe200028f0eff */
[----:B------:R-:W-:Y:S01]  /*1e400*/  VIADD R12, R0, 0x76 ;  /* 0x00000076000c7836 */ /* 0x000fe20000000000 */
[----:B------:R-:W-:Y:S01]  /*1e410*/  ISETP.LT.AND P5, PT, R9, UR5, !P0 ;  /* 0x0000000509007c0c */ /* 0x000fe2000c7a1270 */
[C---:B------:R-:W-:Y:S01]  /*1e420*/  VIADD R9, R8.reuse, UR4 ;  /* 0x0000000408097c36 */ /* 0x040fe20008000000 */
[-C--:B------:R-:W-:Y:S01]  /*1e430*/  LEA.HI.X.SX32 R7, R8, R52.reuse, 0x1, P6 ;  /* 0x0000003408077211 */ /* 0x080fe200030f0eff */
[----:B------:R0:W-:Y:S01]  /*1e440*/  @P4 STG.E.U16 desc[UR6][R4.64], R14 ;  /* 0x0000000e04004986 */ /* 0x0001e2000c101506 */
[----:B------:R-:W-:Y:S01]  /*1e450*/  ULDC UR5, c[0x0][0x22c] ;  /* 0x00008b0000057ab9 */ /* 0x000fe20000000800 */
[C---:B---3--:R-:W-:Y:S01]  /*1e460*/  VIADD R10, R9.reuse, UR4 ;  /* 0x00000004090a7c36 */ /* 0x048fe20008000000 */
[----:B------:R-:W-:Y:S01]  /*1e470*/  ISETP.LT.AND P4, PT, R12, UR5, !P0 ;  /* 0x000000050c007c0c */ /* 0x000fe2000c781270 */
[----:B------:R2:W-:Y:S01]  /*1e480*/  @P3 STG.E.U16 desc[UR6][R6.64], R49 ;  /* 0x0000003106003986 */ /* 0x0005e2000c101506 */
[C---:B------:R-:W-:Y:S01]  /*1e490*/  LEA R8, P3, R9.reuse, R3, 0x1 ;  /* 0x0000000309087211 */ /* 0x040fe200078608ff */
[C---:B------:R-:W-:Y:S01]  /*1e4a0*/  VIADD R11, R0.reuse, 0x77 ;  /* 0x00000077000b7836 */ /* 0x040fe20000000000 */
[----:B------:R-:W-:Y:S01]  /*1e4b0*/  ULDC UR5, c[0x0][0x22c] ;  /* 0x00008b0000057ab9 */ /* 0x000fe20000000800 */
[----:B------:R-:W-:Y:S01]  /*1e4c0*/  VIADD R12, R0, 0x7d ;  /* 0x0000007d000c7836 */ /* 0x000fe20000000000 */
[----:B------:R-:W-:-:S02]  /*1e4d0*/  LEA.HI.X.SX32 R9, R9, R52, 0x1, P3 ;  /* 0x0000003409097211 */ /* 0x000fc400018f0eff */
[----:B------:R-:W-:Y:S01]  /*1e4e0*/  ISETP.LT.AND P3, PT, R11, UR5, !P0 ;  /* 0x000000050b007c0c */ /* 0x000fe2000c761270 */
[----:B------:R-:W-:Y:S01]  /*1e4f0*/  VIADD R11, R0, 0x78 ;  /* 0x00000078000b7836 */ /* 0x000fe20000000000 */
[----:B0-----:R-:W-:Y:S01]  /*1e500*/  PRMT R5, R49, 0x7632, R5 ;  /* 0x0000763231057816 */ /* 0x001fe20000000005 */
[----:B------:R-:W-:Y:S01]  /*1e510*/  ULDC UR5, c[0x0][0x22c] ;  /* 0x00008b0000057ab9 */ /* 0x000fe20000000800 */
[----:B------:R-:W-:Y:S01]  /*1e520*/  LEA R4, P6, R10, R3, 0x1 ;  /* 0x000000030a047211 */ /* 0x000fe200078c08ff */
[----:B--2---:R-:W-:Y:S02]  /*1e530*/  VIADD R7, R0, 0x79 ;  /* 0x0000007900077836 */ /* 0x004fe40000000000 */
[----:B------:R0:W-:Y:S01]  /*1e540*/  @P2 STG.E.U16 desc[UR6][R8.64], R5 ;  /* 0x0000000508002986 */ /* 0x0001e2000c101506 */
[----:B------:R-:W-:Y:S01]  /*1e550*/  ISETP.LT.AND P2, PT, R11, UR5, !P0 ;  /* 0x000000050b007c0c */ /* 0x000fe2000c741270 */
[----:B------:R-:W-:Y:S01]  /*1e560*/  ULDC UR5, c[0x0][0x22c] ;  /* 0x00008b0000057ab9 */ /* 0x000fe20000000800 */
[----:B------:R-:W-:-:S02]  /*1e570*/  PRMT R11, R51, 0x7632, R11 ;  /* 0x00007632330b7816 */ /* 0x000fc4000000000b */
[C---:B0-----:R-:W-:Y:S01]  /*1e580*/  LEA.HI.X.SX32 R5, R10.reuse, R52, 0x1, P6 ;  /* 0x000000340a057211 */ /* 0x041fe200030f0eff */
[----:B------:R-:W-:-:S04]  /*1e590*/  VIADD R10, R10, UR4 ;  /* 0x000000040a0a7c36 */ /* 0x000fc80008000000 */
[C---:B------:R-:W-:Y:S01]  /*1e5a0*/  VIADD R9, R10.reuse, UR4 ;  /* 0x000000040a097c36 */ /* 0x040fe20008000000 */
[CC--:B------:R-:W-:Y:S01]  /*1e5b0*/  LEA R6, P6, R10.reuse, R3.reuse, 0x1 ;  /* 0x000000030a067211 */ /* 0x0c0fe200078c08ff */
[----:B------:R0:W-:Y:S01]  /*1e5c0*/  @P1 STG.E.U16 desc[UR6][R4.64], R50 ;  /* 0x0000003204001986 */ /* 0x0001e2000c101506 */
[----:B------:R-:W-:Y:S01]  /*1e5d0*/  ISETP.LT.AND P1, PT, R7, UR5, !P0 ;  /* 0x0000000507007c0c */ /* 0x000fe2000c721270 */
[C---:B------:R-:W-:Y:S01]  /*1e5e0*/  VIADD R2, R9.reuse, UR4 ;  /* 0x0000000409027c36 */ /* 0x040fe20008000000 */
[----:B------:R-:W-:Y:S01]  /*1e5f0*/  LEA.HI.X.SX32 R7, R10, R52, 0x1, P6 ;  /* 0x000000340a077211 */ /* 0x000fe200030f0eff */
[----:B------:R-:W-:Y:S01]  /*1e600*/  VIADD R10, R0, 0x7a ;  /* 0x0000007a000a7836 */ /* 0x000fe20000000000 */
[----:B------:R-:W-:Y:S01]  /*1e610*/  LEA R8, P6, R9, R3, 0x1 ;  /* 0x0000000309087211 */ /* 0x000fe200078c08ff */
[----:B------:R-:W-:-:S03]  /*1e620*/  ULDC UR5, c[0x0][0x22c] ;  /* 0x00008b0000057ab9 */ /* 0x000fc60000000800 */
[----:B------:R-:W-:Y:S02]  /*1e630*/  LEA.HI.X.SX32 R9, R9, R52, 0x1, P6 ;  /* 0x0000003409097211 */ /* 0x000fe400030f0eff */
[----:B0-----:R-:W-:Y:S02]  /*1e640*/  PRMT R5, R50, 0x7632, R5 ;  /* 0x0000763232057816 */ /* 0x001fe40000000005 */
[----:B------:R-:W-:-:S03]  /*1e650*/  LEA R4, P6, R2, R3, 0x1 ;  /* 0x0000000302047211 */ /* 0x000fc600078c08ff */
[----:B------:R0:W-:Y:S01]  /*1e660*/  @P5 STG.E.U16 desc[UR6][R6.64], R5 ;  /* 0x0000000506005986 */ /* 0x0001e2000c101506 */
[----:B------:R-:W-:Y:S01]  /*1e670*/  ISETP.LT.AND P5, PT, R10, UR5, !P0 ;  /* 0x000000050a007c0c */ /* 0x000fe2000c7a1270 */
[----:B------:R-:W-:Y:S01]  /*1e680*/  VIADD R10, R0, 0x7b ;  /* 0x0000007b000a7836 */ /* 0x000fe20000000000 */
[----:B------:R-:W-:Y:S01]  /*1e690*/  ULDC UR5, c[0x0][0x22c] ;  /* 0x00008b0000057ab9 */ /* 0x000fe20000000800 */
[----:B------:R2:W-:Y:S03]  /*1e6a0*/  @P4 STG.E.U16 desc[UR6][R8.64], R51 ;  /* 0x0000003308004986 */ /* 0x0005e6000c101506 */
[----:B------:R-:W-:Y:S01]  /*1e6b0*/  ISETP.LT.AND P4, PT, R10, UR5, !P0 ;  /* 0x000000050a007c0c */ /* 0x000fe2000c781270 */
[----:B------:R-:W-:Y:S01]  /*1e6c0*/  ULDC UR5, c[0x0][0x22c] ;  /* 0x00008b0000057ab9 */ /* 0x000fe20000000800 */
[C---:B0-----:R-:W-:Y:S01]  /*1e6d0*/  LEA.HI.X.SX32 R5, R2.reuse, R52, 0x1, P6 ;  /* 0x0000003402057211 */ /* 0x041fe200030f0eff */
[----:B------:R-:W-:-:S02]  /*1e6e0*/  VIADD R2, R2, UR4 ;  /* 0x0000000402027c36 */ /* 0x000fc40008000000 */
[----:B------:R-:W-:Y:S02]  /*1e6f0*/  VIADD R7, R0, 0x7c ;  /* 0x0000007c00077836 */ /* 0x000fe40000000000 */
[C---:B------:R-:W-:Y:S01]  /*1e700*/  VIADD R10, R2.reuse, UR4 ;  /* 0x00000004020a7c36 */ /* 0x040fe20008000000 */
[CC--:B------:R-:W-:Y:S01]  /*1e710*/  LEA R6, P6, R2.reuse, R3.reuse, 0x1 ;  /* 0x0000000302067211 */ /* 0x0c0fe200078c08ff */
[----:B------:R0:W-:Y:S01]  /*1e720*/  @P3 STG.E.U16 desc[UR6][R4.64], R11 ;  /* 0x0000000b04003986 */ /* 0x0001e2000c101506 */
[----:B------:R-:W-:Y:S01]  /*1e730*/  ISETP.LT.AND P3, PT, R7, UR5, !P0 ;  /* 0x0000000507007c0c */ /* 0x000fe2000c761270 */
[----:B------:R-:W-:Y:S01]  /*1e740*/  ULDC UR5, c[0x0][0x22c] ;  /* 0x00008b0000057ab9 */ /* 0x000fe20000000800 */
[----:B------:R-:W-:Y:S01]  /*1e750*/  LEA.HI.X.SX32 R7, R2, R52, 0x1, P6 ;  /* 0x0000003402077211 */ /* 0x000fe200030f0eff */
[C---:B------:R-:W-:Y:S01]  /*1e760*/  VIADD R2, R10.reuse, UR4 ;  /* 0x000000040a027c36 */ /* 0x040fe20008000000 */
[----:B--2---:R-:W-:-:S03]  /*1e770*/  LEA R8, P6, R10, R3, 0x1 ;  /* 0x000000030a087211 */ /* 0x004fc600078c08ff */
[----:B-1----:R-:W-:Y:S01]  /*1e780*/  @P2 STG.E.U16 desc[UR6][R6.64], R16 ;  /* 0x0000001006002986 */ /* 0x002fe2000c101506 */
[----:B------:R-:W-:Y:S01]  /*1e790*/  ISETP.LT.AND P2, PT, R12, UR5, !P0 ;  /* 0x000000050c007c0c */ /* 0x000fe2000c741270 */
[----:B------:R-:W-:Y:S01]  /*1e7a0*/  ULDC UR5, c[0x0][0x22c] ;  /* 0x00008b0000057ab9 */ /* 0x000fe20000000800 */
[----:B------:R-:W-:Y:S01]  /*1e7b0*/  LEA.HI.X.SX32 R9, R10, R52, 0x1, P6 ;  /* 0x000000340a097211 */ /* 0x000fe200030f0eff */
[----:B0-----:R-:W-:Y:S01]  /*1e7c0*/  VIADD R11, R2, UR4 ;  /* 0x00000004020b7c36 */ /* 0x001fe20008000000 */
[----:B------:R-:W-:-:S03]  /*1e7d0*/  PRMT R5, R16, 0x7632, R5 ;  /* 0x0000763210057816 */ /* 0x000fc60000000005 */
[C---:B------:R-:W-:Y:S01]  /*1e7e0*/  VIADD R12, R11.reuse, UR4 ;  /* 0x000000040b0c7c36 */ /* 0x040fe20008000000 */
[CC--:B------:R-:W-:Y:S01]  /*1e7f0*/  LEA R10, P6, R11.reuse, R3.reuse, 0x1 ;  /* 0x000000030b0a7211 */ /* 0x0c0fe200078c08ff */
[----:B------:R0:W-:Y:S01]  /*1e800*/  @P1 STG.E.U16 desc[UR6][R8.64], R5 ;  /* 0x0000000508001986 */ /* 0x0001e2000c101506 */
[----:B------:R-:W-:Y:S01]  /*1e810*/  LEA R4, P1, R2, R3, 0x1 ;  /* 0x0000000302047211 */ /* 0x000fe200078208ff */
[----:B------:R-:W-:Y:S01]  /*1e820*/  VIADD R13, R12, UR4 ;  /* 0x000000040c0d7c36 */ /* 0x000fe20008000000 */
[----:B------:R-:W-:-:S03]  /*1e830*/  LEA.HI.X.SX32 R11, R11, R52, 0x1, P6 ;  /* 0x000000340b0b7211 */ /* 0x000fc600030f0eff */
[----:B------:R-:W-:-:S04]  /*1e840*/  VIADD R0, R13, UR4 ;  /* 0x000000040d007c36 */ /* 0x000fc80008000000 */
[----:B------:R-:W-:Y:S01]  /*1e850*/  VIADD R14, R0, UR4 ;  /* 0x00000004000e7c36 */ /* 0x000fe20008000000 */
[----:B------:R-:W-:Y:S01]  /*1e860*/  ULDC UR4, c[0x0][0x22c] ;  /* 0x00008b0000047ab9 */ /* 0x000fe20000000800 */
[-C--:B0-----:R-:W-:Y:S02]  /*1e870*/  LEA.HI.X.SX32 R5, R2, R52.reuse, 0x1, P1 ;  /* 0x0000003402057211 */ /* 0x081fe400008f0eff */
[CC--:B------:R-:W-:Y:S02]  /*1e880*/  LEA R6, P1, R12.reuse, R3.reuse, 0x1 ;  /* 0x000000030c067211 */ /* 0x0c0fe400078208ff */
[-C--:B------:R-:W-:Y:S01]  /*1e890*/  LEA R8, P6, R13, R3.reuse, 0x1 ;  /* 0x000000030d087211 */ /* 0x080fe200078c08ff */
[----:B------:R0:W-:Y:S01]  /*1e8a0*/  @P5 STG.E.U16 desc[UR6][R4.64], R17 ;  /* 0x0000001104005986 */ /* 0x0001e2000c101506 */
[----:B------:R-:W-:Y:S02]  /*1e8b0*/  LEA.HI.X.SX32 R7, R12, R52, 0x1, P1 ;  /* 0x000000340c077211 */ /* 0x000fe400008f0eff */
[----:B------:R-:W-:-:S02]  /*1e8c0*/  LEA R12, P1, R14, R3, 0x1 ;  /* 0x000000030e0c7211 */ /* 0x000fc400078208ff */
[-C--:B------:R-:W-:Y:S02]  /*1e8d0*/  LEA.HI.X.SX32 R9, R13, R52.reuse, 0x1, P6 ;  /* 0x000000340d097211 */ /* 0x080fe400030f0eff */
[-C--:B------:R-:W-:Y:S02]  /*1e8e0*/  LEA.HI.X.SX32 R13, R14, R52.reuse, 0x1, P1 ;  /* 0x000000340e0d7211 */ /* 0x080fe400008f0eff */
[----:B------:R-:W-:Y:S02]  /*1e8f0*/  LEA R2, P6, R0, R3, 0x1 ;  /* 0x0000000300027211 */ /* 0x000fe400078c08ff */
[----:B------:R-:W-:Y:S02]  /*1e900*/  ISETP.LT.AND P1, PT, R15, UR4, !P0 ;  /* 0x000000040f007c0c */ /* 0x000fe4000c721270 */
[----:B------:R-:W-:Y:S02]  /*1e910*/  ISETP.LT.AND P0, PT, R20, UR5, !P0 ;  /* 0x0000000514007c0c */ /* 0x000fe4000c701270 */
[----:B------:R-:W-:-:S02]  /*1e920*/  LEA.HI.X.SX32 R3, R0, R52, 0x1, P6 ;  /* 0x0000003400037211 */ /* 0x000fc400030f0eff */
[----:B------:R-:W-:Y:S02]  /*1e930*/  PRMT R0, R17, 0x7632, R0 ;  /* 0x0000763211007816 */ /* 0x000fe40000000000 */
[----:B0-----:R-:W-:-:S03]  /*1e940*/  PRMT R5, R18, 0x7632, R5 ;  /* 0x0000763212057816 */ /* 0x001fc60000000005 */
[----:B------:R0:W-:Y:S04]  /*1e950*/  @P4 STG.E.U16 desc[UR6][R10.64], R0 ;  /* 0x000000000a004986 */ /* 0x0001e8000c101506 */
[----:B------:R0:W-:Y:S04]  /*1e960*/  @P3 STG.E.U16 desc[UR6][R6.64], R18 ;  /* 0x0000001206003986 */ /* 0x0001e8000c101506 */
[----:B------:R0:W-:Y:S04]  /*1e970*/  @P2 STG.E.U16 desc[UR6][R8.64], R5 ;  /* 0x0000000508002986 */ /* 0x0001e8000c101506 */
[----:B------:R0:W-:Y:S01]  /*1e980*/  @P1 STG.E.U16 desc[UR6][R2.64], R19 ;  /* 0x0000001302001986 */ /* 0x0001e2000c101506 */
[----:B------:R-:W-:Y:S05]  /*1e990*/  @!P0 EXIT ;  /* 0x000000000000894d */ /* 0x000fea0003800000 */
[----:B0-----:R-:W-:-:S05]  /*1e9a0*/  PRMT R6, R19, 0x7632, R6 ;  /* 0x0000763213067816 */ /* 0x001fca0000000006 */
[----:B------:R-:W-:Y:S01]  /*1e9b0*/  STG.E.U16 desc[UR6][R12.64], R6 ;  /* 0x000000060c007986 */ /* 0x000fe2000c101506 */
[----:B------:R-:W-:Y:S05]  /*1e9c0*/  EXIT ;  /* 0x000000000000794d */ /* 0x000fea0003800000 */
.L_x_2:
[----:B------:R-:W-:-:S00]  /*1e9d0*/  BRA `(.L_x_2) ;  /* 0xfffffffc00fc7947 */ /* 0x000fc0000383ffff */
[----:B------:R-:W-:-:S00]  /*1e9e0*/  NOP ;  /* 0x0000000000007918 */ /* 0x000fc00000000000 */
        /* <DEDUP_REMOVED lines=9> */
.L_x_3:


//--------------------- .nv.shared.matmul_kernel  --------------------------
	.section	.nv.shared.matmul_kernel,"aw",@nobits
	.sectionflags	@""
	.align	16
	.zero		1024


//--------------------- .nv.shared.reserved.0     --------------------------
	.section	.nv.shared.reserved.0,"aw",@nobits
	.weak		__nv_reservedSMEM_offset_0_alias
	.size		__nv_reservedSMEM_offset_0_alias, 0, 0
	.other		__nv_reservedSMEM_offset_0_alias,@"STO_CUDA_RESERVED_SHARED STV_DEFAULT"
__nv_reservedSMEM_offset_0_alias:
	.zero		0


//--------------------- .nv.constant0.matmul_kernel --------------------------
	.section	.nv.constant0.matmul_kernel,"a",@progbits
	.sectionflags	@""
	.align	4
.nv.constant0.matmul_kernel:
	.zero		608


//--------------------- SYMBOLS --------------------------

	.type		.nv.reservedSmem.offset0,@object
	.size		.nv.reservedSmem.offset0,0x4
